// auto-generated by cutlass_sweep.gemm — config: {"arch": "sm_90", "cluster_m": 1, "cluster_n": 1, "dtype": "int8", "dtype_b": "int8", "layout": "nt", "stages": 0, "tile_k": 256, "tile_m": 64, "tile_n": 384}
#include "cutlass/cutlass.h"
#include "cutlass/gemm/collective/collective_builder.hpp"
#include "cutlass/gemm/device/gemm_universal_adapter.h"
#include "cutlass/gemm/kernel/gemm_universal.hpp"
#include "cutlass/epilogue/collective/collective_builder.hpp"

using ElemA = int8_t;
using ElemB = int8_t;
using ElemCD = int8_t;
using Acc  = int32_t;
using TileShape    = cute::Shape<cute::_64, cute::_384, cute::_256>;
using ClusterShape = cute::Shape<cute::_1, cute::_1, cute::_1>;

using CollectiveEpilogue = typename cutlass::epilogue::collective::CollectiveBuilder<
    cutlass::arch::Sm90, cutlass::arch::OpClassTensorOp,
    TileShape, ClusterShape,
    cutlass::epilogue::collective::EpilogueTileAuto,
    Acc, Acc,
    ElemCD, cutlass::layout::RowMajor, 128 / cutlass::sizeof_bits<ElemCD>::value,
    ElemCD, cutlass::layout::RowMajor, 128 / cutlass::sizeof_bits<ElemCD>::value,
    cutlass::epilogue::collective::EpilogueScheduleAuto
  >::CollectiveOp;

using CollectiveMainloop = typename cutlass::gemm::collective::CollectiveBuilder<
    cutlass::arch::Sm90, cutlass::arch::OpClassTensorOp,
    ElemA, cutlass::layout::RowMajor, 128 / cutlass::sizeof_bits<ElemA>::value,
    ElemB, cutlass::layout::ColumnMajor, 128 / cutlass::sizeof_bits<ElemB>::value,
    Acc,
    TileShape, ClusterShape,
    cutlass::gemm::collective::StageCountAutoCarveout<static_cast<int>(sizeof(typename CollectiveEpilogue::SharedStorage))>,
    cutlass::gemm::collective::KernelScheduleAuto
  >::CollectiveOp;

using GemmKernel = cutlass::gemm::kernel::GemmUniversal<
    cute::Shape<int,int,int,int>,
    CollectiveMainloop,
    CollectiveEpilogue
>;
using Gemm = cutlass::gemm::device::GemmUniversalAdapter<GemmKernel>;

// Force the device kernel symbol into the cubin without needing a host main.
auto* _anchor = &cutlass::device_kernel<GemmKernel>;


// ===== COMPILED SASS (sm_90a) =====

	.target	sm_90a

	.elftype	@"ET_EXEC"


//--------------------- .note.nv.tkinfo           --------------------------
	.section	.note.nv.tkinfo,"",@"SHT_NOTE"
	.sectionflags	@"SHF_NOTE_NV_TKINFO"
	.tkinfo
        /*0018*/ 	.word	0x00000002
        /*0030*/ 	.string	""
        /*0030*/ 	.string	"ptxas"
        /*0030*/ 	.string	"Cuda compilation tools, release 13.0, V13.0.88"
        /*0030*/ 	.string	"Build cuda_13.0.r13.0/compiler.36424714_0"
        /*0030*/ 	.string	"-arch sm_90a -m 64 "



//--------------------- .note.nv.cuinfo           --------------------------
	.section	.note.nv.cuinfo,"",@"SHT_NOTE"
	.sectionflags	@"SHF_NOTE_NV_CUINFO"
        /*0018*/ 	.short	0x0002
        /*001a*/ 	.short	0x005a
        /*001c*/ 	.short	0x0082
	.zero		2


//--------------------- .nv.info                  --------------------------
	.section	.nv.info,"",@"SHT_CUDA_INFO"
	.align	4


	//----- nvinfo : EIATTR_REGCOUNT
	.align		4
        /*0000*/ 	.byte	0x04, 0x2f
        /*0002*/ 	.short	(.L_15 - .L_14)
	.align		4
.L_14:
        /*0004*/ 	.word	index@(_ZN7cutlass13device_kernelINS_4gemm6kernel13GemmUniversalIN4cute5tupleIJiiiiEEENS1_10collective13CollectiveMmaINS1_34MainloopSm90TmaGmmaWarpSpecializedILi2ENS5_IJNS4_1CILi1EEESB_SB_EEENS1_32KernelTmaWarpSpecializedPingpongEEENS5_IJNSA_ILi64EEENSA_ILi384EEENSA_ILi256EEEEEEaNS5_IJlSB_lEEEaSJ_NS4_8TiledMMAINS4_8MMA_AtomIJNS4_4SM904GMMA27MMA_64x192x32_S32S8S8_SS_TNEEEENS4_6LayoutISC_NS5_IJNSA_ILi0EEESR_SR_EEEEENS5_IJNS4_10UnderscoreESU_SU_EEEEENS4_13SM90_TMA_LOADENS4_14ComposedLayoutINS4_7SwizzleILi3ELi4ELi3EEENS4_18smem_ptr_flag_bitsILi8EEENSQ_INS5_IJNSA_ILi8EEENSA_ILi128EEEEEENS5_IJS14_SB_EEEEEEEvNS4_8identityESX_S18_vS19_EENS_8epilogue10collective6detail29Sm90TmaWarpSpecializedAdapterINS1C_15DefaultEpilogueIaSJ_SJ_NS1B_6thread17LinearCombinationIaLi1EiiLNS1G_9ScaleType4KindE0ELNS_15FloatRoundStyleE2EaEENS1_15EpilogueDefaultEEEEEvvEEEEvNT_6ParamsE)
        /*0008*/ 	.word	0x000000a8


	//----- nvinfo : EIATTR_FRAME_SIZE
	.align		4
.L_15:
        /*000c*/ 	.byte	0x04, 0x11
        /*000e*/ 	.short	(.L_17 - .L_16)
	.align		4
.L_16:
        /*0010*/ 	.word	index@(_ZN7cutlass13device_kernelINS_4gemm6kernel13GemmUniversalIN4cute5tupleIJiiiiEEENS1_10collective13CollectiveMmaINS1_34MainloopSm90TmaGmmaWarpSpecializedILi2ENS5_IJNS4_1CILi1EEESB_SB_EEENS1_32KernelTmaWarpSpecializedPingpongEEENS5_IJNSA_ILi64EEENSA_ILi384EEENSA_ILi256EEEEEEaNS5_IJlSB_lEEEaSJ_NS4_8TiledMMAINS4_8MMA_AtomIJNS4_4SM904GMMA27MMA_64x192x32_S32S8S8_SS_TNEEEENS4_6LayoutISC_NS5_IJNSA_ILi0EEESR_SR_EEEEENS5_IJNS4_10UnderscoreESU_SU_EEEEENS4_13SM90_TMA_LOADENS4_14ComposedLayoutINS4_7SwizzleILi3ELi4ELi3EEENS4_18smem_ptr_flag_bitsILi8EEENSQ_INS5_IJNSA_ILi8EEENSA_ILi128EEEEEENS5_IJS14_SB_EEEEEEEvNS4_8identityESX_S18_vS19_EENS_8epilogue10collective6detail29Sm90TmaWarpSpecializedAdapterINS1C_15DefaultEpilogueIaSJ_SJ_NS1B_6thread17LinearCombinationIaLi1EiiLNS1G_9ScaleType4KindE0ELNS_15FloatRoundStyleE2EaEENS1_15EpilogueDefaultEEEEEvvEEEEvNT_6ParamsE)
        /*0014*/ 	.word	0x00000000


	//----- nvinfo : EIATTR_MIN_STACK_SIZE
	.align		4
.L_17:
        /*0018*/ 	.byte	0x04, 0x12
        /*001a*/ 	.short	(.L_19 - .L_18)
	.align		4
.L_18:
        /*001c*/ 	.word	index@(_ZN7cutlass13device_kernelINS_4gemm6kernel13GemmUniversalIN4cute5tupleIJiiiiEEENS1_10collective13CollectiveMmaINS1_34MainloopSm90TmaGmmaWarpSpecializedILi2ENS5_IJNS4_1CILi1EEESB_SB_EEENS1_32KernelTmaWarpSpecializedPingpongEEENS5_IJNSA_ILi64EEENSA_ILi384EEENSA_ILi256EEEEEEaNS5_IJlSB_lEEEaSJ_NS4_8TiledMMAINS4_8MMA_AtomIJNS4_4SM904GMMA27MMA_64x192x32_S32S8S8_SS_TNEEEENS4_6LayoutISC_NS5_IJNSA_ILi0EEESR_SR_EEEEENS5_IJNS4_10UnderscoreESU_SU_EEEEENS4_13SM90_TMA_LOADENS4_14ComposedLayoutINS4_7SwizzleILi3ELi4ELi3EEENS4_18smem_ptr_flag_bitsILi8EEENSQ_INS5_IJNSA_ILi8EEENSA_ILi128EEEEEENS5_IJS14_SB_EEEEEEEvNS4_8identityESX_S18_vS19_EENS_8epilogue10collective6detail29Sm90TmaWarpSpecializedAdapterINS1C_15DefaultEpilogueIaSJ_SJ_NS1B_6thread17LinearCombinationIaLi1EiiLNS1G_9ScaleType4KindE0ELNS_15FloatRoundStyleE2EaEENS1_15EpilogueDefaultEEEEEvvEEEEvNT_6ParamsE)
        /*0020*/ 	.word	0x00000000
.L_19:


//--------------------- .nv.compat                --------------------------
	.section	.nv.compat,"",@"SHT_CUDA_COMPAT_INFO"
	.align	4
        /*0000*/ 	.byte	0x02, 0x09, 0x01, 0x00, 0x02, 0x02, 0x04, 0x00, 0x02, 0x05, 0x05, 0x00, 0x03, 0x07, 0x01, 0x01
        /*0010*/ 	.byte	0x02, 0x03, 0x01, 0x00, 0x02, 0x06, 0x01, 0x00, 0x04, 0x0b, 0x08, 0x00, 0x00, 0x00, 0x00, 0x00
        /*0020*/ 	.byte	0x00, 0x00, 0x00, 0x00


//--------------------- .nv.info._ZN7cutlass13device_kernelINS_4gemm6kernel13GemmUniversalIN4cute5tupleIJiiiiEEENS1_10collective13CollectiveMmaINS1_34MainloopSm90TmaGmmaWarpSpecializedILi2ENS5_IJNS4_1CILi1EEESB_SB_EEENS1_32KernelTmaWarpSpecializedPingpongEEENS5_IJNSA_ILi64EEENSA_ILi384EEENSA_ILi256EEEEEEaNS5_IJlSB_lEEEaSJ_NS4_8TiledMMAINS4_8MMA_AtomIJNS4_4SM904GMMA27MMA_64x192x32_S32S8S8_SS_TNEEEENS4_6LayoutISC_NS5_IJNSA_ILi0EEESR_SR_EEEEENS5_IJNS4_10UnderscoreESU_SU_EEEEENS4_13SM90_TMA_LOADENS4_14ComposedLayoutINS4_7SwizzleILi3ELi4ELi3EEENS4_18smem_ptr_flag_bitsILi8EEENSQ_INS5_IJNSA_ILi8EEENSA_ILi128EEEEEENS5_IJS14_SB_EEEEEEEvNS4_8identityESX_S18_vS19_EENS_8epilogue10collective6detail29Sm90TmaWarpSpecializedAdapterINS1C_15DefaultEpilogueIaSJ_SJ_NS1B_6thread17LinearCombinationIaLi1EiiLNS1G_9ScaleType4KindE0ELNS_15FloatRoundStyleE2EaEENS1_15EpilogueDefaultEEEEEvvEEEEvNT_6ParamsE --------------------------
	.section	.nv.info._ZN7cutlass13device_kernelINS_4gemm6kernel13GemmUniversalIN4cute5tupleIJiiiiEEENS1_10collective13CollectiveMmaINS1_34MainloopSm90TmaGmmaWarpSpecializedILi2ENS5_IJNS4_1CILi1EEESB_SB_EEENS1_32KernelTmaWarpSpecializedPingpongEEENS5_IJNSA_ILi64EEENSA_ILi384EEENSA_ILi256EEEEEEaNS5_IJlSB_lEEEaSJ_NS4_8TiledMMAINS4_8MMA_AtomIJNS4_4SM904GMMA27MMA_64x192x32_S32S8S8_SS_TNEEEENS4_6LayoutISC_NS5_IJNSA_ILi0EEESR_SR_EEEEENS5_IJNS4_10UnderscoreESU_SU_EEEEENS4_13SM90_TMA_LOADENS4_14ComposedLayoutINS4_7SwizzleILi3ELi4ELi3EEENS4_18smem_ptr_flag_bitsILi8EEENSQ_INS5_IJNSA_ILi8EEENSA_ILi128EEEEEENS5_IJS14_SB_EEEEEEEvNS4_8identityESX_S18_vS19_EENS_8epilogue10collective6detail29Sm90TmaWarpSpecializedAdapterINS1C_15DefaultEpilogueIaSJ_SJ_NS1B_6thread17LinearCombinationIaLi1EiiLNS1G_9ScaleType4KindE0ELNS_15FloatRoundStyleE2EaEENS1_15EpilogueDefaultEEEEEvvEEEEvNT_6ParamsE,"",@"SHT_CUDA_INFO"
	.sectionflags	@""
	.align	4


	//----- nvinfo : EIATTR_CUDA_API_VERSION
	.align		4
        /*0000*/ 	.byte	0x04, 0x37
        /*0002*/ 	.short	(.L_21 - .L_20)
.L_20:
        /*0004*/ 	.word	0x00000082


	//----- nvinfo : EIATTR_KPARAM_INFO
	.align		4
.L_21:
        /*0008*/ 	.byte	0x04, 0x17
        /*000a*/ 	.short	(.L_23 - .L_22)
.L_22:
        /*000c*/ 	.word	0x00000000
        /*0010*/ 	.short	0x0000
        /*0012*/ 	.short	0x0070
        /*0014*/ 	.byte	0x00, 0xf0, 0x01, 0x10


	//----- nvinfo : EIATTR_SPARSE_MMA_MASK
	.align		4
.L_23:
        /*0018*/ 	.byte	0x03, 0x50
        /*001a*/ 	.short	0x0000


	//----- nvinfo : EIATTR_MAXREG_COUNT
	.align		4
        /*001c*/ 	.byte	0x03, 0x1b
        /*001e*/ 	.short	0x00a8


	//----- nvinfo : EIATTR_NUM_BARRIERS
	.align		4
        /*0020*/ 	.byte	0x02, 0x4c
        /*0022*/ 	.byte	0x01
	.zero		1


	//----- nvinfo : EIATTR_EXTERNS
	.align		4
        /*0024*/ 	.byte	0x04, 0x0f
        /*0026*/ 	.short	(.L_25 - .L_24)


	//   ....[0]....
	.align		4
.L_24:
        /*0028*/ 	.word	index@(__assertfail)


	//----- nvinfo : EIATTR_MERCURY_ISA_VERSION
	.align		4
.L_25:
        /*002c*/ 	.byte	0x03, 0x5f
        /*002e*/ 	.short	0x0101


	//----- nvinfo : EIATTR_INT_WARP_WIDE_INSTR_OFFSETS
	.align		4
        /*0030*/ 	.byte	0x04, 0x31
        /*0032*/ 	.short	(.L_27 - .L_26)


	//   ....[0]....
.L_26:
        /*0034*/ 	.word	0x00000430


	//   ....[1]....
        /*0038*/ 	.word	0x00000450


	//   ....[2]....
        /*003c*/ 	.word	0x000004d0


	//   ....[3]....
        /*0040*/ 	.word	0x000004e0


	//   ....[4]....
        /*0044*/ 	.word	0x000004f0


	//   ....[5]....
        /*0048*/ 	.word	0x00000510


	//   ....[6]....
        /*004c*/ 	.word	0x00000570


	//   ....[7]....
        /*0050*/ 	.word	0x00000590


	//----- nvinfo : EIATTR_COOP_GROUP_MASK_REGIDS
	.align		4
.L_27:
        /*0054*/ 	.byte	0x04, 0x29
        /*0056*/ 	.short	(.L_29 - .L_28)


	//   ....[0]....
.L_28:
        /*0058*/ 	.word	0xffffffff


	//   ....[1]....
        /*005c*/ 	.word	0xffffffff


	//   ....[2]....
        /*0060*/ 	.word	0xffffffff


	//   ....[3]....
        /*0064*/ 	.word	0xffffffff


	//   ....[4]....
        /*0068*/ 	.word	0xffffffff


	//   ....[5]....
        /*006c*/ 	.word	0xffffffff


	//----- nvinfo : EIATTR_COOP_GROUP_INSTR_OFFSETS
	.align		4
.L_29:
        /*0070*/ 	.byte	0x04, 0x28
        /*0072*/ 	.short	(.L_31 - .L_30)


	//   ....[0]....
.L_30:
        /*0074*/ 	.word	0x00000050


	//   ....[1]....
        /*0078*/ 	.word	0x00000080


	//   ....[2]....
        /*007c*/ 	.word	0x00000180


	//   ....[3]....
        /*0080*/ 	.word	0x00000350


	//   ....[4]....
        /*0084*/ 	.word	0x00000390


	//   ....[5]....
        /*0088*/ 	.word	0x000003d0


	//----- nvinfo : EIATTR_REG_RECONFIG
	.align		4
.L_31:
        /*008c*/ 	.byte	0x01, 0x54
	.zero		2


	//----- nvinfo : EIATTR_SYSCALL_OFFSETS
	.align		4
        /*0090*/ 	.byte	0x04, 0x46
        /*0092*/ 	.short	(.L_33 - .L_32)


	//   ....[0]....
.L_32:
        /*0094*/ 	.word	0x00001640


	//----- nvinfo : EIATTR_MBARRIER_INSTR_OFFSETS
	.align		4
.L_33:
        /*0098*/ 	.byte	0x04, 0x39
        /*009a*/ 	.short	(.L_35 - .L_34)


	//   ....[0]....
.L_34:
        /*009c*/ 	.word	0x00000300
        /*00a0*/ 	.word	0x000000ff
        /*00a4*/ 	.word	0x00000000
        /*00a8*/ 	.short	0x0100
        /*00aa*/ 	.byte	0x09
	.zero		1


	//   ....[1]....
        /*00ac*/ 	.word	0x00000310
        /*00b0*/ 	.word	0x000000ff
        /*00b4*/ 	.word	0x00000010
        /*00b8*/ 	.short	0x0100
        /*00ba*/ 	.byte	0x09
	.zero		1


	//   ....[2]....
        /*00bc*/ 	.word	0x00000320
        /*00c0*/ 	.word	0x000000ff
        /*00c4*/ 	.word	0x00000008
        /*00c8*/ 	.short	0x0100
        /*00ca*/ 	.byte	0x09
	.zero		1


	//   ....[3]....
        /*00cc*/ 	.word	0x00000330
        /*00d0*/ 	.word	0x000000ff
        /*00d4*/ 	.word	0x00000018
        /*00d8*/ 	.short	0x0100
        /*00da*/ 	.byte	0x09
	.zero		1


	//   ....[4]....
        /*00dc*/ 	.word	0x000005b0
        /*00e0*/ 	.word	0x000000ff
        /*00e4*/ 	.word	0x00000050
        /*00e8*/ 	.short	0x0100
        /*00ea*/ 	.byte	0x09
	.zero		1


	//   ....[5]....
        /*00ec*/ 	.word	0x000005c0
        /*00f0*/ 	.word	0x000000ff
        /*00f4*/ 	.word	0x00000058
        /*00f8*/ 	.short	0x0100
        /*00fa*/ 	.byte	0x09
	.zero		1


	//   ....[6]....
        /*00fc*/ 	.word	0x00000600
        /*0100*/ 	.word	0x000000ff
        /*0104*/ 	.word	0x00000030
        /*0108*/ 	.short	0x0100
        /*010a*/ 	.byte	0x0a
	.zero		1


	//   ....[7]....
        /*010c*/ 	.word	0x00000620
        /*0110*/ 	.word	0x000000ff
        /*0114*/ 	.word	0x00000038
        /*0118*/ 	.short	0x0100
        /*011a*/ 	.byte	0x0a
	.zero		1


	//   ....[8]....
        /*011c*/ 	.word	0x00000630
        /*0120*/ 	.word	0x000000ff
        /*0124*/ 	.word	0x00000040
        /*0128*/ 	.short	0x0100
        /*012a*/ 	.byte	0x0a
	.zero		1


	//   ....[9]....
        /*012c*/ 	.word	0x00000640
        /*0130*/ 	.word	0x000000ff
        /*0134*/ 	.word	0x00000048
        /*0138*/ 	.short	0x0100
        /*013a*/ 	.byte	0x0a
	.zero		1


	//   ....[10]....
        /*013c*/ 	.word	0x00001520
        /*0140*/ 	.word	0x000000db
        /*0144*/ 	.word	0x00000000
        /*0148*/ 	.short	0x010a
        /*014a*/ 	.byte	0x2c
	.zero		1


	//   ....[11]....
        /*014c*/ 	.word	0x000016e0
        /*0150*/ 	.word	0x00000003
        /*0154*/ 	.word	0x00000000
        /*0158*/ 	.short	0x010a
        /*015a*/ 	.byte	0x3f
	.zero		1


	//   ....[12]....
        /*015c*/ 	.word	0x00001740
        /*0160*/ 	.word	0x00000003
        /*0164*/ 	.word	0x00000000
        /*0168*/ 	.short	0x010a
        /*016a*/ 	.byte	0x3f
	.zero		1


	//   ....[13]....
        /*016c*/ 	.word	0x00001ee0
        /*0170*/ 	.word	0x000000ff
        /*0174*/ 	.word	0x00000000
        /*0178*/ 	.short	0x010a
        /*017a*/ 	.byte	0x08
	.zero		1


	//   ....[14]....
        /*017c*/ 	.word	0x00001f20
        /*0180*/ 	.word	0x000000ff
        /*0184*/ 	.word	0x00000000
        /*0188*/ 	.short	0x010a
        /*018a*/ 	.byte	0x08
	.zero		1


	//   ....[15]....
        /*018c*/ 	.word	0x000025d0
        /*0190*/ 	.word	0x000000ff
        /*0194*/ 	.word	0x00000000
        /*0198*/ 	.short	0x0101
        /*019a*/ 	.byte	0x08
	.zero		1


	//   ....[16]....
        /*019c*/ 	.word	0x000026c0
        /*01a0*/ 	.word	0x000000dd
        /*01a4*/ 	.word	0x00000000
        /*01a8*/ 	.short	0x0101
        /*01aa*/ 	.byte	0x2d
	.zero		1


	//   ....[17]....
        /*01ac*/ 	.word	0x00002790
        /*01b0*/ 	.word	0x000000ff
        /*01b4*/ 	.word	0x00000000
        /*01b8*/ 	.short	0x0101
        /*01ba*/ 	.byte	0x04
	.zero		1


	//   ....[18]....
        /*01bc*/ 	.word	0x000027f0
        /*01c0*/ 	.word	0x000000db
        /*01c4*/ 	.word	0x00000010
        /*01c8*/ 	.short	0x010a
        /*01ca*/ 	.byte	0x2c
	.zero		1


	//   ....[19]....
        /*01cc*/ 	.word	0x0000c870
        /*01d0*/ 	.word	0x000000df
        /*01d4*/ 	.word	0x00000000
        /*01d8*/ 	.short	0x0101
        /*01da*/ 	.byte	0x2d
	.zero		1


	//   ....[20]....
        /*01dc*/ 	.word	0x0000d250
        /*01e0*/ 	.word	0x0000000a
        /*01e4*/ 	.word	0x00000010
        /*01e8*/ 	.short	0x010a
        /*01ea*/ 	.byte	0x3f
	.zero		1


	//   ....[21]....
        /*01ec*/ 	.word	0x0000d6b0
        /*01f0*/ 	.word	0x00000003
        /*01f4*/ 	.word	0x00000058
        /*01f8*/ 	.short	0x0101
        /*01fa*/ 	.byte	0x3f
	.zero		1


	//   ....[22]....
        /*01fc*/ 	.word	0x0000de40
        /*0200*/ 	.word	0x00000007
        /*0204*/ 	.word	0x00000000
        /*0208*/ 	.short	0x010a
        /*020a*/ 	.byte	0x3f
	.zero		1


	//   ....[23]....
        /*020c*/ 	.word	0x0000dec0
        /*0210*/ 	.word	0x00000003
        /*0214*/ 	.word	0x00000000
        /*0218*/ 	.short	0x010a
        /*021a*/ 	.byte	0x3f
	.zero		1


	//   ....[24]....
        /*021c*/ 	.word	0x0000df20
        /*0220*/ 	.word	0x000000de
        /*0224*/ 	.word	0x00000000
        /*0228*/ 	.short	0x010a
        /*022a*/ 	.byte	0x3f
	.zero		1


	//   ....[25]....
        /*022c*/ 	.word	0x0000df70
        /*0230*/ 	.word	0x00000003
        /*0234*/ 	.word	0x00000000
        /*0238*/ 	.short	0x010a
        /*023a*/ 	.byte	0x3f
	.zero		1


	//   ....[26]....
        /*023c*/ 	.word	0x0000dfd0
        /*0240*/ 	.word	0x00000004
        /*0244*/ 	.word	0x00000000
        /*0248*/ 	.short	0x010a
        /*024a*/ 	.byte	0x3f
	.zero		1


	//   ....[27]....
        /*024c*/ 	.word	0x0000e020
        /*0250*/ 	.word	0x000000de
        /*0254*/ 	.word	0x00000010
        /*0258*/ 	.short	0x010a
        /*025a*/ 	.byte	0x3f
	.zero		1


	//   ....[28]....
        /*025c*/ 	.word	0x0000e0f0
        /*0260*/ 	.word	0x0000000a
        /*0264*/ 	.word	0x00000010
        /*0268*/ 	.short	0x010a
        /*026a*/ 	.byte	0x3f
	.zero		1


	//   ....[29]....
        /*026c*/ 	.word	0x0000e1c0
        /*0270*/ 	.word	0x00000007
        /*0274*/ 	.word	0x00000000
        /*0278*/ 	.short	0x010a
        /*027a*/ 	.byte	0x3f
	.zero		1


	//----- nvinfo : EIATTR_NUM_MBARRIERS
	.align		4
.L_35:
        /*027c*/ 	.byte	0x03, 0x38
        /*027e*/ 	.short	0x000a


	//----- nvinfo : EIATTR_EXIT_INSTR_OFFSETS
	.align		4
        /*0280*/ 	.byte	0x04, 0x1c
        /*0282*/ 	.short	(.L_37 - .L_36)


	//   ....[0]....
.L_36:
        /*0284*/ 	.word	0x00001200


	//   ....[1]....
        /*0288*/ 	.word	0x00001260


	//   ....[2]....
        /*028c*/ 	.word	0x0000cf80


	//   ....[3]....
        /*0290*/ 	.word	0x0000cfb0


	//   ....[4]....
        /*0294*/ 	.word	0x0000df10


	//----- nvinfo : EIATTR_MAX_THREADS
	.align		4
.L_37:
        /*0298*/ 	.byte	0x04, 0x05
        /*029a*/ 	.short	(.L_39 - .L_38)
.L_38:
        /*029c*/ 	.word	0x00000180
        /*02a0*/ 	.word	0x00000001
        /*02a4*/ 	.word	0x00000001


	//----- nvinfo : EIATTR_CRS_STACK_SIZE
	.align		4
.L_39:
        /*02a8*/ 	.byte	0x04, 0x1e
        /*02aa*/ 	.short	(.L_41 - .L_40)
.L_40:
        /*02ac*/ 	.word	0x00000000


	//----- nvinfo : EIATTR_CBANK_PARAM_SIZE
	.align		4
.L_41:
        /*02b0*/ 	.byte	0x03, 0x19
        /*02b2*/ 	.short	0x0470


	//----- nvinfo : EIATTR_PARAM_CBANK
	.align		4
        /*02b4*/ 	.byte	0x04, 0x0a
        /*02b6*/ 	.short	(.L_43 - .L_42)
	.align		4
.L_42:
        /*02b8*/ 	.word	index@(.nv.constant0._ZN7cutlass13device_kernelINS_4gemm6kernel13GemmUniversalIN4cute5tupleIJiiiiEEENS1_10collective13CollectiveMmaINS1_34MainloopSm90TmaGmmaWarpSpecializedILi2ENS5_IJNS4_1CILi1EEESB_SB_EEENS1_32KernelTmaWarpSpecializedPingpongEEENS5_IJNSA_ILi64EEENSA_ILi384EEENSA_ILi256EEEEEEaNS5_IJlSB_lEEEaSJ_NS4_8TiledMMAINS4_8MMA_AtomIJNS4_4SM904GMMA27MMA_64x192x32_S32S8S8_SS_TNEEEENS4_6LayoutISC_NS5_IJNSA_ILi0EEESR_SR_EEEEENS5_IJNS4_10UnderscoreESU_SU_EEEEENS4_13SM90_TMA_LOADENS4_14ComposedLayoutINS4_7SwizzleILi3ELi4ELi3EEENS4_18smem_ptr_flag_bitsILi8EEENSQ_INS5_IJNSA_ILi8EEENSA_ILi128EEEEEENS5_IJS14_SB_EEEEEEEvNS4_8identityESX_S18_vS19_EENS_8epilogue10collective6detail29Sm90TmaWarpSpecializedAdapterINS1C_15DefaultEpilogueIaSJ_SJ_NS1B_6thread17LinearCombinationIaLi1EiiLNS1G_9ScaleType4KindE0ELNS_15FloatRoundStyleE2EaEENS1_15EpilogueDefaultEEEEEvvEEEEvNT_6ParamsE)
        /*02bc*/ 	.short	0x0210
        /*02be*/ 	.short	0x0470


	//----- nvinfo : EIATTR_SW_WAR
	.align		4
.L_43:
        /*02c0*/ 	.byte	0x04, 0x36
        /*02c2*/ 	.short	(.L_45 - .L_44)
.L_44:
        /*02c4*/ 	.word	0x00000008
.L_45:


//--------------------- .nv.callgraph             --------------------------
	.section	.nv.callgraph,"",@"SHT_CUDA_CALLGRAPH"
	.align	4
	.sectionentsize	8
	.align		4
        /*0000*/ 	.word	0x00000000
	.align		4
        /*0004*/ 	.word	0xffffffff
	.align		4
        /*0008*/ 	.word	index@(_ZN7cutlass13device_kernelINS_4gemm6kernel13GemmUniversalIN4cute5tupleIJiiiiEEENS1_10collective13CollectiveMmaINS1_34MainloopSm90TmaGmmaWarpSpecializedILi2ENS5_IJNS4_1CILi1EEESB_SB_EEENS1_32KernelTmaWarpSpecializedPingpongEEENS5_IJNSA_ILi64EEENSA_ILi384EEENSA_ILi256EEEEEEaNS5_IJlSB_lEEEaSJ_NS4_8TiledMMAINS4_8MMA_AtomIJNS4_4SM904GMMA27MMA_64x192x32_S32S8S8_SS_TNEEEENS4_6LayoutISC_NS5_IJNSA_ILi0EEESR_SR_EEEEENS5_IJNS4_10UnderscoreESU_SU_EEEEENS4_13SM90_TMA_LOADENS4_14ComposedLayoutINS4_7SwizzleILi3ELi4ELi3EEENS4_18smem_ptr_flag_bitsILi8EEENSQ_INS5_IJNSA_ILi8EEENSA_ILi128EEEEEENS5_IJS14_SB_EEEEEEEvNS4_8identityESX_S18_vS19_EENS_8epilogue10collective6detail29Sm90TmaWarpSpecializedAdapterINS1C_15DefaultEpilogueIaSJ_SJ_NS1B_6thread17LinearCombinationIaLi1EiiLNS1G_9ScaleType4KindE0ELNS_15FloatRoundStyleE2EaEENS1_15EpilogueDefaultEEEEEvvEEEEvNT_6ParamsE)
	.align		4
        /*000c*/ 	.word	index@(__assertfail)
	.align		4
        /*0010*/ 	.word	0x00000000
	.align		4
        /*0014*/ 	.word	0xfffffffe
	.align		4
        /*0018*/ 	.word	0x00000000
	.align		4
        /*001c*/ 	.word	0xfffffffd
	.align		4
        /*0020*/ 	.word	0x00000000
	.align		4
        /*0024*/ 	.word	0xfffffffc


//--------------------- .nv.constant4             --------------------------
	.section	.nv.constant4,"a",@progbits
	.align	8
	.align		8
.nv.constant4:
        /*0000*/ 	.dword	__assertfail
	.align		8
        /*0008*/ 	.dword	__unnamed_1
	.align		8
        /*0010*/ 	.dword	_ZN40_INTERNAL_887c651a_4_k_cu_1c0e941d_123414cuda3std3__45__cpo5beginE
	.align		8
        /*0018*/ 	.dword	_ZN40_INTERNAL_887c651a_4_k_cu_1c0e941d_123414cuda3std3__45__cpo3endE
	.align		8
        /*0020*/ 	.dword	_ZN40_INTERNAL_887c651a_4_k_cu_1c0e941d_123414cuda3std3__45__cpo6cbeginE
	.align		8
        /*0028*/ 	.dword	_ZN40_INTERNAL_887c651a_4_k_cu_1c0e941d_123414cuda3std3__45__cpo4cendE
	.align		8
        /*0030*/ 	.dword	_ZN40_INTERNAL_887c651a_4_k_cu_1c0e941d_123414cuda3std3__442_GLOBAL__N__887c651a_4_k_cu_1c0e941d_123416ignoreE
	.align		8
        /*0038*/ 	.dword	_ZN40_INTERNAL_887c651a_4_k_cu_1c0e941d_123414cuda3std3__419piecewise_constructE
	.align		8
        /*0040*/ 	.dword	_ZN40_INTERNAL_887c651a_4_k_cu_1c0e941d_123414cuda3std3__48in_placeE
	.align		8
        /*0048*/ 	.dword	_ZN40_INTERNAL_887c651a_4_k_cu_1c0e941d_123414cuda3std6ranges3__45__cpo4swapE
	.align		8
        /*0050*/ 	.dword	_ZN40_INTERNAL_887c651a_4_k_cu_1c0e941d_123414cuda3std6ranges3__45__cpo9iter_moveE
	.align		8
        /*0058*/ 	.dword	_ZN40_INTERNAL_887c651a_4_k_cu_1c0e941d_123414cute7productE
	.align		8
        /*0060*/ 	.dword	_ZN40_INTERNAL_887c651a_4_k_cu_1c0e941d_123414cute1_E
	.align		8
        /*0068*/ 	.dword	$str$22
	.align		8
        /*0070*/ 	.dword	$str$23


//--------------------- .text._ZN7cutlass13device_kernelINS_4gemm6kernel13GemmUniversalIN4cute5tupleIJiiiiEEENS1_10collective13CollectiveMmaINS1_34MainloopSm90TmaGmmaWarpSpecializedILi2ENS5_IJNS4_1CILi1EEESB_SB_EEENS1_32KernelTmaWarpSpecializedPingpongEEENS5_IJNSA_ILi64EEENSA_ILi384EEENSA_ILi256EEEEEEaNS5_IJlSB_lEEEaSJ_NS4_8TiledMMAINS4_8MMA_AtomIJNS4_4SM904GMMA27MMA_64x192x32_S32S8S8_SS_TNEEEENS4_6LayoutISC_NS5_IJNSA_ILi0EEESR_SR_EEEEENS5_IJNS4_10UnderscoreESU_SU_EEEEENS4_13SM90_TMA_LOADENS4_14ComposedLayoutINS4_7SwizzleILi3ELi4ELi3EEENS4_18smem_ptr_flag_bitsILi8EEENSQ_INS5_IJNSA_ILi8EEENSA_ILi128EEEEEENS5_IJS14_SB_EEEEEEEvNS4_8identityESX_S18_vS19_EENS_8epilogue10collective6detail29Sm90TmaWarpSpecializedAdapterINS1C_15DefaultEpilogueIaSJ_SJ_NS1B_6thread17LinearCombinationIaLi1EiiLNS1G_9ScaleType4KindE0ELNS_15FloatRoundStyleE2EaEENS1_15EpilogueDefaultEEEEEvvEEEEvNT_6ParamsE --------------------------
	.section	.text._ZN7cutlass13device_kernelINS_4gemm6kernel13GemmUniversalIN4cute5tupleIJiiiiEEENS1_10collective13CollectiveMmaINS1_34MainloopSm90TmaGmmaWarpSpecializedILi2ENS5_IJNS4_1CILi1EEESB_SB_EEENS1_32KernelTmaWarpSpecializedPingpongEEENS5_IJNSA_ILi64EEENSA_ILi384EEENSA_ILi256EEEEEEaNS5_IJlSB_lEEEaSJ_NS4_8TiledMMAINS4_8MMA_AtomIJNS4_4SM904GMMA27MMA_64x192x32_S32S8S8_SS_TNEEEENS4_6LayoutISC_NS5_IJNSA_ILi0EEESR_SR_EEEEENS5_IJNS4_10UnderscoreESU_SU_EEEEENS4_13SM90_TMA_LOADENS4_14ComposedLayoutINS4_7SwizzleILi3ELi4ELi3EEENS4_18smem_ptr_flag_bitsILi8EEENSQ_INS5_IJNSA_ILi8EEENSA_ILi128EEEEEENS5_IJS14_SB_EEEEEEEvNS4_8identityESX_S18_vS19_EENS_8epilogue10collective6detail29Sm90TmaWarpSpecializedAdapterINS1C_15DefaultEpilogueIaSJ_SJ_NS1B_6thread17LinearCombinationIaLi1EiiLNS1G_9ScaleType4KindE0ELNS_15FloatRoundStyleE2EaEENS1_15EpilogueDefaultEEEEEvvEEEEvNT_6ParamsE,"ax",@progbits
	.align	128
.text._ZN7cutlass13device_kernelINS_4gemm6kernel13GemmUniversalIN4cute5tupleIJiiiiEEENS1_10collective13CollectiveMmaINS1_34MainloopSm90TmaGmmaWarpSpecializedILi2ENS5_IJNS4_1CILi1EEESB_SB_EEENS1_32KernelTmaWarpSpecializedPingpongEEENS5_IJNSA_ILi64EEENSA_ILi384EEENSA_ILi256EEEEEEaNS5_IJlSB_lEEEaSJ_NS4_8TiledMMAINS4_8MMA_AtomIJNS4_4SM904GMMA27MMA_64x192x32_S32S8S8_SS_TNEEEENS4_6LayoutISC_NS5_IJNSA_ILi0EEESR_SR_EEEEENS5_IJNS4_10UnderscoreESU_SU_EEEEENS4_13SM90_TMA_LOADENS4_14ComposedLayoutINS4_7SwizzleILi3ELi4ELi3EEENS4_18smem_ptr_flag_bitsILi8EEENSQ_INS5_IJNSA_ILi8EEENSA_ILi128EEEEEENS5_IJS14_SB_EEEEEEEvNS4_8identityESX_S18_vS19_EENS_8epilogue10collective6detail29Sm90TmaWarpSpecializedAdapterINS1C_15DefaultEpilogueIaSJ_SJ_NS1B_6thread17LinearCombinationIaLi1EiiLNS1G_9ScaleType4KindE0ELNS_15FloatRoundStyleE2EaEENS1_15EpilogueDefaultEEEEEvvEEEEvNT_6ParamsE:
        .type           _ZN7cutlass13device_kernelINS_4gemm6kernel13GemmUniversalIN4cute5tupleIJiiiiEEENS1_10collective13CollectiveMmaINS1_34MainloopSm90TmaGmmaWarpSpecializedILi2ENS5_IJNS4_1CILi1EEESB_SB_EEENS1_32KernelTmaWarpSpecializedPingpongEEENS5_IJNSA_ILi64EEENSA_ILi384EEENSA_ILi256EEEEEEaNS5_IJlSB_lEEEaSJ_NS4_8TiledMMAINS4_8MMA_AtomIJNS4_4SM904GMMA27MMA_64x192x32_S32S8S8_SS_TNEEEENS4_6LayoutISC_NS5_IJNSA_ILi0EEESR_SR_EEEEENS5_IJNS4_10UnderscoreESU_SU_EEEEENS4_13SM90_TMA_LOADENS4_14ComposedLayoutINS4_7SwizzleILi3ELi4ELi3EEENS4_18smem_ptr_flag_bitsILi8EEENSQ_INS5_IJNSA_ILi8EEENSA_ILi128EEEEEENS5_IJS14_SB_EEEEEEEvNS4_8identityESX_S18_vS19_EENS_8epilogue10collective6detail29Sm90TmaWarpSpecializedAdapterINS1C_15DefaultEpilogueIaSJ_SJ_NS1B_6thread17LinearCombinationIaLi1EiiLNS1G_9ScaleType4KindE0ELNS_15FloatRoundStyleE2EaEENS1_15EpilogueDefaultEEEEEvvEEEEvNT_6ParamsE,@function
        .size           _ZN7cutlass13device_kernelINS_4gemm6kernel13GemmUniversalIN4cute5tupleIJiiiiEEENS1_10collective13CollectiveMmaINS1_34MainloopSm90TmaGmmaWarpSpecializedILi2ENS5_IJNS4_1CILi1EEESB_SB_EEENS1_32KernelTmaWarpSpecializedPingpongEEENS5_IJNSA_ILi64EEENSA_ILi384EEENSA_ILi256EEEEEEaNS5_IJlSB_lEEEaSJ_NS4_8TiledMMAINS4_8MMA_AtomIJNS4_4SM904GMMA27MMA_64x192x32_S32S8S8_SS_TNEEEENS4_6LayoutISC_NS5_IJNSA_ILi0EEESR_SR_EEEEENS5_IJNS4_10UnderscoreESU_SU_EEEEENS4_13SM90_TMA_LOADENS4_14ComposedLayoutINS4_7SwizzleILi3ELi4ELi3EEENS4_18smem_ptr_flag_bitsILi8EEENSQ_INS5_IJNSA_ILi8EEENSA_ILi128EEEEEENS5_IJS14_SB_EEEEEEEvNS4_8identityESX_S18_vS19_EENS_8epilogue10collective6detail29Sm90TmaWarpSpecializedAdapterINS1C_15DefaultEpilogueIaSJ_SJ_NS1B_6thread17LinearCombinationIaLi1EiiLNS1G_9ScaleType4KindE0ELNS_15FloatRoundStyleE2EaEENS1_15EpilogueDefaultEEEEEvvEEEEvNT_6ParamsE,(.L_x_452 - _ZN7cutlass13device_kernelINS_4gemm6kernel13GemmUniversalIN4cute5tupleIJiiiiEEENS1_10collective13CollectiveMmaINS1_34MainloopSm90TmaGmmaWarpSpecializedILi2ENS5_IJNS4_1CILi1EEESB_SB_EEENS1_32KernelTmaWarpSpecializedPingpongEEENS5_IJNSA_ILi64EEENSA_ILi384EEENSA_ILi256EEEEEEaNS5_IJlSB_lEEEaSJ_NS4_8TiledMMAINS4_8MMA_AtomIJNS4_4SM904GMMA27MMA_64x192x32_S32S8S8_SS_TNEEEENS4_6LayoutISC_NS5_IJNSA_ILi0EEESR_SR_EEEEENS5_IJNS4_10UnderscoreESU_SU_EEEEENS4_13SM90_TMA_LOADENS4_14ComposedLayoutINS4_7SwizzleILi3ELi4ELi3EEENS4_18smem_ptr_flag_bitsILi8EEENSQ_INS5_IJNSA_ILi8EEENSA_ILi128EEEEEENS5_IJS14_SB_EEEEEEEvNS4_8identityESX_S18_vS19_EENS_8epilogue10collective6detail29Sm90TmaWarpSpecializedAdapterINS1C_15DefaultEpilogueIaSJ_SJ_NS1B_6thread17LinearCombinationIaLi1EiiLNS1G_9ScaleType4KindE0ELNS_15FloatRoundStyleE2EaEENS1_15EpilogueDefaultEEEEEvvEEEEvNT_6ParamsE)
        .other          _ZN7cutlass13device_kernelINS_4gemm6kernel13GemmUniversalIN4cute5tupleIJiiiiEEENS1_10collective13CollectiveMmaINS1_34MainloopSm90TmaGmmaWarpSpecializedILi2ENS5_IJNS4_1CILi1EEESB_SB_EEENS1_32KernelTmaWarpSpecializedPingpongEEENS5_IJNSA_ILi64EEENSA_ILi384EEENSA_ILi256EEEEEEaNS5_IJlSB_lEEEaSJ_NS4_8TiledMMAINS4_8MMA_AtomIJNS4_4SM904GMMA27MMA_64x192x32_S32S8S8_SS_TNEEEENS4_6LayoutISC_NS5_IJNSA_ILi0EEESR_SR_EEEEENS5_IJNS4_10UnderscoreESU_SU_EEEEENS4_13SM90_TMA_LOADENS4_14ComposedLayoutINS4_7SwizzleILi3ELi4ELi3EEENS4_18smem_ptr_flag_bitsILi8EEENSQ_INS5_IJNSA_ILi8EEENSA_ILi128EEEEEENS5_IJS14_SB_EEEEEEEvNS4_8identityESX_S18_vS19_EENS_8epilogue10collective6detail29Sm90TmaWarpSpecializedAdapterINS1C_15DefaultEpilogueIaSJ_SJ_NS1B_6thread17LinearCombinationIaLi1EiiLNS1G_9ScaleType4KindE0ELNS_15FloatRoundStyleE2EaEENS1_15EpilogueDefaultEEEEEvvEEEEvNT_6ParamsE,@"STO_CUDA_ENTRY STV_DEFAULT"
_ZN7cutlass13device_kernelINS_4gemm6kernel13GemmUniversalIN4cute5tupleIJiiiiEEENS1_10collective13CollectiveMmaINS1_34MainloopSm90TmaGmmaWarpSpecializedILi2ENS5_IJNS4_1CILi1EEESB_SB_EEENS1_32KernelTmaWarpSpecializedPingpongEEENS5_IJNSA_ILi64EEENSA_ILi384EEENSA_ILi256EEEEEEaNS5_IJlSB_lEEEaSJ_NS4_8TiledMMAINS4_8MMA_AtomIJNS4_4SM904GMMA27MMA_64x192x32_S32S8S8_SS_TNEEEENS4_6LayoutISC_NS5_IJNSA_ILi0EEESR_SR_EEEEENS5_IJNS4_10UnderscoreESU_SU_EEEEENS4_13SM90_TMA_LOADENS4_14ComposedLayoutINS4_7SwizzleILi3ELi4ELi3EEENS4_18smem_ptr_flag_bitsILi8EEENSQ_INS5_IJNSA_ILi8EEENSA_ILi128EEEEEENS5_IJS14_SB_EEEEEEEvNS4_8identityESX_S18_vS19_EENS_8epilogue10collective6detail29Sm90TmaWarpSpecializedAdapterINS1C_15DefaultEpilogueIaSJ_SJ_NS1B_6thread17LinearCombinationIaLi1EiiLNS1G_9ScaleType4KindE0ELNS_15FloatRoundStyleE2EaEENS1_15EpilogueDefaultEEEEEvvEEEEvNT_6ParamsE:
[----:B------:R-:W0:Y:S01]  /*0000*/  LDC R1, c[0x0][0x28] ;  /* 0x00000a00ff017b82 */ /* 0x000e220000000800 */
[----:B------:R-:W1:Y:S01]  /*0010*/  S2R R4, SR_TID.X ;  /* 0x0000000000047919 */ /* 0x000e620000002100 */
[----:B------:R-:W-:Y:S01]  /*0020*/  ELECT P0, URZ, PT ;  /* 0x00000000003f782f */ /* 0x000fe20003800000 */
[----:B------:R-:W-:Y:S01]  /*0030*/  BSSY B0, `(.L_x_0) ;  /* 0x0000014000007945 */ /* 0x000fe20003800000 */
[----:B-1----:R-:W-:-:S05]  /*0040*/  SHF.R.U32.HI R0, RZ, 0x5, R4 ;  /* 0x00000005ff007819 */ /* 0x002fca0000011604 */
[----:B------:R-:W1:Y:S02]  /*0050*/  SHFL.IDX PT, R2, R0, RZ, 0x1f ;  /* 0x00001fff00027589 */ /* 0x000e6400000e0000 */
[----:B-1----:R-:W-:Y:S02]  /*0060*/  R2UR UR8, R2 ;  /* 0x00000000020872ca */ /* 0x002fe400000e0000 */
[----:B------:R-:W-:-:S05]  /*0070*/  SHF.R.U32.HI R2, RZ, 0x7, R4 ;  /* 0x00000007ff027819 */ /* 0x000fca0000011604 */
[----:B------:R1:W2:Y:S06]  /*0080*/  SHFL.IDX PT, R3, R2, RZ, 0x1f ;  /* 0x00001fff02037589 */ /* 0x0002ac00000e0000 */
[----:B------:R-:W-:Y:S02]  /*0090*/  USHF.R.S32.HI UR4, URZ, 0x1f, UR8 ;  /* 0x0000001f3f047899 */ /* 0x000fe40008011408 */
[----:B------:R-:W-:Y:S02]  /*00a0*/  ISETP.NE.OR P0, PT, RZ, UR8, !P0 ;  /* 0x00000008ff007c0c */ /* 0x000fe4000c705670 */
[----:B------:R-:W-:-:S04]  /*00b0*/  ULEA.HI UR4, UR4, UR8, URZ, 0x2 ;  /* 0x0000000804047291 */ /* 0x000fc8000f8f103f */
[----:B------:R-:W-:-:S04]  /*00c0*/  ULOP3.LUT UR4, UR4, 0xfffffffc, URZ, 0xc0, !UPT ;  /* 0xfffffffc04047892 */ /* 0x000fc8000f8ec03f */
[----:B------:R-:W-:-:S03]  /*00d0*/  UIADD3 UR8, UR8, -UR4, URZ ;  /* 0x8000000408087290 */ /* 0x000fc6000fffe03f */
[----:B01----:R-:W-:Y:S09]  /*00e0*/  @P0 BRA `(.L_x_1) ;  /* 0x0000000000200947 */ /* 0x003ff20003800000 */
[----:B------:R-:W-:Y:S02]  /*00f0*/  ULDC.64 UR4, c[0x0][0x198] ;  /* 0x0000660000047ab9 */ /* 0x000fe40000000a00 */
[----:B------:R-:W-:Y:S02]  /*0100*/  UIADD3 UR6, UP0, UR4, 0xf0, URZ ;  /* 0x000000f004067890 */ /* 0x000fe4000ff1e03f */
[----:B------:R-:W-:Y:S02]  /*0110*/  UIADD3 UR4, UP1, UR4, 0x1f0, URZ ;  /* 0x000001f004047890 */ /* 0x000fe4000ff3e03f */
[----:B------:R-:W-:Y:S02]  /*0120*/  UIADD3.X UR7, URZ, UR5, URZ, UP0, !UPT ;  /* 0x000000053f077290 */ /* 0x000fe400087fe43f */
[----:B------:R-:W-:-:S07]  /*0130*/  UIADD3.X UR5, URZ, UR5, URZ, UP1, !UPT ;  /* 0x000000053f057290 */ /* 0x000fce0008ffe43f */
[----:B------:R0:W-:Y:S02]  /*0140*/  UTMACCTL.PF [UR6] ;  /* 0x00000000060079b9 */ /* 0x0001e40008040000 */
[----:B------:R0:W-:Y:S02]  /*0150*/  UTMACCTL.PF [UR4] ;  /* 0x00000000040079b9 */ /* 0x0001e40008040000 */
[----:B0-----:R-:W-:Y:S01]  /*0160*/  NOP ;  /* 0x0000000000007918 */ /* 0x001fe20000000000 */
.L_x_1:
[----:B------:R-:W-:Y:S05]  /*0170*/  BSYNC B0 ;  /* 0x0000000000007941 */ /* 0x000fea0003800000 */
.L_x_0:
[----:B------:R-:W0:Y:S01]  /*0180*/  SHFL.IDX PT, R5, R0, RZ, 0x1f ;  /* 0x00001fff00057589 */ /* 0x000e2200000e0000 */
[----:B--2---:R-:W-:Y:S01]  /*0190*/  R2UR UR15, R3 ;  /* 0x00000000030f72ca */ /* 0x004fe200000e0000 */
[----:B------:R-:W-:-:S04]  /*01a0*/  UISETP.NE.AND UP0, UPT, UR8, 0x3, UPT ;  /* 0x000000030800788c */ /* 0x000fc8000bf05270 */
[----:B------:R-:W-:-:S08]  /*01b0*/  UISETP.EQ.OR UP0, UPT, UR8, URZ, !UP0 ;  /* 0x0000003f0800728c */ /* 0x000fd0000c702670 */
[----:B------:R-:W-:Y:S02]  /*01c0*/  UIADD3 UR18, UR15, -0x1, URZ ;  /* 0xffffffff0f127890 */ /* 0x000fe4000fffe03f */
[----:B------:R-:W-:Y:S02]  /*01d0*/  UISETP.EQ.AND UP0, UPT, UR15, URZ, UP0 ;  /* 0x0000003f0f00728c */ /* 0x000fe40008702270 */
[----:B------:R-:W-:Y:S02]  /*01e0*/  UISETP.GE.U32.AND UP1, UPT, UR18, 0x2, UPT ;  /* 0x000000021200788c */ /* 0x000fe4000bf26070 */
[----:B------:R-:W-:Y:S01]  /*01f0*/  USEL UR42, URZ, 0x1, !UP0 ;  /* 0x000000013f2a7887 */ /* 0x000fe2000c000000 */
[----:B0-----:R-:W-:-:S03]  /*0200*/  ISETP.NE.AND P0, PT, R5, RZ, PT ;  /* 0x000000ff0500720c */ /* 0x001fc60003f05270 */
[----:B------:R-:W-:-:S10]  /*0210*/  USEL UR42, UR42, 0x2, UP1 ;  /* 0x000000022a2a7887 */ /* 0x000fd40008800000 */
[----:B------:R-:W-:Y:S05]  /*0220*/  @P0 BRA `(.L_x_2) ;  /* 0x0000000000480947 */ /* 0x000fea0003800000 */
[----:B------:R-:W0:Y:S01]  /*0230*/  S2UR UR9, SR_CgaCtaId ;  /* 0x00000000000979c3 */ /* 0x000e220000008800 */
[----:B------:R-:W-:Y:S01]  /*0240*/  UMOV UR4, 0x400 ;  /* 0x0000040000047882 */ /* 0x000fe20000000000 */
[----:B------:R-:W-:Y:S01]  /*0250*/  UMOV UR5, 0x1 ;  /* 0x0000000100057882 */ /* 0x000fe20000000000 */
[----:B------:R-:W-:Y:S01]  /*0260*/  UMOV UR6, 0x80 ;  /* 0x0000008000067882 */ /* 0x000fe20000000000 */
[----:B------:R-:W-:Y:S01]  /*0270*/  ELECT P0, URZ, PT ;  /* 0x00000000003f782f */ /* 0x000fe20003800000 */
[----:B------:R-:W-:-:S04]  /*0280*/  UIADD3 UR6, -UR6, 0x100000, URZ ;  /* 0x0010000006067890 */ /* 0x000fc8000fffe13f */
[----:B------:R-:W-:Y:S02]  /*0290*/  USHF.L.U32 UR7, UR6, 0xb, URZ ;  /* 0x0000000b06077899 */ /* 0x000fe4000800063f */
[----:B------:R-:W-:Y:S02]  /*02a0*/  USHF.L.U32 UR6, UR6, 0x1, URZ ;  /* 0x0000000106067899 */ /* 0x000fe4000800063f */
[----:B0-----:R-:W-:Y:S02]  /*02b0*/  ULEA UR9, UR9, UR4, 0x18 ;  /* 0x0000000409097291 */ /* 0x001fe4000f8ec03f */
[----:B------:R-:W-:-:S04]  /*02c0*/  UIADD3 UR4, -UR5, 0x100000, URZ ;  /* 0x0010000005047890 */ /* 0x000fc8000fffe13f */
[----:B------:R-:W-:Y:S02]  /*02d0*/  USHF.L.U32 UR5, UR4, 0xb, URZ ;  /* 0x0000000b04057899 */ /* 0x000fe4000800063f */
[----:B------:R-:W-:Y:S01]  /*02e0*/  USHF.L.U32 UR4, UR4, 0x1, URZ ;  /* 0x0000000104047899 */ /* 0x000fe2000800063f */
[----:B------:R-:W0:Y:S11]  /*02f0*/  FENCE.VIEW.ASYNC.S ;  /* 0x00000000000073c6 */ /* 0x000e360000000000 */
[----:B0-----:R0:W1:Y:S01]  /*0300*/  SYNCS.EXCH.64 URZ, [UR9], UR4 ;  /* 0x00000004093f75b2 */ /* 0x0010620008000100 */
[----:B------:R0:W2:Y:S01]  /*0310*/  SYNCS.EXCH.64 URZ, [UR9+0x10], UR6 ;  /* 0x00001006093f75b2 */ /* 0x0000a20008000100 */
[----:B------:R0:W3:Y:S01]  /*0320*/  SYNCS.EXCH.64 URZ, [UR9+0x8], UR4 ;  /* 0x00000804093f75b2 */ /* 0x0000e20008000100 */
[----:B------:R0:W4:Y:S01]  /*0330*/  SYNCS.EXCH.64 URZ, [UR9+0x18], UR6 ;  /* 0x00001806093f75b2 */ /* 0x0001220008000100 */
[----:B------:R-:W-:Y:S01]  /*0340*/  NOP ;  /* 0x0000000000007918 */ /* 0x000fe20000000000 */
.L_x_2:
[----:B------:R-:W5:Y:S01]  /*0350*/  SHFL.IDX PT, R5, R0, RZ, 0x1f ;  /* 0x00001fff00057589 */ /* 0x000f6200000e0000 */
[----:B------:R-:W-:Y:S01]  /*0360*/  ELECT P0, URZ, PT ;  /* 0x00000000003f782f */ /* 0x000fe20003800000 */
[----:B------:R-:W-:Y:S01]  /*0370*/  NOP ;  /* 0x0000000000007918 */ /* 0x000fe20000000000 */
[----:B------:R-:W-:Y:S01]  /*0380*/  ELECT P1, URZ, PT ;  /* 0x00000000003f782f */ /* 0x000fe20003820000 */
[----:B------:R-:W1:Y:S01]  /*0390*/  SHFL.IDX PT, R3, R0, RZ, 0x1f ;  /* 0x00001fff00037589 */ /* 0x000e6200000e0000 */
[----:B0-----:R-:W-:Y:S01]  /*03a0*/  UMOV UR4, 0x20 ;  /* 0x0000002000047882 */ /* 0x001fe20000000000 */
[----:B------:R-:W-:Y:S01]  /*03b0*/  UMOV UR12, 0x80 ;  /* 0x00000080000c7882 */ /* 0x000fe20000000000 */
[----:B------:R-:W-:Y:S01]  /*03c0*/  NOP ;  /* 0x0000000000007918 */ /* 0x000fe20000000000 */
[----:B------:R0:W0:Y:S01]  /*03d0*/  SHFL.IDX PT, R0, R2, RZ, 0x1f ;  /* 0x00001fff02007589 */ /* 0x00002200000e0000 */
[----:B------:R-:W-:Y:S01]  /*03e0*/  ULDC.64 UR48, c[0x0][0x208] ;  /* 0x0000820000307ab9 */ /* 0x000fe20000000a00 */
[----:B-----5:R-:W-:-:S02]  /*03f0*/  ISETP.NE.OR P0, PT, R5, RZ, !P0 ;  /* 0x000000ff0500720c */ /* 0x020fc40004705670 */
[----:B-1----:R-:W-:Y:S02]  /*0400*/  ISETP.NE.OR P1, PT, R3, RZ, !P1 ;  /* 0x000000ff0300720c */ /* 0x002fe40004f25670 */
[----:B------:R-:W-:-:S04]  /*0410*/  SHF.R.S32.HI R3, RZ, 0x1f, R4 ;  /* 0x0000001fff037819 */ /* 0x000fc80000011404 */
[----:B------:R-:W-:-:S05]  /*0420*/  LEA.HI R3, R3, R4, RZ, 0x7 ;  /* 0x0000000403037211 */ /* 0x000fca00078f38ff */
[----:B------:R-:W-:Y:S01]  /*0430*/  VOTEU.ALL UP0, P0 ;  /* 0x00000000003f7886 */ /* 0x000fe20000000000 */
[----:B------:R-:W-:Y:S01]  /*0440*/  LOP3.LUT R3, R3, 0xffffff80, RZ, 0xc0, !PT ;  /* 0xffffff8003037812 */ /* 0x000fe200078ec0ff */
[----:B------:R-:W-:-:S03]  /*0450*/  VOTEU.ALL UP1, P1 ;  /* 0x00000000003f7886 */ /* 0x000fc60000820000 */
[----:B------:R-:W1:Y:S01]  /*0460*/  @!UP0 S2UR UR7, SR_CgaCtaId ;  /* 0x00000000000789c3 */ /* 0x000e620000008800 */
[----:B------:R-:W-:Y:S01]  /*0470*/  @!UP0 UMOV UR6, 0x400 ;  /* 0x0000040000068882 */ /* 0x000fe20000000000 */
[----:B------:R-:W-:-:S04]  /*0480*/  @!UP0 UIADD3 UR4, -UR4, 0x100000, URZ ;  /* 0x0010000004048890 */ /* 0x000fc8000fffe13f */
[----:B------:R-:W-:Y:S02]  /*0490*/  @!UP0 USHF.L.U32 UR5, UR4, 0xb, URZ ;  /* 0x0000000b04058899 */ /* 0x000fe4000800063f */
[----:B------:R-:W-:Y:S01]  /*04a0*/  @!UP0 USHF.L.U32 UR4, UR4, 0x1, URZ ;  /* 0x0000000104048899 */ /* 0x000fe2000800063f */
[----:B------:R-:W-:Y:S01]  /*04b0*/  IMAD.IADD R3, R4, 0x1, -R3 ;  /* 0x0000000104037824 */ /* 0x000fe200078e0a03 */
[----:B------:R-:W-:Y:S01]  /*04c0*/  @!UP1 UMOV UR10, 0x400 ;  /* 0x00000400000a9882 */ /* 0x000fe20000000000 */
[----:B------:R-:W-:Y:S01]  /*04d0*/  VOTEU.ALL UP2, P1 ;  /* 0x00000000003f7886 */ /* 0x000fe20000840000 */
[----:B------:R-:W-:Y:S01]  /*04e0*/  VOTEU.ALL UP3, P1 ;  /* 0x00000000003f7886 */ /* 0x000fe20000860000 */
[----:B------:R-:W-:Y:S01]  /*04f0*/  VOTEU.ALL UP4, P1 ;  /* 0x00000000003f7886 */ /* 0x000fe20000880000 */
[----:B------:R-:W5:Y:S01]  /*0500*/  @!UP1 S2UR UR11, SR_CgaCtaId ;  /* 0x00000000000b99c3 */ /* 0x000f620000008800 */
[----:B------:R-:W-:Y:S01]  /*0510*/  VOTEU.ALL UP5, P1 ;  /* 0x00000000003f7886 */ /* 0x000fe200008a0000 */
[----:B------:R-:W-:Y:S01]  /*0520*/  ISETP.NE.AND P1, PT, RZ, UR15, PT ;  /* 0x0000000fff007c0c */ /* 0x000fe2000bf25270 */
[----:B-1----:R-:W-:-:S02]  /*0530*/  @!UP0 ULEA UR9, UR7, UR6, 0x18 ;  /* 0x0000000607098291 */ /* 0x002fc4000f8ec03f */
[----:B------:R-:W-:-:S04]  /*0540*/  @!UP1 UIADD3 UR6, -UR12, 0x100000, URZ ;  /* 0x001000000c069890 */ /* 0x000fc8000fffe13f */
[----:B------:R-:W-:Y:S02]  /*0550*/  @!UP1 USHF.L.U32 UR7, UR6, 0xb, URZ ;  /* 0x0000000b06079899 */ /* 0x000fe4000800063f */
[----:B------:R-:W-:Y:S01]  /*0560*/  @!UP1 USHF.L.U32 UR6, UR6, 0x1, URZ ;  /* 0x0000000106069899 */ /* 0x000fe2000800063f */
[----:B------:R-:W-:Y:S01]  /*0570*/  VOTEU.ALL UP0, P0 ;  /* 0x00000000003f7886 */ /* 0x000fe20000000000 */
[----:B-----5:R-:W-:Y:S01]  /*0580*/  @!UP1 ULEA UR10, UR11, UR10, 0x18 ;  /* 0x0000000a0b0a9291 */ /* 0x020fe2000f8ec03f */
[----:B------:R-:W-:Y:S01]  /*0590*/  VOTEU.ALL UP1, P0 ;  /* 0x00000000003f7886 */ /* 0x000fe20000020000 */
[----:B------:R-:W1:Y:S02]  /*05a0*/  FENCE.VIEW.ASYNC.S ;  /* 0x00000000000073c6 */ /* 0x000e640000000000 */
[----:B-1----:R-:W2:Y:S02]  /*05b0*/  @!UP0 SYNCS.EXCH.64 URZ, [UR9+0x50], UR4 ;  /* 0x00005004093f85b2 */ /* 0x002ea40008000100 */
[----:B------:R1:W2:Y:S01]  /*05c0*/  @!UP1 SYNCS.EXCH.64 URZ, [UR9+0x58], UR4 ;  /* 0x00005804093f95b2 */ /* 0x0002a20008000100 */
[----:B------:R-:W-:Y:S01]  /*05d0*/  NOP ;  /* 0x0000000000007918 */ /* 0x000fe20000000000 */
[----:B-1----:R-:W-:-:S02]  /*05e0*/  ULDC.64 UR4, c[0x0][0x598] ;  /* 0x0001660000047ab9 */ /* 0x002fc40000000a00 */
[----:B------:R-:W-:Y:S02]  /*05f0*/  ISETP.NE.U32.AND P0, PT, RZ, UR4, PT ;  /* 0x00000004ff007c0c */ /* 0x000fe4000bf05070 */
[----:B------:R1:W2:Y:S02]  /*0600*/  @!UP2 SYNCS.EXCH.64 URZ, [UR10+0x30], UR6 ;  /* 0x000030060a3fa5b2 */ /* 0x0002a40008000100 */
[----:B------:R-:W-:Y:S01]  /*0610*/  ISETP.NE.AND.EX P0, PT, RZ, UR5, PT, P0 ;  /* 0x00000005ff007c0c */ /* 0x000fe2000bf05300 */
[----:B------:R1:W2:Y:S01]  /*0620*/  @!UP3 SYNCS.EXCH.64 URZ, [UR10+0x38], UR6 ;  /* 0x000038060a3fb5b2 */ /* 0x0002a20008000100 */
[----:B------:R1:W2:Y:S01]  /*0630*/  @!UP4 SYNCS.EXCH.64 URZ, [UR10+0x40], UR6 ;  /* 0x000040060a3fc5b2 */ /* 0x0002a20008000100 */
[----:B------:R1:W2:Y:S01]  /*0640*/  @!UP5 SYNCS.EXCH.64 URZ, [UR10+0x48], UR6 ;  /* 0x000048060a3fd5b2 */ /* 0x0002a20008000100 */
[----:B------:R-:W-:Y:S01]  /*0650*/  NOP ;  /* 0x0000000000007918 */ /* 0x000fe20000000000 */
[----:B--234-:R-:W-:Y:S08]  /*0660*/  BAR.SYNC.DEFER_BLOCKING 0x0 ;  /* 0x0000000000007b1d */ /* 0x01cff00000010000 */
[----:B01----:R-:W-:Y:S05]  /*0670*/  @!P0 BRA `(.L_x_3) ;  /* 0x00000000001c8947 */ /* 0x003fea0003800000 */
[----:B------:R-:W0:Y:S02]  /*0680*/  LDC.64 R6, c[0x0][0x598] ;  /* 0x00016600ff067b82 */ /* 0x000e240000000a00 */
[----:B0-----:R-:W2:Y:S02]  /*0690*/  LDG.E.64 R6, desc[UR48][R6.64] ;  /* 0x0000003006067981 */ /* 0x001ea4000c1e1b00 */
[----:B--2---:R-:W-:-:S04]  /*06a0*/  ISETP.NE.U32.AND P0, PT, R6, RZ, PT ;  /* 0x000000ff0600720c */ /* 0x004fc80003f05070 */
[----:B------:R-:W-:-:S13]  /*06b0*/  ISETP.NE.AND.EX P0, PT, R7, RZ, PT, P0 ;  /* 0x000000ff0700720c */ /* 0x000fda0003f05300 */
[----:B------:R-:W-:Y:S05]  /*06c0*/  @!P0 BRA `(.L_x_3) ;  /* 0x0000000000088947 */ /* 0x000fea0003800000 */
[----:B------:R1:W5:Y:S01]  /*06d0*/  LD.E R23, desc[UR48][R6.64] ;  /* 0x0000003006177980 */ /* 0x000362000c101900 */
[----:B------:R-:W-:Y:S05]  /*06e0*/  BRA `(.L_x_4) ;  /* 0x0000000000247947 */ /* 0x000fea0003800000 */
.L_x_3:
[----:B------:R-:W-:Y:S02]  /*06f0*/  ULDC.64 UR4, c[0x0][0x588] ;  /* 0x0001620000047ab9 */ /* 0x000fe40000000a00 */
[----:B------:R-:W-:-:S04]  /*0700*/  ISETP.NE.U32.AND P0, PT, RZ, UR4, PT ;  /* 0x00000004ff007c0c */ /* 0x000fc8000bf05070 */
[----:B------:R-:W-:-:S13]  /*0710*/  ISETP.NE.AND.EX P0, PT, RZ, UR5, PT, P0 ;  /* 0x00000005ff007c0c */ /* 0x000fda000bf05300 */
[----:B------:R-:W-:Y:S05]  /*0720*/  @!P0 BRA `(.L_x_5) ;  /* 0x00000000000c8947 */ /* 0x000fea0003800000 */
[----:B------:R-:W0:Y:S02]  /*0730*/  LDC.64 R6, c[0x0][0x588] ;  /* 0x00016200ff067b82 */ /* 0x000e240000000a00 */
[----:B0-----:R0:W5:Y:S01]  /*0740*/  LDG.E R23, desc[UR48][R6.64] ;  /* 0x0000003006177981 */ /* 0x001162000c1e1900 */
[----:B------:R-:W-:Y:S05]  /*0750*/  BRA `(.L_x_4) ;  /* 0x0000000000087947 */ /* 0x000fea0003800000 */
.L_x_5:
[----:B------:R-:W-:Y:S02]  /*0760*/  ULDC UR4, c[0x0][0x580] ;  /* 0x0001600000047ab9 */ /* 0x000fe40000000800 */
[----:B------:R-:W-:-:S07]  /*0770*/  IMAD.U32 R23, RZ, RZ, UR4 ;  /* 0x00000004ff177e24 */ /* 0x000fce000f8e00ff */
.L_x_4:
[----:B------:R-:W-:Y:S02]  /*0780*/  ULDC.64 UR4, c[0x0][0x5a0] ;  /* 0x0001680000047ab9 */ /* 0x000fe40000000a00 */
[----:B------:R-:W-:-:S04]  /*0790*/  ISETP.NE.U32.AND P0, PT, RZ, UR4, PT ;  /* 0x00000004ff007c0c */ /* 0x000fc8000bf05070 */
[----:B------:R-:W-:-:S13]  /*07a0*/  ISETP.NE.AND.EX P0, PT, RZ, UR5, PT, P0 ;  /* 0x00000005ff007c0c */ /* 0x000fda000bf05300 */
[----:B------:R-:W-:Y:S05]  /*07b0*/  @!P0 BRA `(.L_x_6) ;  /* 0x00000000001c8947 */ /* 0x000fea0003800000 */
[----:B01----:R-:W0:Y:S02]  /*07c0*/  LDC.64 R6, c[0x0][0x5a0] ;  /* 0x00016800ff067b82 */ /* 0x003e240000000a00 */
[----:B0-----:R-:W2:Y:S02]  /*07d0*/  LDG.E.64 R6, desc[UR48][R6.64] ;  /* 0x0000003006067981 */ /* 0x001ea4000c1e1b00 */
[----:B--2---:R-:W-:-:S04]  /*07e0*/  ISETP.NE.U32.AND P0, PT, R6, RZ, PT ;  /* 0x000000ff0600720c */ /* 0x004fc80003f05070 */
[----:B------:R-:W-:-:S13]  /*07f0*/  ISETP.NE.AND.EX P0, PT, R7, RZ, PT, P0 ;  /* 0x000000ff0700720c */ /* 0x000fda0003f05300 */
[----:B------:R-:W-:Y:S05]  /*0800*/  @!P0 BRA `(.L_x_6) ;  /* 0x0000000000088947 */ /* 0x000fea0003800000 */
[----:B------:R3:W5:Y:S01]  /*0810*/  LD.E R22, desc[UR48][R6.64] ;  /* 0x0000003006167980 */ /* 0x000762000c101900 */
[----:B------:R-:W-:Y:S05]  /*0820*/  BRA `(.L_x_7) ;  /* 0x0000000000247947 */ /* 0x000fea0003800000 */
.L_x_6:
[----:B------:R-:W-:Y:S02]  /*0830*/  ULDC.64 UR4, c[0x0][0x590] ;  /* 0x0001640000047ab9 */ /* 0x000fe40000000a00 */
[----:B------:R-:W-:-:S04]  /*0840*/  ISETP.NE.U32.AND P0, PT, RZ, UR4, PT ;  /* 0x00000004ff007c0c */ /* 0x000fc8000bf05070 */
[----:B------:R-:W-:-:S13]  /*0850*/  ISETP.NE.AND.EX P0, PT, RZ, UR5, PT, P0 ;  /* 0x00000005ff007c0c */ /* 0x000fda000bf05300 */
[----:B------:R-:W-:Y:S05]  /*0860*/  @!P0 BRA `(.L_x_8) ;  /* 0x00000000000c8947 */ /* 0x000fea0003800000 */
[----:B01----:R-:W0:Y:S02]  /*0870*/  LDC.64 R6, c[0x0][0x590] ;  /* 0x00016400ff067b82 */ /* 0x003e240000000a00 */
[----:B0-----:R2:W5:Y:S01]  /*0880*/  LDG.E R22, desc[UR48][R6.64] ;  /* 0x0000003006167981 */ /* 0x001562000c1e1900 */
[----:B------:R-:W-:Y:S05]  /*0890*/  BRA `(.L_x_7) ;  /* 0x0000000000087947 */ /* 0x000fea0003800000 */
.L_x_8:
[----:B------:R-:W-:Y:S02]  /*08a0*/  ULDC UR4, c[0x0][0x584] ;  /* 0x0001610000047ab9 */ /* 0x000fe40000000800 */
[----:B------:R-:W-:-:S07]  /*08b0*/  IMAD.U32 R22, RZ, RZ, UR4 ;  /* 0x00000004ff167e24 */ /* 0x000fce000f8e00ff */
.L_x_7:
[----:B------:R-:W4:Y:S01]  /*08c0*/  S2UR UR10, SR_CTAID.Y ;  /* 0x00000000000a79c3 */ /* 0x000f220000002600 */
[----:B------:R-:W-:Y:S01]  /*08d0*/  ULDC UR5, c[0x0][0x65c] ;  /* 0x0001970000057ab9 */ /* 0x000fe20000000800 */
[----:B------:R-:W-:Y:S01]  /*08e0*/  UISETP.NE.AND UP0, UPT, UR15, 0x2, UPT ;  /* 0x000000020f00788c */ /* 0x000fe2000bf05270 */
[----:B------:R-:W-:Y:S01]  /*08f0*/  PRMT R5, RZ, 0x7610, R5 ;  /* 0x00007610ff057816 */ /* 0x000fe20000000005 */
[----:B------:R-:W-:Y:S01]  /*0900*/  UISETP.NE.AND UP2, UPT, UR5, 0x1, UPT ;  /* 0x000000010500788c */ /* 0x000fe2000bf45270 */
[----:B------:R-:W-:Y:S02]  /*0910*/  IMAD.MOV.U32 R19, RZ, RZ, -0x1 ;  /* 0xffffffffff137424 */ /* 0x000fe400078e00ff */
[----:B------:R-:W-:Y:S01]  /*0920*/  IMAD.MOV.U32 R18, RZ, RZ, -0x1 ;  /* 0xffffffffff127424 */ /* 0x000fe200078e00ff */
[----:B------:R-:W4:Y:S01]  /*0930*/  S2UR UR4, SR_CTAID.X ;  /* 0x00000000000479c3 */ /* 0x000f220000002500 */
[----:B------:R-:W-:-:S06]  /*0940*/  UP2UR UR40, UPR, URZ, 0x4 ;  /* 0x000000043f287883 */ /* 0x000fcc0008000000 */
[----:B------:R-:W-:Y:S01]  /*0950*/  @UP2 ULDC UR12, c[0x0][0x10] ;  /* 0x00000400000c2ab9 */ /* 0x000fe20000000800 */
[----:B------:R-:W-:Y:S01]  /*0960*/  @UP2 UMOV UR7, URZ ;  /* 0x0000003f00072c82 */ /* 0x000fe20008000000 */
[----:B------:R-:W-:Y:S01]  /*0970*/  @UP2 UMOV UR5, URZ ;  /* 0x0000003f00052c82 */ /* 0x000fe20008000000 */
[----:B0123--:R-:W0:Y:S01]  /*0980*/  LDC.64 R6, c[0x0][0x650] ;  /* 0x00019400ff067b82 */ /* 0x00fe220000000a00 */
[----:B----4-:R-:W-:Y:S02]  /*0990*/  @UP2 UMOV UR9, UR10 ;  /* 0x0000000a00092c82 */ /* 0x010fe40008000000 */
[----:B------:R-:W-:Y:S01]  /*09a0*/  @UP2 UMOV UR6, UR9 ;  /* 0x0000000900062c82 */ /* 0x000fe20008000000 */
[----:B------:R-:W-:Y:S01]  /*09b0*/  @!UP2 UMOV UR9, UR10 ;  /* 0x0000000a0009ac82 */ /* 0x000fe20008000000 */
[----:B------:R-:W-:-:S03]  /*09c0*/  @UP2 UIMAD.WIDE.U32 UR12, UR4, UR12, UR6 ;  /* 0x0000000c040c22a5 */ /* 0x000fc6000f8e0006 */
[----:B------:R-:W-:Y:S01]  /*09d0*/  @!UP2 ULDC UR6, c[0x0][0xc] ;  /* 0x000003000006aab9 */ /* 0x000fe20000000800 */
[----:B------:R-:W-:Y:S01]  /*09e0*/  @UP2 UIADD3 UR14, UR13, UR5, URZ ;  /* 0x000000050d0e2290 */ /* 0x000fe2000fffe03f */
[----:B------:R-:W-:Y:S02]  /*09f0*/  ULDC UR10, c[0x0][0xc] ;  /* 0x00000300000a7ab9 */ /* 0x000fe40000000800 */
[----:B------:R-:W-:Y:S01]  /*0a00*/  UMOV UR5, URZ ;  /* 0x0000003f00057c82 */ /* 0x000fe20008000000 */
[----:B------:R-:W-:Y:S01]  /*0a10*/  ULDC UR11, c[0x0][0x10] ;  /* 0x00000400000b7ab9 */ /* 0x000fe20000000800 */
[----:B------:R-:W-:Y:S02]  /*0a20*/  @!UP2 UIMAD.WIDE.U32 UR6, UR6, UR9, UR4 ;  /* 0x000000090606a2a5 */ /* 0x000fe4000f8e0004 */
[----:B------:R-:W-:Y:S01]  /*0a30*/  UIMAD.WIDE.U32 UR10, UR10, UR11, URZ ;  /* 0x0000000b0a0a72a5 */ /* 0x000fe2000f8e003f */
[----:B------:R-:W-:-:S03]  /*0a40*/  ULDC UR13, c[0x0][0x14] ;  /* 0x00000500000d7ab9 */ /* 0x000fc60000000800 */
[----:B------:R-:W-:Y:S02]  /*0a50*/  UIMAD.WIDE.U32 UR38, UR10, UR13, URZ ;  /* 0x0000000d0a2672a5 */ /* 0x000fe4000f8e003f */
[----:B------:R-:W-:Y:S01]  /*0a60*/  UIMAD UR41, UR11, UR13, URZ ;  /* 0x0000000d0b2972a4 */ /* 0x000fe2000f8e023f */
[----:B------:R-:W-:Y:S01]  /*0a70*/  @!UP2 UMOV UR12, UR6 ;  /* 0x00000006000cac82 */ /* 0x000fe20008000000 */
[----:B------:R-:W-:Y:S02]  /*0a80*/  @!UP2 UMOV UR14, UR7 ;  /* 0x00000007000eac82 */ /* 0x000fe40008000000 */
[----:B------:R-:W-:Y:S02]  /*0a90*/  UIADD3 UR41, UR39, UR41, URZ ;  /* 0x0000002927297290 */ /* 0x000fe4000fffe03f */
[----:B------:R-:W-:-:S04]  /*0aa0*/  UIADD3 UR6, UP1, UR12, UR38, URZ ;  /* 0x000000260c067290 */ /* 0x000fc8000ff3e03f */
[----:B------:R-:W-:Y:S02]  /*0ab0*/  UIADD3.X UR7, UR14, UR41, URZ, UP1, !UPT ;  /* 0x000000290e077290 */ /* 0x000fe40008ffe43f */
[----:B------:R-:W-:Y:S02]  /*0ac0*/  USEL UR6, UR6, UR12, !UP0 ;  /* 0x0000000c06067287 */ /* 0x000fe4000c000000 */
[----:B------:R-:W-:-:S04]  /*0ad0*/  USEL UR7, UR7, UR14, !UP0 ;  /* 0x0000000e07077287 */ /* 0x000fc8000c000000 */
[----:B0-----:R-:W-:Y:S01]  /*0ae0*/  ISETP.LE.U32.AND P0, PT, R6, UR6, PT ;  /* 0x0000000606007c0c */ /* 0x001fe2000bf03070 */
[----:B------:R-:W-:Y:S02]  /*0af0*/  IMAD.U32 R16, RZ, RZ, UR6 ;  /* 0x00000006ff107e24 */ /* 0x000fe4000f8e00ff */
[----:B------:R-:W-:Y:S02]  /*0b00*/  IMAD.U32 R2, RZ, RZ, UR7 ;  /* 0x00000007ff027e24 */ /* 0x000fe4000f8e00ff */
[----:B------:R-:W-:-:S03]  /*0b10*/  IMAD.U32 R17, RZ, RZ, UR7 ;  /* 0x00000007ff117e24 */ /* 0x000fc6000f8e00ff */
[----:B------:R-:W-:Y:S01]  /*0b20*/  ISETP.GE.U32.AND.EX P0, PT, R2, R7, PT, P0 ;  /* 0x000000070200720c */ /* 0x000fe20003f06100 */
[----:B------:R-:W-:-:S12]  /*0b30*/  IMAD.MOV.U32 R2, RZ, RZ, -0x1 ;  /* 0xffffffffff027424 */ /* 0x000fd800078e00ff */
[----:B------:R-:W-:Y:S05]  /*0b40*/  @P0 BRA `(.L_x_9) ;  /* 0x00000004008c0947 */ /* 0x000fea0003800000 */
[----:B------:R-:W-:Y:S01]  /*0b50*/  I2FP.F32.U32 R2, UR4 ;  /* 0x0000000400027c45 */ /* 0x000fe20008201000 */
[----:B------:R-:W-:Y:S01]  /*0b60*/  ULDC.64 UR16, c[0x0][0x628] ;  /* 0x00018a0000107ab9 */ /* 0x000fe20000000a00 */
[----:B------:R-:W-:Y:S01]  /*0b70*/  ULDC UR6, c[0x0][0x150] ;  /* 0x0000540000067ab9 */ /* 0x000fe20000000800 */
[----:B------:R-:W-:Y:S01]  /*0b80*/  ISETP.NE.U32.AND P0, PT, RZ, UR16, PT ;  /* 0x00000010ff007c0c */ /* 0x000fe2000bf05070 */
[----:B------:R-:W-:Y:S01]  /*0b90*/  ULDC UR15, c[0x0][0x630] ;  /* 0x00018c00000f7ab9 */ /* 0x000fe20000000800 */
[----:B------:R-:W-:Y:S01]  /*0ba0*/  FMUL R2, R2, UR6 ;  /* 0x0000000602027c20 */ /* 0x000fe20008400000 */
[----:B------:R-:W-:Y:S01]  /*0bb0*/  R2UR UR19, R16 ;  /* 0x00000000101372ca */ /* 0x000fe200000e0000 */
[----:B------:R-:W-:Y:S01]  /*0bc0*/  ULDC UR21, c[0x0][0x154] ;  /* 0x0000550000157ab9 */ /* 0x000fe20000000800 */
[----:B------:R-:W-:Y:S01]  /*0bd0*/  ISETP.NE.AND.EX P0, PT, RZ, UR17, PT, P0 ;  /* 0x00000011ff007c0c */ /* 0x000fe2000bf05300 */
[----:B------:R0:W1:Y:S01]  /*0be0*/  F2I.U32.TRUNC.NTZ R5, R2 ;  /* 0x0000000200057305 */ /* 0x000062000020f000 */
[----:B------:R-:W-:-:S02]  /*0bf0*/  R2UR UR20, R17 ;  /* 0x00000000111472ca */ /* 0x000fc400000e0000 */
[----:B------:R-:W-:Y:S02]  /*0c00*/  R2UR UR6, R16 ;  /* 0x00000000100672ca */ /* 0x000fe400000e0000 */
[----:B------:R-:W-:-:S07]  /*0c10*/  R2UR UR7, R17 ;  /* 0x00000000110772ca */ /* 0x000fce00000e0000 */
[----:B0-----:R-:W-:Y:S08]  /*0c20*/  @!P0 BRA `(.L_x_10) ;  /* 0x0000000000308947 */ /* 0x001ff00003800000 */
[----:B------:R-:W-:Y:S01]  /*0c30*/  R2UR UR6, R16 ;  /* 0x00000000100672ca */ /* 0x000fe200000e0000 */
[----:B------:R-:W-:Y:S01]  /*0c40*/  ULDC UR12, c[0x0][0x634] ;  /* 0x00018d00000c7ab9 */ /* 0x000fe20000000800 */
[----:B------:R-:W-:-:S11]  /*0c50*/  R2UR UR14, R17 ;  /* 0x00000000110e72ca */ /* 0x000fd600000e0000 */
[----:B------:R-:W-:-:S04]  /*0c60*/  UIADD3 UR12, UP1, UR6, UR12, URZ ;  /* 0x0000000c060c7290 */ /* 0x000fc8000ff3e03f */
[----:B------:R-:W-:-:S04]  /*0c70*/  UIADD3.X UR14, URZ, UR14, URZ, UP1, !UPT ;  /* 0x0000000e3f0e7290 */ /* 0x000fc80008ffe43f */
[----:B------:R-:W-:-:S04]  /*0c80*/  UIMAD.WIDE.U32 UR6, UR14, UR16, URZ ;  /* 0x000000100e0672a5 */ /* 0x000fc8000f8e003f */
[----:B------:R-:W-:Y:S02]  /*0c90*/  UIMAD.WIDE.U32 UR10, UP1, UR12, UR17, UR6 ;  /* 0x000000110c0a72a5 */ /* 0x000fe4000f820006 */
[----:B------:R-:W-:Y:S02]  /*0ca0*/  UIMAD.WIDE.U32 UR6, UR12, UR16, URZ ;  /* 0x000000100c0672a5 */ /* 0x000fe4000f8e003f */
[----:B------:R-:W-:Y:S02]  /*0cb0*/  UIADD3.X UR13, URZ, URZ, URZ, UP1, !UPT ;  /* 0x0000003f3f0d7290 */ /* 0x000fe40008ffe43f */
[----:B------:R-:W-:Y:S01]  /*0cc0*/  UIADD3 URZ, UP1, UR7, UR10, URZ ;  /* 0x0000000a073f7290 */ /* 0x000fe2000ff3e03f */
[----:B------:R-:W-:-:S03]  /*0cd0*/  UMOV UR12, UR11 ;  /* 0x0000000b000c7c82 */ /* 0x000fc60008000000 */
[----:B------:R-:W-:-:S12]  /*0ce0*/  UIMAD.WIDE.U32.X UR6, UR14, UR17, UR12, UP1 ;  /* 0x000000110e0672a5 */ /* 0x000fd800088e040c */
.L_x_10:
[----:B------:R-:W-:Y:S01]  /*0cf0*/  USHF.R.U64 UR5, UR6, UR15, UR7 ;  /* 0x0000000f06057299 */ /* 0x000fe20008001207 */
[----:B------:R-:W-:Y:S01]  /*0d00*/  I2FP.F32.U32 R2, UR9 ;  /* 0x0000000900027c45 */ /* 0x000fe20008201000 */
[----:B------:R-:W-:Y:S01]  /*0d10*/  USHF.R.U32.HI UR6, URZ, UR15, UR7 ;  /* 0x0000000f3f067299 */ /* 0x000fe20008011607 */
[----:B-1----:R-:W-:Y:S01]  /*0d20*/  R2UR UR14, R5 ;  /* 0x00000000050e72ca */ /* 0x002fe200000e0000 */
[----:B------:R-:W-:Y:S02]  /*0d30*/  UIADD3 UR17, UP1, URZ, -UR5, URZ ;  /* 0x800000053f117290 */ /* 0x000fe4000ff3e03f */
[----:B------:R-:W-:Y:S01]  /*0d40*/  FMUL R2, R2, UR21 ;  /* 0x0000001502027c20 */ /* 0x000fe20008400000 */
[----:B------:R-:W-:Y:S01]  /*0d50*/  ULDC.64 UR10, c[0x0][0x620] ;  /* 0x00018800000a7ab9 */ /* 0x000fe20000000a00 */
[----:B------:R-:W-:Y:S01]  /*0d60*/  UIADD3.X UR6, URZ, ~UR6, URZ, UP1, !UPT ;  /* 0x800000063f067290 */ /* 0x000fe20008ffe43f */
[----:B------:R-:W-:Y:S01]  /*0d70*/  UMOV UR12, UR19 ;  /* 0x00000013000c7c82 */ /* 0x000fe20008000000 */
[----:B------:R-:W-:-:S02]  /*0d80*/  UMOV UR13, UR20 ;  /* 0x00000014000d7c82 */ /* 0x000fc40008000000 */
[----:B------:R-:W-:Y:S01]  /*0d90*/  UIMAD UR6, UR6, UR10, URZ ;  /* 0x0000000a060672a4 */ /* 0x000fe2000f8e023f */
[----:B------:R-:W0:Y:S01]  /*0da0*/  F2I.U32.TRUNC.NTZ R2, R2 ;  /* 0x0000000200027305 */ /* 0x000e22000020f000 */
[----:B------:R-:W-:Y:S02]  /*0db0*/  UIMAD.WIDE.U32 UR12, UR17, UR10, UR12 ;  /* 0x0000000a110c72a5 */ /* 0x000fe4000f8e000c */
[----:B------:R-:W-:Y:S01]  /*0dc0*/  UIMAD UR17, UR17, UR11, UR6 ;  /* 0x0000000b111172a4 */ /* 0x000fe2000f8e0206 */
[----:B------:R-:W-:Y:S01]  /*0dd0*/  ULDC UR24, c[0x0][0x658] ;  /* 0x0001960000187ab9 */ /* 0x000fe20000000800 */
[----:B------:R-:W-:Y:S02]  /*0de0*/  UMOV UR22, 0xffffffff ;  /* 0xffffffff00167882 */ /* 0x000fe40000000000 */
[----:B------:R-:W-:Y:S01]  /*0df0*/  UIADD3 UR17, UR13, UR17, URZ ;  /* 0x000000110d117290 */ /* 0x000fe2000fffe03f */
[----:B------:R-:W-:Y:S01]  /*0e00*/  ULDC UR19, c[0x0][0x618] ;  /* 0x0001860000137ab9 */ /* 0x000fe20000000800 */
[----:B------:R-:W-:Y:S01]  /*0e10*/  ULDC.64 UR6, c[0x0][0x640] ;  /* 0x0001900000067ab9 */ /* 0x000fe20000000a00 */
[----:B------:R-:W-:Y:S01]  /*0e20*/  USHF.L.U32 UR13, UR22, UR24, URZ ;  /* 0x00000018160d7299 */ /* 0x000fe2000800063f */
[----:B------:R-:W-:Y:S01]  /*0e30*/  ISETP.NE.U32.AND P0, PT, RZ, UR6, PT ;  /* 0x00000006ff007c0c */ /* 0x000fe2000bf05070 */
[----:B------:R-:W-:-:S02]  /*0e40*/  USHF.R.U64 UR22, UR12, UR19, UR17 ;  /* 0x000000130c167299 */ /* 0x000fc40008001211 */
[----:B------:R-:W-:Y:S01]  /*0e50*/  USHF.R.U32.HI UR12, URZ, UR19, UR17 ;  /* 0x000000133f0c7299 */ /* 0x000fe20008011611 */
[----:B0-----:R-:W-:Y:S01]  /*0e60*/  R2UR UR16, R2 ;  /* 0x00000000021072ca */ /* 0x001fe200000e0000 */
[----:B------:R-:W-:Y:S01]  /*0e70*/  ULDC UR21, c[0x0][0x608] ;  /* 0x0001820000157ab9 */ /* 0x000fe20000000800 */
[----:B------:R-:W-:Y:S01]  /*0e80*/  ISETP.NE.AND.EX P0, PT, RZ, UR7, PT, P0 ;  /* 0x00000007ff007c0c */ /* 0x000fe2000bf05300 */
[----:B------:R-:W-:Y:S02]  /*0e90*/  USHF.R.U64 UR26, UR22, UR21, UR12 ;  /* 0x00000015161a7299 */ /* 0x000fe4000800120c */
[----:B------:R-:W-:Y:S01]  /*0ea0*/  USHF.R.U32.HI UR12, URZ, UR21, UR12 ;  /* 0x000000153f0c7299 */ /* 0x000fe2000801160c */
[----:B------:R-:W-:Y:S01]  /*0eb0*/  UMOV UR20, 0x1 ;  /* 0x0000000100147882 */ /* 0x000fe20000000000 */
[----:B------:R-:W-:Y:S02]  /*0ec0*/  UIADD3 UR14, -UR14, URZ, URZ ;  /* 0x0000003f0e0e7290 */ /* 0x000fe4000fffe13f */
[----:B------:R-:W-:-:S02]  /*0ed0*/  USHF.R.U64 UR27, UR26, UR24, UR12 ;  /* 0x000000181a1b7299 */ /* 0x000fc4000800120c */
[----:B------:R-:W-:Y:S01]  /*0ee0*/  USHF.L.U32 UR19, UR20, UR24, URZ ;  /* 0x0000001814137299 */ /* 0x000fe2000800063f */
[----:B------:R-:W-:Y:S01]  /*0ef0*/  ULDC UR15, c[0x0][0x144] ;  /* 0x00005100000f7ab9 */ /* 0x000fe20000000800 */
[----:B------:R-:W-:Y:S01]  /*0f00*/  ULDC UR10, c[0x0][0x600] ;  /* 0x00018000000a7ab9 */ /* 0x000fe20000000800 */
[----:B------:R-:W-:Y:S02]  /*0f10*/  ULOP3.LUT UR20, URZ, UR13, URZ, 0x33, !UPT ;  /* 0x0000000d3f147292 */ /* 0x000fe4000f8e333f */
[----:B------:R-:W-:Y:S02]  /*0f20*/  USHF.R.U32.HI UR13, URZ, UR24, UR12 ;  /* 0x000000183f0d7299 */ /* 0x000fe4000801160c */
[----:B------:R-:W-:Y:S02]  /*0f30*/  UIADD3 UR11, UR10, -0x1, URZ ;  /* 0xffffffff0a0b7890 */ /* 0x000fe4000fffe03f */
[----:B------:R-:W-:Y:S02]  /*0f40*/  UIADD3 UR23, -UR16, URZ, URZ ;  /* 0x0000003f10177290 */ /* 0x000fe4000fffe13f */
[----:B------:R-:W-:Y:S01]  /*0f50*/  UIMAD UR4, UR15, UR14, UR4 ;  /* 0x0000000e0f0472a4 */ /* 0x000fe2000f8e0204 */
[----:B------:R-:W-:Y:S01]  /*0f60*/  ULDC UR28, c[0x0][0x148] ;  /* 0x00005200001c7ab9 */ /* 0x000fe20000000800 */
[----:B------:R-:W-:Y:S01]  /*0f70*/  ULDC UR24, c[0x0][0x648] ;  /* 0x0001920000187ab9 */ /* 0x000fe20000000800 */
[----:B------:R-:W-:Y:S01]  /*0f80*/  ULDC UR25, c[0x0][0x638] ;  /* 0x00018e0000197ab9 */ /* 0x000fe20000000800 */
[----:B------:R-:W-:Y:S01]  /*0f90*/  UMOV UR12, UR27 ;  /* 0x0000001b000c7c82 */ /* 0x000fe20008000000 */
[----:B------:R-:W-:Y:S07]  /*0fa0*/  @!P0 BRA `(.L_x_11) ;  /* 0x0000000000308947 */ /* 0x000fee0003800000 */
[----:B------:R-:W-:Y:S02]  /*0fb0*/  ULDC UR16, c[0x0][0x64c] ;  /* 0x0001930000107ab9 */ /* 0x000fe40000000800 */
        /* <DEDUP_REMOVED lines=8> */
[----:B------:R-:W-:-:S07]  /*1040*/  UIMAD.WIDE.U32.X UR6, UR21, UR7, UR16, UP1 ;  /* 0x00000007150672a5 */ /* 0x000fce00088e0410 */
[----:B------:R-:W-:Y:S01]  /*1050*/  UMOV UR12, UR6 ;  /* 0x00000006000c7c82 */ /* 0x000fe20008000000 */
[----:B------:R-:W-:-:S05]  /*1060*/  UMOV UR13, UR7 ;  /* 0x00000007000d7c82 */ /* 0x000fca0008000000 */
.L_x_11:
[----:B------:R-:W-:Y:S01]  /*1070*/  UISETP.NE.AND UP1, UPT, UR40, URZ, UPT ;  /* 0x0000003f2800728c */ /* 0x000fe2000bf25270 */
[----:B------:R-:W-:Y:S01]  /*1080*/  IMAD.MOV.U32 R5, RZ, RZ, 0x1 ;  /* 0x00000001ff057424 */ /* 0x000fe200078e00ff */
[----:B------:R-:W-:Y:S01]  /*1090*/  USHF.R.U64 UR6, UR12, UR24, UR13 ;  /* 0x000000180c067299 */ /* 0x000fe2000800120d */
[----:B------:R-:W-:Y:S01]  /*10a0*/  IMAD.U32 R2, RZ, RZ, UR5 ;  /* 0x00000005ff027e24 */ /* 0x000fe2000f8e00ff */
[----:B------:R-:W-:Y:S02]  /*10b0*/  ULOP3.LUT UR20, UR26, UR20, URZ, 0xc0, !UPT ;  /* 0x000000141a147292 */ /* 0x000fe4000f8ec03f */
[----:B------:R-:W-:Y:S02]  /*10c0*/  UIADD3 UR7, -UR6, URZ, URZ ;  /* 0x0000003f06077290 */ /* 0x000fe4000fffe13f */
[----:B------:R-:W-:Y:S02]  /*10d0*/  UIMAD UR19, UR19, UR6, UR20 ;  /* 0x00000006131372a4 */ /* 0x000fe4000f8e0214 */
[----:B------:R-:W-:-:S02]  /*10e0*/  ULOP3.LUT UR11, UR22, UR11, URZ, 0xc0, !UPT ;  /* 0x0000000b160b7292 */ /* 0x000fc4000f8ec03f */
[----:B------:R-:W-:Y:S02]  /*10f0*/  @UP1 UIMAD UR4, UR28, UR23, UR9 ;  /* 0x000000171c0412a4 */ /* 0x000fe4000f8e0209 */
[----:B------:R-:W-:-:S03]  /*1100*/  UIMAD UR6, UR7, UR25, UR27 ;  /* 0x00000019070672a4 */ /* 0x000fc6000f8e021b */
[----:B------:R-:W-:Y:S01]  /*1110*/  ULDC UR7, c[0x0][0x610] ;  /* 0x0001840000077ab9 */ /* 0x000fe20000000800 */
[----:B------:R-:W-:Y:S02]  /*1120*/  UIMAD UR6, UR6, UR10, UR11 ;  /* 0x0000000a060672a4 */ /* 0x000fe4000f8e020b */
[----:B------:R-:W-:-:S04]  /*1130*/  UIMAD UR4, UR19, UR7, UR4 ;  /* 0x00000007130472a4 */ /* 0x000fc8000f8e0204 */
[----:B------:R-:W-:Y:S02]  /*1140*/  USEL UR7, UR6, UR4, !UP1 ;  /* 0x0000000406077287 */ /* 0x000fe4000c800000 */
[----:B------:R-:W-:-:S04]  /*1150*/  USEL UR4, UR4, UR6, !UP1 ;  /* 0x0000000604047287 */ /* 0x000fc8000c800000 */
[----:B------:R-:W-:Y:S02]  /*1160*/  IMAD.U32 R18, RZ, RZ, UR7 ;  /* 0x00000007ff127e24 */ /* 0x000fe4000f8e00ff */
[----:B------:R-:W-:-:S07]  /*1170*/  IMAD.U32 R19, RZ, RZ, UR4 ;  /* 0x00000004ff137e24 */ /* 0x000fce000f8e00ff */
.L_x_9:
[----:B------:R-:W-:Y:S02]  /*1180*/  ULDC UR4, c[0x0][0x28c] ;  /* 0x0000a30000047ab9 */ /* 0x000fe40000000800 */
[----:B------:R-:W-:-:S04]  /*1190*/  UIADD3 UR4, UR4, 0xff, URZ ;  /* 0x000000ff04047890 */ /* 0x000fc8000fffe03f */
[----:B------:R-:W-:-:S04]  /*11a0*/  USHF.R.S32.HI UR5, URZ, 0x1f, UR4 ;  /* 0x0000001f3f057899 */ /* 0x000fc80008011404 */
[----:B------:R-:W-:-:S04]  /*11b0*/  ULEA.HI UR5, UR5, UR4, URZ, 0x8 ;  /* 0x0000000405057291 */ /* 0x000fc8000f8f403f */
[----:B------:R-:W-:Y:S01]  /*11c0*/  USHF.R.S32.HI UR37, URZ, 0x8, UR5 ;  /* 0x000000083f257899 */ /* 0x000fe20008011405 */
[----:B------:R-:W-:Y:S11]  /*11d0*/  @!P1 BRA `(.L_x_12) ;  /* 0x000000bc006c9947 */ /* 0x000ff60003800000 */
[----:B------:R-:W-:-:S06]  /*11e0*/  UISETP.GT.U32.AND UP1, UPT, UR18, 0x1, UPT ;  /* 0x000000011200788c */ /* 0x000fcc000bf24070 */
[----:B------:R-:W-:-:S13]  /*11f0*/  PLOP3.LUT P0, PT, PT, PT, UP1, 0x80, 0x0 ;  /* 0x000000000000781c */ /* 0x000fda0003f0f018 */
[----:B------:R-:W-:Y:S05]  /*1200*/  @P0 EXIT ;  /* 0x000000000000094d */ /* 0x000fea0003800000 */
.L_x_13:
[----:B------:R-:W-:-:S08]  /*1210*/  NOP ;  /* 0x0000000000007918 */ /* 0x000fd00000000000 */
[----:B------:R-:W0:Y:S02]  /*1220*/  USETMAXREG.TRY_ALLOC.CTAPOOL UP1, 0xe8 ;  /* 0x000000e8000079c8 */ /* 0x000e240008020600 */
[----:B0-----:R-:W-:-:S13]  /*1230*/  PLOP3.LUT P0, PT, PT, PT, UP1, 0x80, 0x0 ;  /* 0x000000000000781c */ /* 0x001fda0003f0f018 */
[----:B------:R-:W-:Y:S05]  /*1240*/  @!P0 BRA `(.L_x_13) ;  /* 0xfffffffc00f08947 */ /* 0x000fea000383ffff */
[----:B------:R-:W-:-:S13]  /*1250*/  LOP3.LUT P0, RZ, R5, 0xff, RZ, 0xc0, !PT ;  /* 0x000000ff05ff7812 */ /* 0x000fda000780c0ff */
[----:B------:R-:W-:Y:S05]  /*1260*/  @!P0 EXIT ;  /* 0x000000000000894d */ /* 0x000fea0003800000 */
[----:B------:R-:W0:Y:S01]  /*1270*/  S2UR UR5, SR_CgaCtaId ;  /* 0x00000000000579c3 */ /* 0x000e220000008800 */
[----:B------:R-:W-:Y:S01]  /*1280*/  VIADD R6, R0, 0xffffffff ;  /* 0xffffffff00067836 */ /* 0x000fe20000000000 */
[----:B------:R-:W-:Y:S01]  /*1290*/  SHF.R.S32.HI R4, RZ, 0x1f, R3 ;  /* 0x0000001fff047819 */ /* 0x000fe20000011403 */
[----:B------:R-:W-:Y:S01]  /*12a0*/  UMOV UR36, 0x400 ;  /* 0x0000040000247882 */ /* 0x000fe20000000000 */
[----:B------:R-:W-:Y:S02]  /*12b0*/  USHF.R.U32.HI UR4, URZ, 0x1, UR37 ;  /* 0x000000013f047899 */ /* 0x000fe40008011625 */
[----:B------:R-:W-:Y:S01]  /*12c0*/  R2UR UR44, R6 ;  /* 0x00000000062c72ca */ /* 0x000fe200000e0000 */
[----:B------:R-:W-:Y:S01]  /*12d0*/  ULOP3.LUT UR43, UR37, 0x1, URZ, 0xc0, !UPT ;  /* 0x00000001252b7892 */ /* 0x000fe2000f8ec03f */
[CC--:B------:R-:W-:Y:S01]  /*12e0*/  LEA.HI R0, R4.reuse, R3.reuse, RZ, 0x2 ;  /* 0x0000000304007211 */ /* 0x0c0fe200078f10ff */
[----:B------:R-:W-:Y:S01]  /*12f0*/  UISETP.LT.AND UP1, UPT, UR37, 0x1, UPT ;  /* 0x000000012500788c */ /* 0x000fe2000bf21270 */
[----:B------:R-:W-:Y:S01]  /*1300*/  LEA.HI R4, R4, R3, RZ, 0x5 ;  /* 0x0000000304047211 */ /* 0x000fe200078f28ff */
[----:B------:R-:W-:Y:S01]  /*1310*/  ULOP3.LUT UR4, UR4, 0x1, URZ, 0xc0, !UPT ;  /* 0x0000000104047892 */ /* 0x000fe2000f8ec03f */
[--C-:B------:R-:W-:Y:S01]  /*1320*/  SHF.R.S32.HI R216, RZ, 0x2, R0.reuse ;  /* 0x00000002ffd87819 */ /* 0x100fe20000011400 */
[----:B------:R-:W-:Y:S01]  /*1330*/  ULDC UR6, c[0x0][0x284] ;  /* 0x0000a10000067ab9 */ /* 0x000fe20000000800 */
[----:B------:R-:W-:Y:S01]  /*1340*/  SHF.R.S32.HI R5, RZ, 0x1f, R0 ;  /* 0x0000001fff057819 */ /* 0x000fe20000011400 */
[----:B------:R-:W-:Y:S01]  /*1350*/  USEL UR43, UR43, URZ, !UP0 ;  /* 0x0000003f2b2b7287 */ /* 0x000fe2000c000000 */
[----:B------:R-:W-:Y:S01]  /*1360*/  LOP3.LUT R218, R0, 0xfffffffc, RZ, 0xc0, !PT ;  /* 0xfffffffc00da7812 */ /* 0x000fe200078ec0ff */
[----:B------:R-:W-:Y:S01]  /*1370*/  USEL UR46, UR37, 0x1, UP1 ;  /* 0x00000001252e7887 */ /* 0x000fe20008800000 */
[----:B------:R-:W-:Y:S01]  /*1380*/  LEA.HI R5, R5, R216, RZ, 0x3 ;  /* 0x000000d805057211 */ /* 0x000fe200078f18ff */
[----:B------:R-:W-:Y:S01]  /*1390*/  USHF.L.U32 UR44, UR44, 0x3, URZ ;  /* 0x000000032c2c7899 */ /* 0x000fe2000800063f */
[----:B------:R-:W-:Y:S01]  /*13a0*/  ISETP.NE.AND P0, PT, R6, RZ, PT ;  /* 0x000000ff0600720c */ /* 0x000fe20003f05270 */
[----:B------:R-:W-:Y:S01]  /*13b0*/  UISETP.EQ.U32.AND UP0, UPT, UR4, 0x1, !UP0 ;  /* 0x000000010400788c */ /* 0x000fe2000c702070 */
[----:B------:R-:W-:Y:S01]  /*13c0*/  LOP3.LUT R5, R5, 0xfffffff8, RZ, 0xc0, !PT ;  /* 0xfffffff805057812 */ /* 0x000fe200078ec0ff */
[----:B------:R-:W-:Y:S01]  /*13d0*/  IMAD.IADD R218, R3, 0x1, -R218 ;  /* 0x0000000103da7824 */ /* 0x000fe200078e0ada */
[----:B0-----:R-:W-:Y:S01]  /*13e0*/  ULEA UR36, UR5, UR36, 0x18 ;  /* 0x0000002405247291 */ /* 0x001fe2000f8ec03f */
[----:B------:R-:W-:Y:S01]  /*13f0*/  IMAD.U32 R221, RZ, RZ, UR44 ;  /* 0x0000002cffdd7e24 */ /* 0x000fe2000f8e00ff */
[----:B------:R-:W-:Y:S01]  /*1400*/  SEL R220, RZ, 0x1, P0 ;  /* 0x00000001ffdc7807 */ /* 0x000fe20000000000 */
[----:B------:R-:W-:Y:S01]  /*1410*/  IMAD.IADD R216, R216, 0x1, -R5 ;  /* 0x00000001d8d87824 */ /* 0x000fe200078e0a05 */
[----:B------:R-:W-:Y:S01]  /*1420*/  UIADD3 UR45, UR36, 0x30, URZ ;  /* 0x00000030242d7890 */ /* 0x000fe2000fffe03f */
[----:B------:R-:W-:Y:S01]  /*1430*/  SHF.R.S32.HI R5, RZ, 0x5, R4 ;  /* 0x00000005ff057819 */ /* 0x000fe20000011404 */
[----:B------:R-:W-:Y:S01]  /*1440*/  UIADD3 UR46, -UR46, UR37, URZ ;  /* 0x000000252e2e7290 */ /* 0x000fe2000fffe13f */
[----:B------:R-:W-:Y:S01]  /*1450*/  LOP3.LUT R223, R221, 0x8, RZ, 0xc0, !PT ;  /* 0x00000008dddf7812 */ /* 0x000fe200078ec0ff */
[----:B------:R-:W-:Y:S01]  /*1460*/  USEL UR47, URZ, 0x1, !UP0 ;  /* 0x000000013f2f7887 */ /* 0x000fe2000c000000 */
[--C-:B------:R-:W-:Y:S01]  /*1470*/  SHF.R.S32.HI R217, RZ, 0x1f, R216.reuse ;  /* 0x0000001fffd97819 */ /* 0x100fe200000114d8 */
[--C-:B------:R-:W-:Y:S01]  /*1480*/  IMAD R224, R5, -0x10, -R216.reuse ;  /* 0xfffffff005e07824 */ /* 0x100fe200078e0ad8 */
[----:B------:R-:W-:Y:S01]  /*1490*/  LOP3.LUT R221, R221, 0x8, RZ, 0xc, !PT ;  /* 0x00000008dddd7812 */ /* 0x000fe200078e0cff */
[----:B------:R-:W-:Y:S01]  /*14a0*/  IMAD.U32 R219, RZ, RZ, UR45 ;  /* 0x0000002dffdb7e24 */ /* 0x000fe2000f8e00ff */
[----:B------:R-:W-:Y:S01]  /*14b0*/  LOP3.LUT R223, R223, 0x18, RZ, 0x3c, !PT ;  /* 0x00000018dfdf7812 */ /* 0x000fe200078e3cff */
[----:B------:R-:W-:-:S04]  /*14c0*/  IMAD.WIDE R216, R5, 0x10, R216 ;  /* 0x0000001005d87825 */ /* 0x000fc800078e02d8 */
[----:B------:R-:W-:Y:S02]  /*14d0*/  VIADD R222, R219, UR44 ;  /* 0x0000002cdbde7c36 */ /* 0x000fe40008000000 */
[----:B------:R-:W-:-:S07]  /*14e0*/  VIADD R224, R224, UR6 ;  /* 0x00000006e0e07c36 */ /* 0x000fce0008000000 */
.L_x_421:
[----:B------:R-:W-:Y:S01]  /*14f0*/  SHF.L.U32 R0, R220, 0x1f, RZ ;  /* 0x0000001fdc007819 */ /* 0x000fe200000006ff */
[----:B------:R-:W-:Y:S02]  /*1500*/  ULDC UR4, c[0x0][0x28c] ;  /* 0x0000a30000047ab9 */ /* 0x000fe40000000800 */
[----:B------:R-:W-:Y:S01]  /*1510*/  ISETP.LT.AND P1, PT, RZ, UR4, PT ;  /* 0x00000004ff007c0c */ /* 0x000fe2000bf21270 */
[----:B------:R-:W0:Y:S02]  /*1520*/  SYNCS.PHASECHK.TRANS64.TRYWAIT P0, [R219+UR44], R0 ;  /* 0x00000000db0075a7 */ /* 0x000e24000800016c */
[----:B0-234-:R-:W-:Y:S10]  /*1530*/  @!P0 BRA `(.L_x_14) ;  /* 0x000000c800788947 */ /* 0x01dff40003800000 */
.L_x_441:
[----:B------:R-:W-:Y:S05]  /*1540*/  @P1 BRA `(.L_x_15) ;  /* 0x0000000000401947 */ /* 0x000fea0003800000 */
[----:B0-----:R-:W-:Y:S01]  /*1550*/  MOV R0, 0x0 ;  /* 0x0000000000007802 */ /* 0x001fe20000000f00 */
[----:B------:R-:W-:Y:S01]  /*1560*/  ULDC.64 UR4, c[0x4][0x68] ;  /* 0x01001a0000047ab9 */ /* 0x000fe20000000a00 */
[----:B------:R-:W-:Y:S01]  /*1570*/  ULDC.64 UR6, c[0x4][0x8] ;  /* 0x0100020000067ab9 */ /* 0x000fe20000000a00 */
[----:B------:R-:W-:Y:S01]  /*1580*/  IMAD.U32 R4, RZ, RZ, UR4 ;  /* 0x00000004ff047e24 */ /* 0x000fe2000f8e00ff */
[----:B------:R0:W1:Y:S01]  /*1590*/  LDC.64 R14, c[0x4][R0] ;  /* 0x01000000000e7b82 */ /* 0x0000620000000a00 */
[----:B------:R-:W-:Y:S01]  /*15a0*/  IMAD.U32 R5, RZ, RZ, UR5 ;  /* 0x00000005ff057e24 */ /* 0x000fe2000f8e00ff */
[----:B------:R-:W-:Y:S01]  /*15b0*/  ULDC.64 UR4, c[0x4][0x70] ;  /* 0x01001c0000047ab9 */ /* 0x000fe20000000a00 */
[----:B------:R-:W-:Y:S02]  /*15c0*/  IMAD.U32 R10, RZ, RZ, UR6 ;  /* 0x00000006ff0a7e24 */ /* 0x000fe4000f8e00ff */
[----:B------:R-:W-:Y:S02]  /*15d0*/  IMAD.U32 R6, RZ, RZ, UR4 ;  /* 0x00000004ff067e24 */ /* 0x000fe4000f8e00ff */
[----:B------:R-:W-:-:S02]  /*15e0*/  IMAD.U32 R7, RZ, RZ, UR5 ;  /* 0x00000005ff077e24 */ /* 0x000fc4000f8e00ff */
[----:B------:R-:W-:Y:S02]  /*15f0*/  IMAD.U32 R11, RZ, RZ, UR7 ;  /* 0x00000007ff0b7e24 */ /* 0x000fe4000f8e00ff */
[----:B------:R-:W-:Y:S02]  /*1600*/  IMAD.MOV.U32 R8, RZ, RZ, 0x1e1 ;  /* 0x000001e1ff087424 */ /* 0x000fe400078e00ff */
[----:B------:R-:W-:Y:S02]  /*1610*/  IMAD.MOV.U32 R12, RZ, RZ, 0x1 ;  /* 0x00000001ff0c7424 */ /* 0x000fe400078e00ff */
[----:B0-----:R-:W-:-:S07]  /*1620*/  IMAD.MOV.U32 R13, RZ, RZ, RZ ;  /* 0x000000ffff0d7224 */ /* 0x001fce00078e00ff */
[----:B------:R-:W-:-:S07]  /*1630*/  LEPC R20, `(.L_x_15) ;  /* 0x000000001014794e */ /* 0x000fce0000000000 */
[----:B-1---5:R-:W-:Y:S05]  /*1640*/  CALL.ABS.NOINC R14 ;  /* 0x000000000e007343 */ /* 0x022fea0003c00000 */
.L_x_15:
[----:B------:R-:W-:-:S06]  /*1650*/  ULOP3.LUT UR4, UR42, 0x1, URZ, 0xfc, !UPT ;  /* 0x000000012a047892 */ /* 0x000fcc000f8efc3f */
[----:B0-----:R-:W-:-:S05]  /*1660*/  IMAD.U32 R0, RZ, RZ, UR4 ;  /* 0x00000004ff007e24 */ /* 0x001fca000f8e00ff */
[----:B------:R-:W-:-:S13]  /*1670*/  ISETP.NE.AND P0, PT, R0, 0x3, PT ;  /* 0x000000030000780c */ /* 0x000fda0003f05270 */
[----:B------:R-:W-:Y:S05]  /*1680*/  @!P0 BRA `(.L_x_16) ;  /* 0x0000000000048947 */ /* 0x000fea0003800000 */
[----:B------:R-:W-:Y:S01]  /*1690*/  BPT.TRAP 0x1 ;  /* 0x000000040000795c */ /* 0x000fe20000300000 */
.L_x_16:
[----:B------:R-:W-:Y:S02]  /*16a0*/  IMAD.U32 R3, RZ, RZ, UR43 ;  /* 0x0000002bff037e24 */ /* 0x000fe4000f8e00ff */
[----:B------:R-:W-:-:S03]  /*16b0*/  IMAD.U32 R0, RZ, RZ, UR47 ;  /* 0x0000002fff007e24 */ /* 0x000fc6000f8e00ff */
[----:B------:R-:W-:Y:S02]  /*16c0*/  LEA R3, R3, UR36, 0x3 ;  /* 0x0000002403037c11 */ /* 0x000fe4000f8e18ff */
[----:B------:R-:W-:-:S04]  /*16d0*/  SHF.L.U32 R0, R0, 0x1f, RZ ;  /* 0x0000001f00007819 */ /* 0x000fc800000006ff */
[----:B------:R0:W1:Y:S01]  /*16e0*/  SYNCS.PHASECHK.TRANS64.TRYWAIT P1, [R3+URZ], R0 ;  /* 0x00000000030075a7 */ /* 0x000062000802017f */
[----:B------:R-:W-:Y:S05]  /*16f0*/  @!P0 BRA `(.L_x_17) ;  /* 0x0000000000048947 */ /* 0x000fea0003800000 */
[----:B------:R-:W-:Y:S01]  /*1700*/  BPT.TRAP 0x1 ;  /* 0x000000040000795c */ /* 0x000fe20000300000 */
.L_x_17:
[----:B------:R-:W-:-:S05]  /*1710*/  IMAD.U32 R4, RZ, RZ, UR46 ;  /* 0x0000002eff047e24 */ /* 0x000fca000f8e00ff */
[----:B------:R-:W-:Y:S01]  /*1720*/  ISETP.GE.AND P2, PT, R4, 0x1, PT ;  /* 0x000000010400780c */ /* 0x000fe20003f46270 */
[----:B-1----:R-:W-:-:S12]  /*1730*/  @P1 BRA `(.L_x_18) ;  /* 0x0000000000081947 */ /* 0x002fd80003800000 */
[----:B------:R-:W1:Y:S02]  /*1740*/  SYNCS.PHASECHK.TRANS64.TRYWAIT P1, [R3+URZ], R0 ;  /* 0x00000000030075a7 */ /* 0x000e64000802017f */
[----:B-1----:R-:W-:Y:S05]  /*1750*/  @!P1 BRA `(.L_x_19) ;  /* 0x000000c800049947 */ /* 0x002fea0003800000 */
.L_x_18:
[----:B------:R-:W-:Y:S05]  /*1760*/  WARPSYNC.ALL ;  /* 0x0000000000007948 */ /* 0x000fea0003800000 */
[----:B------:R-:W-:Y:S01]  /*1770*/  UIADD3 UR5, UR36, 0x100, URZ ;  /* 0x0000010024057890 */ /* 0x000fe2000fffe03f */
[----:B------:R-:W-:Y:S01]  /*1780*/  WARPGROUP.ARRIVE ;  /* 0x00000000000079c5 */ /* 0x000fe20000000000 */
[----:B------:R-:W-:Y:S02]  /*1790*/  UIADD3 UR4, UR36, 0x8100, URZ ;  /* 0x0000810024047890 */ /* 0x000fe4000fffe03f */
[----:B------:R-:W-:Y:S02]  /*17a0*/  USHF.R.U32.HI UR5, URZ, 0x4, UR5 ;  /* 0x000000043f057899 */ /* 0x000fe40008011605 */
[----:B------:R-:W-:-:S02]  /*17b0*/  USHF.R.U32.HI UR4, URZ, 0x4, UR4 ;  /* 0x000000043f047899 */ /* 0x000fc40008011604 */
[----:B------:R-:W-:Y:S02]  /*17c0*/  ULOP3.LUT UR6, UR5, 0x3fff, URZ, 0xc0, !UPT ;  /* 0x00003fff05067892 */ /* 0x000fe4000f8ec03f */
[----:B------:R-:W-:Y:S02]  /*17d0*/  ULOP3.LUT UR5, UR4, 0x3fff, URZ, 0xc0, !UPT ;  /* 0x00003fff04057892 */ /* 0x000fe4000f8ec03f */
[----:B------:R-:W-:Y:S02]  /*17e0*/  ULOP3.LUT UR4, UR6, 0x10000, URZ, 0xfc, !UPT ;  /* 0x0001000006047892 */ /* 0x000fe4000f8efc3f */
[----:B------:R-:W-:Y:S02]  /*17f0*/  ULOP3.LUT UR5, UR5, 0x10000, URZ, 0xfc, !UPT ;  /* 0x0001000005057892 */ /* 0x000fe4000f8efc3f */
[----:B------:R-:W-:Y:S02]  /*1800*/  ULEA UR7, UR43, UR4, 0xa ;  /* 0x000000042b077291 */ /* 0x000fe4000f8e503f */
[----:B------:R-:W-:Y:S01]  /*1810*/  UIMAD UR6, UR43, 0x1800, UR5 ;  /* 0x000018002b0678a4 */ /* 0x000fe2000f8e0205 */
[----:B------:R-:W-:Y:S01]  /*1820*/  UMOV UR9, 0x40000040 ;  /* 0x4000004000097882 */ /* 0x000fe20000000000 */
[----:B------:R-:W-:-:S03]  /*1830*/  UMOV UR11, 0x40000040 ;  /* 0x40000040000b7882 */ /* 0x000fc60000000000 */
[----:B------:R-:W-:Y:S02]  /*1840*/  UMOV UR8, UR7 ;  /* 0x0000000700087c82 */ /* 0x000fe40008000000 */
[----:B------:R-:W-:Y:S02]  /*1850*/  UMOV UR10, UR6 ;  /* 0x00000006000a7c82 */ /* 0x000fe40008000000 */
[----:B------:R-:W-:Y:S01]  /*1860*/  IGMMA.64x192x32.S8.S8 R120, gdesc[UR8], RZ, !UPT, gsb0 ;  /* 0x04e00000087879f1 */ /* 0x000fe2000c0410ff */
[----:B------:R-:W-:Y:S01]  /*1870*/  UIADD3 UR10, UR6, 0x600, URZ ;  /* 0x00000600060a7890 */ /* 0x000fe2000fffe03f */
[----:B------:R-:W-:Y:S01]  /*1880*/  UMOV UR11, 0x40000040 ;  /* 0x40000040000b7882 */ /* 0x000fe20000000000 */
[----:B------:R-:W-:Y:S02]  /*1890*/  WARPGROUP.DEPBAR.LE gsb0, 0x0 ;  /* 0x00008000000079c5 */ /* 0x000fe40000010000 */
[----:B------:R-:W-:-:S06]  /*18a0*/  WARPGROUP.ARRIVE ;  /* 0x00000000000079c5 */ /* 0x000fcc0000000000 */
[----:B------:R-:W-:Y:S01]  /*18b0*/  IGMMA.64x192x32.S8.S8 R24, gdesc[UR8], RZ, !UPT, gsb0 ;  /* 0x04e00000081879f1 */ /* 0x000fe2000c0410ff */
[----:B------:R-:W-:Y:S02]  /*18c0*/  UIADD3 UR8, UR7, 0x2, URZ ;  /* 0x0000000207087890 */ /* 0x000fe4000fffe03f */
[----:B------:R-:W-:Y:S01]  /*18d0*/  UIADD3 UR10, UR6, 0x2, URZ ;  /* 0x00000002060a7890 */ /* 0x000fe2000fffe03f */
[----:B------:R-:W-:Y:S01]  /*18e0*/  UMOV UR9, 0x40000040 ;  /* 0x4000004000097882 */ /* 0x000fe20000000000 */
[----:B------:R-:W-:Y:S01]  /*18f0*/  UMOV UR11, 0x40000040 ;  /* 0x40000040000b7882 */ /* 0x000fe20000000000 */
[----:B------:R-:W-:Y:S02]  /*1900*/  WARPGROUP.DEPBAR.LE gsb0, 0x0 ;  /* 0x00008000000079c5 */ /* 0x000fe40000010000 */
[----:B------:R-:W-:-:S06]  /*1910*/  WARPGROUP.ARRIVE ;  /* 0x00000000000079c5 */ /* 0x000fcc0000000000 */
[----:B------:R-:W-:Y:S01]  /*1920*/  IGMMA.64x192x32.S8.S8 R120, gdesc[UR8], R120, gsb0 ;  /* 0x04e00000087879f1 */ /* 0x000fe20008041078 */
[----:B------:R-:W-:Y:S01]  /*1930*/  UIADD3 UR10, UR6, 0x602, URZ ;  /* 0x00000602060a7890 */ /* 0x000fe2000fffe03f */
[----:B------:R-:W-:Y:S01]  /*1940*/  UMOV UR11, 0x40000040 ;  /* 0x40000040000b7882 */ /* 0x000fe20000000000 */
[----:B------:R-:W-:Y:S02]  /*1950*/  WARPGROUP.DEPBAR.LE gsb0, 0x0 ;  /* 0x00008000000079c5 */ /* 0x000fe40000010000 */
[----:B------:R-:W-:-:S06]  /*1960*/  WARPGROUP.ARRIVE ;  /* 0x00000000000079c5 */ /* 0x000fcc0000000000 */
[----:B------:R-:W-:Y:S01]  /*1970*/  IGMMA.64x192x32.S8.S8 R24, gdesc[UR8], R24, gsb0 ;  /* 0x04e00000081879f1 */ /* 0x000fe20008041018 */
        /* <DEDUP_REMOVED lines=71> */
[----:B------:R-:W-:Y:S03]  /*1df0*/  IGMMA.64x192x32.S8.S8 R24, gdesc[UR8], R24, gsb0 ;  /* 0x04e00000081879f1 */ /* 0x000fe60008041018 */
[----:B------:R-:W-:Y:S02]  /*1e00*/  WARPGROUP.DEPBAR.LE gsb0, 0x0 ;  /* 0x00008000000079c5 */ /* 0x000fe40000010000 */
[----:B------:R-:W-:Y:S05]  /*1e10*/  @!P2 BRA `(.L_x_20) ;  /* 0x000000080024a947 */ /* 0x000fea0003800000 */
[----:B------:R-:W-:Y:S01]  /*1e20*/  UIADD3 UR7, UR43, 0x1, URZ ;  /* 0x000000012b077890 */ /* 0x000fe2000fffe03f */
[----:B01----:R-:W-:-:S03]  /*1e30*/  IMAD.U32 R0, RZ, RZ, UR46 ;  /* 0x0000002eff007e24 */ /* 0x003fc6000f8e00ff */
[----:B------:R-:W-:-:S04]  /*1e40*/  UISETP.NE.AND UP0, UPT, UR7, 0x2, UPT ;  /* 0x000000020700788c */ /* 0x000fc8000bf05270 */
[----:B------:R-:W-:Y:S02]  /*1e50*/  USEL UR6, URZ, 0x1, UP0 ;  /* 0x000000013f067887 */ /* 0x000fe40008000000 */
[----:B------:R-:W-:Y:S02]  /*1e60*/  USEL UR7, UR7, URZ, UP0 ;  /* 0x0000003f07077287 */ /* 0x000fe40008000000 */
[----:B------:R-:W-:-:S06]  /*1e70*/  ULOP3.LUT UR6, UR47, UR6, URZ, 0x3c, !UPT ;  /* 0x000000062f067292 */ /* 0x000fcc000f8e3c3f */
[----:B------:R-:W-:Y:S01]  /*1e80*/  IMAD.U32 R5, RZ, RZ, UR6 ;  /* 0x00000006ff057e24 */ /* 0x000fe2000f8e00ff */
[----:B------:R-:W-:-:S06]  /*1e90*/  UMOV UR6, UR43 ;  /* 0x0000002b00067c82 */ /* 0x000fcc0008000000 */
.L_x_27:
[----:B01----:R-:W-:Y:S05]  /*1ea0*/  @!P0 BRA `(.L_x_21) ;  /* 0x0000000000048947 */ /* 0x003fea0003800000 */
[----:B------:R-:W-:Y:S01]  /*1eb0*/  BPT.TRAP 0x1 ;  /* 0x000000040000795c */ /* 0x000fe20000300000 */
.L_x_21:
[----:B------:R-:W-:Y:S01]  /*1ec0*/  ULEA UR8, UR7, UR36, 0x3 ;  /* 0x0000002407087291 */ /* 0x000fe2000f8e183f */
[----:B------:R-:W-:-:S08]  /*1ed0*/  SHF.L.U32 R3, R5, 0x1f, RZ ;  /* 0x0000001f05037819 */ /* 0x000fd000000006ff */
[----:B------:R0:W1:Y:S01]  /*1ee0*/  SYNCS.PHASECHK.TRANS64.TRYWAIT P1, [UR8], R3 ;  /* 0x00000003ff0075a7 */ /* 0x0000620008020148 */
[----:B------:R-:W-:Y:S05]  /*1ef0*/  @!P0 BRA `(.L_x_22) ;  /* 0x0000000000048947 */ /* 0x000fea0003800000 */
[----:B------:R-:W-:Y:S01]  /*1f00*/  BPT.TRAP 0x1 ;  /* 0x000000040000795c */ /* 0x000fe20000300000 */
.L_x_22:
[----:B-1----:R-:W-:Y:S05]  /*1f10*/  @P1 BRA `(.L_x_23) ;  /* 0x0000000000081947 */ /* 0x002fea0003800000 */
[----:B------:R-:W1:Y:S02]  /*1f20*/  SYNCS.PHASECHK.TRANS64.TRYWAIT P1, [UR8], R3 ;  /* 0x00000003ff0075a7 */ /* 0x000e640008020148 */
[----:B-1----:R-:W-:Y:S05]  /*1f30*/  @!P1 BRA `(.L_x_24) ;  /* 0x000000c000209947 */ /* 0x002fea0003800000 */
.L_x_23:
[----:B------:R-:W-:Y:S01]  /*1f40*/  ULEA UR13, UR7, UR4, 0xa ;  /* 0x00000004070d7291 */ /* 0x000fe2000f8e503f */
[----:B------:R-:W-:Y:S01]  /*1f50*/  WARPGROUP.ARRIVE ;  /* 0x00000000000079c5 */ /* 0x000fe20000000000 */
[----:B------:R-:W-:Y:S01]  /*1f60*/  UIMAD UR12, UR7, 0x1800, UR5 ;  /* 0x00001800070c78a4 */ /* 0x000fe2000f8e0205 */
[----:B------:R-:W-:Y:S01]  /*1f70*/  UMOV UR9, 0x40000040 ;  /* 0x4000004000097882 */ /* 0x000fe20000000000 */
[----:B------:R-:W-:-:S03]  /*1f80*/  UMOV UR11, 0x40000040 ;  /* 0x40000040000b7882 */ /* 0x000fc60000000000 */
[----:B------:R-:W-:Y:S02]  /*1f90*/  UMOV UR8, UR13 ;  /* 0x0000000d00087c82 */ /* 0x000fe40008000000 */
[----:B------:R-:W-:Y:S02]  /*1fa0*/  UMOV UR10, UR12 ;  /* 0x0000000c000a7c82 */ /* 0x000fe40008000000 */
        /* <DEDUP_REMOVED lines=92> */
[----:B------:R-:W-:Y:S01]  /*2570*/  BPT.TRAP 0x1 ;  /* 0x000000040000795c */ /* 0x000fe20000300000 */
.L_x_25:
[----:B------:R-:W-:Y:S02]  /*2580*/  UISETP.GT.U32.AND UP0, UPT, UR42, 0x1, UPT ;  /* 0x000000012a00788c */ /* 0x000fe4000bf04070 */
[----:B------:R-:W-:-:S04]  /*2590*/  ULEA UR8, UR6, UR36, 0x3 ;  /* 0x0000002406087291 */ /* 0x000fc8000f8e183f */
[----:B------:R-:W-:Y:S01]  /*25a0*/  UIADD3 UR8, UR8, 0x10, URZ ;  /* 0x0000001008087890 */ /* 0x000fe2000fffe03f */
[----:B------:R-:W-:-:S03]  /*25b0*/  PLOP3.LUT P1, PT, PT, PT, UP0, 0x80, 0x0 ;  /* 0x000000000000781c */ /* 0x000fc60003f2f008 */
[----:B------:R-:W-:-:S09]  /*25c0*/  UPRMT UR8, URZ, 0x654, UR8 ;  /* 0x000006543f087896 */ /* 0x000fd20008000008 */
[----:B------:R-:W-:Y:S01]  /*25d0*/  SYNCS.ARRIVE.TRANS64.RED.A1T0 RZ, [UR8], RZ ;  /* 0x000000ffffff79a7 */ /* 0x000fe20008100408 */
[----:B------:R-:W-:Y:S05]  /*25e0*/  @P1 BRA `(.L_x_26) ;  /* 0x0000000000041947 */ /* 0x000fea0003800000 */
[----:B------:R-:W-:Y:S01]  /*25f0*/  BPT.TRAP 0x1 ;  /* 0x000000040000795c */ /* 0x000fe20000300000 */
.L_x_26:
[----:B------:R-:W-:Y:S01]  /*2600*/  UIADD3 UR7, UR7, 0x1, URZ ;  /* 0x0000000107077890 */ /* 0x000fe2000fffe03f */
[C---:B------:R-:W-:Y:S01]  /*2610*/  ISETP.GT.AND P1, PT, R0.reuse, 0x1, PT ;  /* 0x000000010000780c */ /* 0x040fe20003f24270 */
[----:B------:R-:W-:Y:S01]  /*2620*/  UIADD3 UR6, UR6, 0x1, URZ ;  /* 0x0000000106067890 */ /* 0x000fe2000fffe03f */
[----:B------:R-:W-:Y:S01]  /*2630*/  VIADD R0, R0, 0xffffffff ;  /* 0xffffffff00007836 */ /* 0x000fe20000000000 */
[----:B------:R-:W-:Y:S02]  /*2640*/  UISETP.NE.AND UP0, UPT, UR7, 0x2, UPT ;  /* 0x000000020700788c */ /* 0x000fe4000bf05270 */
[----:B------:R-:W-:Y:S02]  /*2650*/  UISETP.NE.AND UP1, UPT, UR6, 0x2, UPT ;  /* 0x000000020600788c */ /* 0x000fe4000bf25270 */
[----:B------:R-:W-:Y:S02]  /*2660*/  USEL UR8, URZ, 0x1, UP0 ;  /* 0x000000013f087887 */ /* 0x000fe40008000000 */
[----:B------:R-:W-:-:S02]  /*2670*/  USEL UR7, UR7, URZ, UP0 ;  /* 0x0000003f07077287 */ /* 0x000fc40008000000 */
[----:B------:R-:W-:Y:S02]  /*2680*/  USEL UR6, UR6, URZ, UP1 ;  /* 0x0000003f06067287 */ /* 0x000fe40008800000 */
[----:B------:R-:W-:Y:S01]  /*2690*/  LOP3.LUT R5, R5, UR8, RZ, 0x3c, !PT ;  /* 0x0000000805057c12 */ /* 0x000fe2000f8e3cff */
[----:B------:R-:W-:Y:S09]  /*26a0*/  @P1 BRA `(.L_x_27) ;  /* 0xfffffff400fc1947 */ /* 0x000ff2000383ffff */
.L_x_20:
[----:B------:R-:W-:Y:S01]  /*26b0*/  ULDC UR6, c[0x0][0x28c] ;  /* 0x0000a30000067ab9 */ /* 0x000fe20000000800 */
[----:B------:R2:W-:Y:S01]  /*26c0*/  SYNCS.ARRIVE.TRANS64.A1T0 RZ, [R221+UR45], RZ ;  /* 0x000000ffddff79a7 */ /* 0x0005e2000810002d */
[----:B------:R-:W-:-:S06]  /*26d0*/  UISETP.GE.AND UP0, UPT, UR6, 0x1, UPT ;  /* 0x000000010600788c */ /* 0x000fcc000bf06270 */
[----:B------:R-:W-:-:S13]  /*26e0*/  PLOP3.LUT P1, PT, PT, PT, UP0, 0x80, 0x0 ;  /* 0x000000000000781c */ /* 0x000fda0003f2f008 */
[----:B--2---:R-:W-:Y:S05]  /*26f0*/  @!P1 BRA `(.L_x_28) ;  /* 0x0000000000309947 */ /* 0x004fea0003800000 */
[----:B------:R-:W-:Y:S05]  /*2700*/  @!P0 BRA `(.L_x_29) ;  /* 0x0000000000048947 */ /* 0x000fea0003800000 */
[----:B------:R-:W-:Y:S01]  /*2710*/  BPT.TRAP 0x1 ;  /* 0x000000040000795c */ /* 0x000fe20000300000 */
.L_x_29:
[----:B------:R-:W-:Y:S02]  /*2720*/  UIADD3 UR4, UR46, UR43, URZ ;  /* 0x0000002b2e047290 */ /* 0x000fe4000fffe03f */
[----:B------:R-:W-:Y:S02]  /*2730*/  UISETP.GT.U32.AND UP0, UPT, UR42, 0x1, UPT ;  /* 0x000000012a00788c */ /* 0x000fe4000bf04070 */
[----:B------:R-:W-:-:S04]  /*2740*/  USHF.L.U32 UR4, UR4, 0x3, URZ ;  /* 0x0000000304047899 */ /* 0x000fc8000800063f */
[----:B------:R-:W-:Y:S01]  /*2750*/  ULOP3.LUT UR4, UR4, 0x8, URZ, 0xc0, !UPT ;  /* 0x0000000804047892 */ /* 0x000fe2000f8ec03f */
[----:B------:R-:W-:-:S03]  /*2760*/  PLOP3.LUT P0, PT, PT, PT, UP0, 0x80, 0x0 ;  /* 0x000000000000781c */ /* 0x000fc60003f0f008 */
[----:B------:R-:W-:-:S04]  /*2770*/  UIADD3 UR4, UR36, 0x10, UR4 ;  /* 0x0000001024047890 */ /* 0x000fc8000fffe004 */
[----:B------:R-:W-:-:S09]  /*2780*/  UPRMT UR4, URZ, 0x654, UR4 ;  /* 0x000006543f047896 */ /* 0x000fd20008000004 */
[----:B------:R-:W-:Y:S01]  /*2790*/  SYNCS.ARRIVE.TRANS64.RED.A1T0 RZ, [UR4], RZ ;  /* 0x000000ffffff79a7 */ /* 0x000fe20008100404 */
[----:B------:R-:W-:Y:S05]  /*27a0*/  @P0 BRA `(.L_x_28) ;  /* 0x0000000000040947 */ /* 0x000fea0003800000 */
[----:B------:R-:W-:Y:S01]  /*27b0*/  BPT.TRAP 0x1 ;  /* 0x000000040000795c */ /* 0x000fe20000300000 */
.L_x_28:
[----:B01----:R-:W-:Y:S01]  /*27c0*/  SHF.L.U32 R0, R220, 0x1f, RZ ;  /* 0x0000001fdc007819 */ /* 0x003fe200000006ff */
[----:B------:R-:W-:Y:S01]  /*27d0*/  ULEA UR7, UR37, UR43, 0x1 ;  /* 0x0000002b25077291 */ /* 0x000fe2000f8e083f */
[----:B------:R-:W-:Y:S02]  /*27e0*/  IMAD.SHL.U32 R4, R218, 0x2, RZ ;  /* 0x00000002da047824 */ /* 0x000fe400078e00ff */
[----:B------:R-:W0:Y:S01]  /*27f0*/  SYNCS.PHASECHK.TRANS64.TRYWAIT P0, [R219+UR44+0x10], R0 ;  /* 0x00001000db0075a7 */ /* 0x000e22000800016c */
[----:B------:R-:W-:Y:S02]  /*2800*/  USHF.R.U32.HI UR4, URZ, 0x1, UR7 ;  /* 0x000000013f047899 */ /* 0x000fe40008011607 */
[----:B------:R-:W-:Y:S02]  /*2810*/  UISETP.GT.U32.AND UP0, UPT, UR7, 0x1, UPT ;  /* 0x000000010700788c */ /* 0x000fe4000bf04070 */
[----:B------:R-:W-:Y:S02]  /*2820*/  ULOP3.LUT UR5, UR4, 0x1, URZ, 0xc0, !UPT ;  /* 0x0000000104057892 */ /* 0x000fe4000f8ec03f */
[----:B------:R-:W-:-:S02]  /*2830*/  UIADD3 UR4, UR6, 0x1fe, URZ ;  /* 0x000001fe06047890 */ /* 0x000fc4000fffe03f */
[----:B------:R-:W-:Y:S02]  /*2840*/  UISETP.NE.U32.AND UP1, UPT, UR5, 0x1, UPT ;  /* 0x000000010500788c */ /* 0x000fe4000bf25070 */
[----:B------:R-:W-:Y:S02]  /*2850*/  UISETP.LT.U32.AND UP0, UPT, UR4, 0x1ff, UP0 ;  /* 0x000001ff0400788c */ /* 0x000fe40008701070 */
[----:B------:R-:W-:Y:S02]  /*2860*/  UISETP.GT.U32.AND UP1, UPT, UR4, 0x1fe, !UP1 ;  /* 0x000001fe0400788c */ /* 0x000fe4000cf24070 */
[----:B------:R-:W-:Y:S02]  /*2870*/  USEL UR5, URZ, 0x1, !UP0 ;  /* 0x000000013f057887 */ /* 0x000fe4000c000000 */
[----:B------:R-:W-:-:S04]  /*2880*/  USEL UR4, URZ, 0x1, !UP1 ;  /* 0x000000013f047887 */ /* 0x000fc8000c800000 */
[----:B------:R-:W-:Y:S01]  /*2890*/  ULOP3.LUT UR47, UR4, UR47, UR5, 0x96, !UPT ;  /* 0x0000002f042f7292 */ /* 0x000fe2000f8e9605 */
[----:B0-----:R-:W-:Y:S11]  /*28a0*/  @!P0 BRA `(.L_x_30) ;  /* 0x000000b400dc8947 */ /* 0x001ff60003800000 */
.L_x_442:
[----:B0-----:R-:W0:Y:S01]  /*28b0*/  LDC R0, c[0x0][0x288] ;  /* 0x0000a200ff007b82 */ /* 0x001e220000000800 */
[----:B------:R-:W-:Y:S01]  /*28c0*/  SHF.R.S32.HI R14, RZ, 0x1f, R2 ;  /* 0x0000001fff0e7819 */ /* 0x000fe20000011402 */
[----:B------:R-:W-:Y:S01]  /*28d0*/  ULDC.64 UR4, c[0x0][0x5d0] ;  /* 0x0001740000047ab9 */ /* 0x000fe20000000a00 */
[--C-:B------:R-:W-:Y:S01]  /*28e0*/  SHF.R.S32.HI R5, RZ, 0x1f, R4.reuse ;  /* 0x0000001fff057819 */ /* 0x100fe20000011404 */
[----:B------:R-:W-:Y:S01]  /*28f0*/  IMAD R15, R18, 0x180, RZ ;  /* 0x00000180120f7824 */ /* 0x000fe200078e02ff */
[----:B------:R-:W-:Y:S01]  /*2900*/  ULOP3.LUT UR43, UR43, 0x1, URZ, 0xc0, !UPT ;  /* 0x000000012b2b7892 */ /* 0x000fe2000f8ec03f */
[----:B------:R-:W-:Y:S02]  /*2910*/  IMAD R3, R14, UR4, RZ ;  /* 0x000000040e037c24 */ /* 0x000fe4000f8e02ff */
[----:B------:R-:W-:Y:S01]  /*2920*/  IMAD.WIDE.U32 R6, R2, UR4, R4 ;  /* 0x0000000402067c25 */ /* 0x000fe2000f8e0004 */
[----:B------:R-:W-:-:S03]  /*2930*/  ULDC UR4, c[0x0][0x284] ;  /* 0x0000a10000047ab9 */ /* 0x000fc60000000800 */
[----:B------:R-:W-:Y:S01]  /*2940*/  IMAD R9, R2, UR5, R3 ;  /* 0x0000000502097c24 */ /* 0x000fe2000f8e0203 */
[----:B------:R-:W-:Y:S01]  /*2950*/  SHF.R.S32.HI R3, RZ, 0x1f, R15 ;  /* 0x0000001fff037819 */ /* 0x000fe2000001140f */
[----:B------:R-:W-:Y:S01]  /*2960*/  IMAD.SHL.U32 R21, R19, 0x40, RZ ;  /* 0x0000004013157824 */ /* 0x000fe200078e00ff */
[----:B------:R-:W-:-:S04]  /*2970*/  IADD3 R8, P0, R15, R6, RZ ;  /* 0x000000060f087210 */ /* 0x000fc80007f1e0ff */
[----:B------:R-:W-:Y:S02]  /*2980*/  IADD3.X R9, R3, R7, R9, P0, !PT ;  /* 0x0000000703097210 */ /* 0x000fe400007fe409 */
[----:B------:R-:W-:-:S04]  /*2990*/  ISETP.GE.AND P0, PT, R21, UR4, PT ;  /* 0x0000000415007c0c */ /* 0x000fc8000bf06270 */
[----:B0-----:R-:W-:-:S13]  /*29a0*/  ISETP.GE.OR P0, PT, R15, R0, P0 ;  /* 0x000000000f00720c */ /* 0x001fda0000706670 */
[----:B------:R-:W-:Y:S05]  /*29b0*/  @P0 BRA `(.L_x_31) ;  /* 0x0000009c00a00947 */ /* 0x000fea0003800000 */
[----:B------:R-:W0:Y:S01]  /*29c0*/  LDC.64 R6, c[0x0][0x5c8] ;  /* 0x00017200ff067b82 */ /* 0x000e220000000a00 */
[----:B------:R-:W-:Y:S01]  /*29d0*/  IMAD.WIDE R12, R19, 0x40, R216 ;  /* 0x00000040130c7825 */ /* 0x000fe200078e02d8 */
[----:B-----5:R-:W-:Y:S01]  /*29e0*/  ISETP.NE.AND P0, PT, R22, RZ, PT ;  /* 0x000000ff1600720c */ /* 0x020fe20003f05270 */
[----:B------:R-:W-:Y:S01]  /*29f0*/  ULDC.64 UR4, c[0x0][0x5c0] ;  /* 0x0001700000047ab9 */ /* 0x000fe20000000a00 */
[----:B------:R-:W-:Y:S01]  /*2a00*/  BSSY B0, `(.L_x_31) ;  /* 0x00009e3000007945 */ /* 0x000fe20003800000 */
[----:B------:R-:W-:Y:S02]  /*2a10*/  IMAD R0, R218, -0x2, R0 ;  /* 0xfffffffeda007824 */ /* 0x000fe400078e0200 */
[----:B------:R-:W-:Y:S02]  /*2a20*/  IMAD.IADD R20, R224, 0x1, -R21 ;  /* 0x00000001e0147824 */ /* 0x000fe400078e0a15 */
[----:B------:R-:W-:Y:S02]  /*2a30*/  IMAD.IADD R0, R0, 0x1, -R15 ;  /* 0x0000000100007824 */ /* 0x000fe400078e0a0f */
[----:B0-----:R-:W-:-:S02]  /*2a40*/  IMAD R10, R13, R6, RZ ;  /* 0x000000060d0a7224 */ /* 0x001fc400078e02ff */
[----:B------:R-:W-:-:S04]  /*2a50*/  IMAD.WIDE.U32 R8, R12, R6, R8 ;  /* 0x000000060c087225 */ /* 0x000fc800078e0008 */
[----:B------:R-:W-:Y:S01]  /*2a60*/  IMAD R11, R12, R7, R10 ;  /* 0x000000070c0b7224 */ /* 0x000fe200078e020a */
[----:B------:R-:W-:-:S03]  /*2a70*/  IADD3 R8, P1, R8, UR4, RZ ;  /* 0x0000000408087c10 */ /* 0x000fc6000ff3e0ff */
[----:B------:R-:W-:-:S05]  /*2a80*/  IMAD.IADD R11, R9, 0x1, R11 ;  /* 0x00000001090b7824 */ /* 0x000fca00078e020b */
[----:B------:R-:W-:Y:S02]  /*2a90*/  IADD3.X R9, R11, UR5, RZ, P1, !PT ;  /* 0x000000050b097c10 */ /* 0x000fe40008ffe4ff */
[----:B------:R-:W-:-:S04]  /*2aa0*/  LEA R10, P1, R6, R8, 0x3 ;  /* 0x00000008060a7211 */ /* 0x000fc800078218ff */
[----:B------:R-:W-:Y:S01]  /*2ab0*/  LEA.HI.X R11, R6, R9, R7, 0x3, P1 ;  /* 0x00000009060b7211 */ /* 0x000fe200008f1c07 */
[----:B------:R-:W-:Y:S08]  /*2ac0*/  @!P0 BRA `(.L_x_32) ;  /* 0x0000007000d88947 */ /* 0x000ff00003800000 */
[----:B------:R-:W-:Y:S01]  /*2ad0*/  ULDC.64 UR4, c[0x0][0x5b8] ;  /* 0x00016e0000047ab9 */ /* 0x000fe20000000a00 */
[----:B------:R-:W0:Y:S01]  /*2ae0*/  LDC.64 R6, c[0x0][0x5b0] ;  /* 0x00016c00ff067b82 */ /* 0x000e220000000a00 */
[----:B------:R-:W-:Y:S01]  /*2af0*/  IMAD.WIDE.U32 R4, R2, UR4, R4 ;  /* 0x0000000402047c25 */ /* 0x000fe2000f8e0004 */
[----:B------:R-:W-:Y:S03]  /*2b00*/  BSSY B1, `(.L_x_33) ;  /* 0x0000015000017945 */ /* 0x000fe60003800000 */
[----:B------:R-:W-:Y:S01]  /*2b10*/  IMAD R19, R14, UR4, RZ ;  /* 0x000000040e137c24 */ /* 0x000fe2000f8e02ff */
[----:B------:R-:W-:-:S03]  /*2b20*/  IADD3 R14, P0, R15, R4, RZ ;  /* 0x000000040f0e7210 */ /* 0x000fc60007f1e0ff */
[----:B------:R-:W-:-:S05]  /*2b30*/  IMAD R19, R2, UR5, R19 ;  /* 0x0000000502137c24 */ /* 0x000fca000f8e0213 */
[----:B------:R-:W-:Y:S02]  /*2b40*/  IADD3.X R15, R3, R5, R19, P0, !PT ;  /* 0x00000005030f7210 */ /* 0x000fe400007fe413 */
[----:B------:R-:W1:Y:S01]  /*2b50*/  LDC.64 R2, c[0x0][0x5a8] ;  /* 0x00016a00ff027b82 */ /* 0x000e620000000a00 */
[C---:B0-----:R-:W-:Y:S01]  /*2b60*/  SHF.L.U64.HI R5, R6.reuse, 0x3, R7 ;  /* 0x0000000306057819 */ /* 0x041fe20000010207 */
[----:B------:R-:W-:Y:S02]  /*2b70*/  IMAD.SHL.U32 R4, R6, 0x8, RZ ;  /* 0x0000000806047824 */ /* 0x000fe400078e00ff */
[----:B------:R-:W-:-:S04]  /*2b80*/  IMAD.WIDE.U32 R18, R12, R6, R14 ;  /* 0x000000060c127225 */ /* 0x000fc800078e000e */
[----:B------:R-:W-:-:S04]  /*2b90*/  IMAD.WIDE.U32 R4, R12, R6, R4 ;  /* 0x000000060c047225 */ /* 0x000fc800078e0004 */
[----:B------:R-:W-:-:S04]  /*2ba0*/  IMAD R6, R13, R6, RZ ;  /* 0x000000060d067224 */ /* 0x000fc800078e02ff */
[----:B------:R-:W-:Y:S01]  /*2bb0*/  IMAD R7, R12, R7, R6 ;  /* 0x000000070c077224 */ /* 0x000fe200078e0206 */
[-C--:B-1----:R-:W-:Y:S02]  /*2bc0*/  IADD3 R6, P0, R18, R2.reuse, RZ ;  /* 0x0000000212067210 */ /* 0x082fe40007f1e0ff */
[----:B------:R-:W-:Y:S01]  /*2bd0*/  IADD3 R4, P1, P2, R14, R2, R4 ;  /* 0x000000020e047210 */ /* 0x000fe20007a3e004 */
[----:B------:R-:W-:Y:S01]  /*2be0*/  IMAD.IADD R14, R7, 0x1, R5 ;  /* 0x00000001070e7824 */ /* 0x000fe200078e0205 */
[----:B------:R-:W-:Y:S02]  /*2bf0*/  IADD3.X R7, R3, R19, R7, P0, !PT ;  /* 0x0000001303077210 */ /* 0x000fe400007fe407 */
[----:B------:R-:W-:Y:S02]  /*2c00*/  ISETP.GE.AND P0, PT, R0, 0x1, PT ;  /* 0x000000010000780c */ /* 0x000fe40003f06270 */
[----:B------:R-:W-:Y:S02]  /*2c10*/  IADD3.X R5, R15, R3, R14, P1, P2 ;  /* 0x000000030f057210 */ /* 0x000fe40000fe440e */
[----:B------:R-:W-:-:S13]  /*2c20*/  ISETP.LT.OR P3, PT, R20, 0x1, !P0 ;  /* 0x000000011400780c */ /* 0x000fda0004761670 */
[----:B------:R-:W-:Y:S05]  /*2c30*/  @P3 BRA `(.L_x_34) ;  /* 0x0000000000043947 */ /* 0x000fea0003800000 */
[----:B------:R0:W5:Y:S02]  /*2c40*/  LDG.E.U8 R225, desc[UR48][R6.64] ;  /* 0x0000003006e17981 */ /* 0x000164000c1e1100 */
.L_x_34:
[----:B------:R-:W-:Y:S05]  /*2c50*/  BSYNC B1 ;  /* 0x0000000000017941 */ /* 0x000fea0003800000 */
.L_x_33:
[----:B-----5:R-:W-:Y:S01]  /*2c60*/  LOP3.LUT R2, R225, 0xffff, RZ, 0xc0, !PT ;  /* 0x0000ffffe1027812 */ /* 0x020fe200078ec0ff */
[----:B------:R-:W-:Y:S01]  /*2c70*/  BSSY B1, `(.L_x_35) ;  /* 0x000000f000017945 */ /* 0x000fe20003800000 */
[----:B------:R-:W-:Y:S02]  /*2c80*/  ISETP.GE.AND P2, PT, R0, 0x2, PT ;  /* 0x000000020000780c */ /* 0x000fe40003f46270 */
[----:B------:R-:W-:Y:S02]  /*2c90*/  PRMT R3, R2, 0x8880, RZ ;  /* 0x0000888002037816 */ /* 0x000fe400000000ff */
[----:B------:R-:W-:Y:S02]  /*2ca0*/  ISETP.LT.OR P4, PT, R20, 0x1, !P2 ;  /* 0x000000011400780c */ /* 0x000fe40005781670 */
[----:B------:R-:W-:Y:S01]  /*2cb0*/  ISETP.GE.AND P1, PT, R0, 0x9, PT ;  /* 0x000000090000780c */ /* 0x000fe20003f26270 */
[----:B------:R-:W-:Y:S01]  /*2cc0*/  IMAD R2, R3, R22, RZ ;  /* 0x0000001603027224 */ /* 0x000fe200078e02ff */
[----:B------:R-:W-:-:S02]  /*2cd0*/  ISETP.LT.OR P0, PT, R20, 0x9, !P0 ;  /* 0x000000091400780c */ /* 0x000fc40004701670 */
[----:B------:R-:W-:Y:S01]  /*2ce0*/  ISETP.LT.OR P2, PT, R20, 0x9, !P2 ;  /* 0x000000091400780c */ /* 0x000fe20005741670 */
[----:B------:R-:W-:Y:S01]  /*2cf0*/  @!P3 IMAD R3, R120, R23, R2 ;  /* 0x000000177803b224 */ /* 0x000fe200078e0202 */
[----:B------:R-:W-:-:S04]  /*2d00*/  ISETP.LT.OR P5, PT, R20, 0x1, !P1 ;  /* 0x000000011400780c */ /* 0x000fc80004fa1670 */
[----:B------:R1:W-:Y:S01]  /*2d10*/  @!P3 STG.E.U8 desc[UR48][R8.64], R3 ;  /* 0x000000030800b986 */ /* 0x0003e2000c101130 */
[----:B------:R-:W-:Y:S08]  /*2d20*/  @P4 BRA `(.L_x_36) ;  /* 0x00000000000c4947 */ /* 0x000ff00003800000 */
[----:B------:R-:W1:Y:S02]  /*2d30*/  LDG.E.U8 R225, desc[UR48][R6.64+0x1] ;  /* 0x0000013006e17981 */ /* 0x000e64000c1e1100 */
[----:B-1----:R-:W-:-:S05]  /*2d40*/  PRMT R3, R225, 0x8880, RZ ;  /* 0x00008880e1037816 */ /* 0x002fca00000000ff */
[----:B------:R-:W-:-:S07]  /*2d50*/  IMAD R2, R3, R22, RZ ;  /* 0x0000001603027224 */ /* 0x000fce00078e02ff */
.L_x_36:
[----:B------:R-:W-:Y:S05]  /*2d60*/  BSYNC B1 ;  /* 0x0000000000017941 */ /* 0x000fea0003800000 */
.L_x_35:
[----:B------:R-:W-:Y:S01]  /*2d70*/  @!P4 IMAD R121, R121, R23, R2 ;  /* 0x000000177979c224 */ /* 0x000fe200078e0202 */
[----:B------:R-:W-:Y:S04]  /*2d80*/  BSSY B1, `(.L_x_37) ;  /* 0x0000006000017945 */ /* 0x000fe80003800000 */
[----:B------:R2:W-:Y:S01]  /*2d90*/  @!P4 STG.E.U8 desc[UR48][R8.64+0x1], R121 ;  /* 0x000001790800c986 */ /* 0x0005e2000c101130 */
[----:B------:R-:W-:Y:S05]  /*2da0*/  @P0 BRA `(.L_x_38) ;  /* 0x00000000000c0947 */ /* 0x000fea0003800000 */
[----:B------:R-:W1:Y:S02]  /*2db0*/  LDG.E.U8 R225, desc[UR48][R4.64] ;  /* 0x0000003004e17981 */ /* 0x000e64000c1e1100 */
[----:B-1----:R-:W-:-:S05]  /*2dc0*/  PRMT R3, R225, 0x8880, RZ ;  /* 0x00008880e1037816 */ /* 0x002fca00000000ff */
[----:B------:R-:W-:-:S07]  /*2dd0*/  IMAD R2, R3, R22, RZ ;  /* 0x0000001603027224 */ /* 0x000fce00078e02ff */
.L_x_38:
[----:B------:R-:W-:Y:S05]  /*2de0*/  BSYNC B1 ;  /* 0x0000000000017941 */ /* 0x000fea0003800000 */
.L_x_37:
[----:B-1----:R-:W-:Y:S01]  /*2df0*/  @!P0 IMAD R3, R122, R23, R2 ;  /* 0x000000177a038224 */ /* 0x002fe200078e0202 */
[----:B------:R-:W-:Y:S04]  /*2e00*/  BSSY B1, `(.L_x_39) ;  /* 0x0000006000017945 */ /* 0x000fe80003800000 */
[----:B------:R1:W-:Y:S01]  /*2e10*/  @!P0 STG.E.U8 desc[UR48][R10.64], R3 ;  /* 0x000000030a008986 */ /* 0x0003e2000c101130 */
[----:B------:R-:W-:Y:S05]  /*2e20*/  @P2 BRA `(.L_x_40) ;  /* 0x00000000000c2947 */ /* 0x000fea0003800000 */
[----:B------:R-:W1:Y:S02]  /*2e30*/  LDG.E.U8 R225, desc[UR48][R4.64+0x1] ;  /* 0x0000013004e17981 */ /* 0x000e64000c1e1100 */
[----:B-1----:R-:W-:-:S05]  /*2e40*/  PRMT R3, R225, 0x8880, RZ ;  /* 0x00008880e1037816 */ /* 0x002fca00000000ff */
[----:B------:R-:W-:-:S07]  /*2e50*/  IMAD R2, R3, R22, RZ ;  /* 0x0000001603027224 */ /* 0x000fce00078e02ff */
.L_x_40:
[----:B------:R-:W-:Y:S05]  /*2e60*/  BSYNC B1 ;  /* 0x0000000000017941 */ /* 0x000fea0003800000 */
.L_x_39:
[----:B------:R-:W-:Y:S01]  /*2e70*/  @!P2 IMAD R123, R123, R23, R2 ;  /* 0x000000177b7ba224 */ /* 0x000fe200078e0202 */
[----:B------:R-:W-:Y:S04]  /*2e80*/  BSSY B1, `(.L_x_41) ;  /* 0x0000006000017945 */ /* 0x000fe80003800000 */
[----:B------:R3:W-:Y:S01]  /*2e90*/  @!P2 STG.E.U8 desc[UR48][R10.64+0x1], R123 ;  /* 0x0000017b0a00a986 */ /* 0x0007e2000c101130 */
[----:B------:R-:W-:Y:S05]  /*2ea0*/  @P5 BRA `(.L_x_42) ;  /* 0x00000000000c5947 */ /* 0x000fea0003800000 */
[----:B------:R-:W1:Y:S02]  /*2eb0*/  LDG.E.U8 R225, desc[UR48][R6.64+0x8] ;  /* 0x0000083006e17981 */ /* 0x000e64000c1e1100 */
[----:B-1----:R-:W-:-:S05]  /*2ec0*/  PRMT R3, R225, 0x8880, RZ ;  /* 0x00008880e1037816 */ /* 0x002fca00000000ff */
[----:B------:R-:W-:-:S07]  /*2ed0*/  IMAD R2, R3, R22, RZ ;  /* 0x0000001603027224 */ /* 0x000fce00078e02ff */
.L_x_42:
[----:B------:R-:W-:Y:S05]  /*2ee0*/  BSYNC B1 ;  /* 0x0000000000017941 */ /* 0x000fea0003800000 */
.L_x_41:
[----:B------:R-:W-:Y:S01]  /*2ef0*/  ISETP.GE.AND P0, PT, R0, 0xa, PT ;  /* 0x0000000a0000780c */ /* 0x000fe20003f06270 */
[----:B-1----:R-:W-:Y:S01]  /*2f00*/  @!P5 IMAD R3, R124, R23, R2 ;  /* 0x000000177c03d224 */ /* 0x002fe200078e0202 */
[----:B------:R-:W-:Y:S01]  /*2f10*/  ISETP.GE.AND P3, PT, R0, 0x11, PT ;  /* 0x000000110000780c */ /* 0x000fe20003f66270 */
[----:B------:R-:W-:Y:S01]  /*2f20*/  BSSY B1, `(.L_x_43) ;  /* 0x000000d000017945 */ /* 0x000fe20003800000 */
[----:B------:R-:W-:Y:S02]  /*2f30*/  ISETP.LT.OR P6, PT, R20, 0x1, !P0 ;  /* 0x000000011400780c */ /* 0x000fe400047c1670 */
[----:B------:R-:W-:Y:S01]  /*2f40*/  ISETP.GE.AND P2, PT, R0, 0x12, PT ;  /* 0x000000120000780c */ /* 0x000fe20003f46270 */
[----:B------:R1:W-:Y:S01]  /*2f50*/  @!P5 STG.E.U8 desc[UR48][R8.64+0x8], R3 ;  /* 0x000008030800d986 */ /* 0x0003e2000c101130 */
[C---:B------:R-:W-:Y:S02]  /*2f60*/  ISETP.LT.OR P5, PT, R20.reuse, 0x1, !P3 ;  /* 0x000000011400780c */ /* 0x040fe40005fa1670 */
[----:B------:R-:W-:-:S02]  /*2f70*/  ISETP.LT.OR P1, PT, R20, 0x9, !P1 ;  /* 0x000000091400780c */ /* 0x000fc40004f21670 */
[C---:B------:R-:W-:Y:S02]  /*2f80*/  ISETP.LT.OR P0, PT, R20.reuse, 0x9, !P0 ;  /* 0x000000091400780c */ /* 0x040fe40004701670 */
[C---:B------:R-:W-:Y:S02]  /*2f90*/  ISETP.LT.OR P4, PT, R20.reuse, 0x1, !P2 ;  /* 0x000000011400780c */ /* 0x040fe40005781670 */
[----:B------:R-:W-:Y:S01]  /*2fa0*/  ISETP.LT.OR P3, PT, R20, 0x9, !P3 ;  /* 0x000000091400780c */ /* 0x000fe20005f61670 */
[----:B------:R-:W-:-:S12]  /*2fb0*/  @P6 BRA `(.L_x_44) ;  /* 0x00000000000c6947 */ /* 0x000fd80003800000 */
[----:B------:R-:W1:Y:S02]  /*2fc0*/  LDG.E.U8 R225, desc[UR48][R6.64+0x9] ;  /* 0x0000093006e17981 */ /* 0x000e64000c1e1100 */
[----:B-1----:R-:W-:-:S05]  /*2fd0*/  PRMT R3, R225, 0x8880, RZ ;  /* 0x00008880e1037816 */ /* 0x002fca00000000ff */
[----:B------:R-:W-:-:S07]  /*2fe0*/  IMAD R2, R3, R22, RZ ;  /* 0x0000001603027224 */ /* 0x000fce00078e02ff */
.L_x_44:
[----:B------:R-:W-:Y:S05]  /*2ff0*/  BSYNC B1 ;  /* 0x0000000000017941 */ /* 0x000fea0003800000 */
.L_x_43:
[----:B------:R-:W-:Y:S01]  /*3000*/  @!P6 IMAD R125, R125, R23, R2 ;  /* 0x000000177d7de224 */ /* 0x000fe200078e0202 */
[----:B------:R-:W-:Y:S04]  /*3010*/  BSSY B1, `(.L_x_45) ;  /* 0x0000006000017945 */ /* 0x000fe80003800000 */
[----:B------:R4:W-:Y:S01]  /*3020*/  @!P6 STG.E.U8 desc[UR48][R8.64+0x9], R125 ;  /* 0x0000097d0800e986 */ /* 0x0009e2000c101130 */
[----:B------:R-:W-:Y:S05]  /*3030*/  @P1 BRA `(.L_x_46) ;  /* 0x00000000000c1947 */ /* 0x000fea0003800000 */
[----:B------:R-:W1:Y:S02]  /*3040*/  LDG.E.U8 R225, desc[UR48][R4.64+0x8] ;  /* 0x0000083004e17981 */ /* 0x000e64000c1e1100 */
[----:B-1----:R-:W-:-:S05]  /*3050*/  PRMT R3, R225, 0x8880, RZ ;  /* 0x00008880e1037816 */ /* 0x002fca00000000ff */
[----:B------:R-:W-:-:S07]  /*3060*/  IMAD R2, R3, R22, RZ ;  /* 0x0000001603027224 */ /* 0x000fce00078e02ff */
.L_x_46:
[----:B------:R-:W-:Y:S05]  /*3070*/  BSYNC B1 ;  /* 0x0000000000017941 */ /* 0x000fea0003800000 */
.L_x_45:
[----:B-1----:R-:W-:Y:S01]  /*3080*/  @!P1 IMAD R3, R126, R23, R2 ;  /* 0x000000177e039224 */ /* 0x002fe200078e0202 */
[----:B------:R-:W-:Y:S04]  /*3090*/  BSSY B1, `(.L_x_47) ;  /* 0x0000006000017945 */ /* 0x000fe80003800000 */
[----:B------:R1:W-:Y:S01]  /*30a0*/  @!P1 STG.E.U8 desc[UR48][R10.64+0x8], R3 ;  /* 0x000008030a009986 */ /* 0x0003e2000c101130 */
[----:B------:R-:W-:Y:S05]  /*30b0*/  @P0 BRA `(.L_x_48) ;  /* 0x00000000000c0947 */ /* 0x000fea0003800000 */
[----:B------:R-:W1:Y:S02]  /*30c0*/  LDG.E.U8 R225, desc[UR48][R4.64+0x9] ;  /* 0x0000093004e17981 */ /* 0x000e64000c1e1100 */
[----:B-1----:R-:W-:-:S05]  /*30d0*/  PRMT R3, R225, 0x8880, RZ ;  /* 0x00008880e1037816 */ /* 0x002fca00000000ff */
[----:B------:R-:W-:-:S07]  /*30e0*/  IMAD R2, R3, R22, RZ ;  /* 0x0000001603027224 */ /* 0x000fce00078e02ff */
.L_x_48:
[----:B------:R-:W-:Y:S05]  /*30f0*/  BSYNC B1 ;  /* 0x0000000000017941 */ /* 0x000fea0003800000 */
.L_x_47:
[----:B------:R-:W-:Y:S01]  /*3100*/  @!P0 IMAD R127, R127, R23, R2 ;  /* 0x000000177f7f8224 */ /* 0x000fe200078e0202 */
[----:B------:R-:W-:Y:S04]  /*3110*/  BSSY B1, `(.L_x_49) ;  /* 0x0000006000017945 */ /* 0x000fe80003800000 */
[----:B------:R0:W-:Y:S01]  /*3120*/  @!P0 STG.E.U8 desc[UR48][R10.64+0x9], R127 ;  /* 0x0000097f0a008986 */ /* 0x0001e2000c101130 */
[----:B------:R-:W-:Y:S05]  /*3130*/  @P5 BRA `(.L_x_50) ;  /* 0x00000000000c5947 */ /* 0x000fea0003800000 */
[----:B------:R-:W1:Y:S02]  /*3140*/  LDG.E.U8 R225, desc[UR48][R6.64+0x10] ;  /* 0x0000103006e17981 */ /* 0x000e64000c1e1100 */
[----:B-1----:R-:W-:-:S05]  /*3150*/  PRMT R3, R225, 0x8880, RZ ;  /* 0x00008880e1037816 */ /* 0x002fca00000000ff */
[----:B------:R-:W-:-:S07]  /*3160*/  IMAD R2, R3, R22, RZ ;  /* 0x0000001603027224 */ /* 0x000fce00078e02ff */
.L_x_50:
[----:B------:R-:W-:Y:S05]  /*3170*/  BSYNC B1 ;  /* 0x0000000000017941 */ /* 0x000fea0003800000 */
.L_x_49:
[----:B-1----:R-:W-:Y:S01]  /*3180*/  @!P5 IMAD R3, R128, R23, R2 ;  /* 0x000000178003d224 */ /* 0x002fe200078e0202 */
[----:B------:R-:W-:Y:S04]  /*3190*/  BSSY B1, `(.L_x_51) ;  /* 0x0000006000017945 */ /* 0x000fe80003800000 */
[----:B------:R1:W-:Y:S01]  /*31a0*/  @!P5 STG.E.U8 desc[UR48][R8.64+0x10], R3 ;  /* 0x000010030800d986 */ /* 0x0003e2000c101130 */
[----:B------:R-:W-:Y:S05]  /*31b0*/  @P4 BRA `(.L_x_52) ;  /* 0x00000000000c4947 */ /* 0x000fea0003800000 */
[----:B------:R-:W1:Y:S02]  /*31c0*/  LDG.E.U8 R225, desc[UR48][R6.64+0x11] ;  /* 0x0000113006e17981 */ /* 0x000e64000c1e1100 */
[----:B-1----:R-:W-:-:S05]  /*31d0*/  PRMT R3, R225, 0x8880, RZ ;  /* 0x00008880e1037816 */ /* 0x002fca00000000ff */
[----:B------:R-:W-:-:S07]  /*31e0*/  IMAD R2, R3, R22, RZ ;  /* 0x0000001603027224 */ /* 0x000fce00078e02ff */
.L_x_52:
[----:B------:R-:W-:Y:S05]  /*31f0*/  BSYNC B1 ;  /* 0x0000000000017941 */ /* 0x000fea0003800000 */
.L_x_51:
[----:B------:R-:W-:Y:S01]  /*3200*/  @!P4 IMAD R129, R129, R23, R2 ;  /* 0x000000178181c224 */ /* 0x000fe200078e0202 */
[----:B------:R-:W-:Y:S04]  /*3210*/  BSSY B1, `(.L_x_53) ;  /* 0x0000006000017945 */ /* 0x000fe80003800000 */
[----:B------:R0:W-:Y:S01]  /*3220*/  @!P4 STG.E.U8 desc[UR48][R8.64+0x11], R129 ;  /* 0x000011810800c986 */ /* 0x0001e2000c101130 */
[----:B------:R-:W-:Y:S05]  /*3230*/  @P3 BRA `(.L_x_54) ;  /* 0x00000000000c3947 */ /* 0x000fea0003800000 */
[----:B------:R-:W1:Y:S02]  /*3240*/  LDG.E.U8 R225, desc[UR48][R4.64+0x10] ;  /* 0x0000103004e17981 */ /* 0x000e64000c1e1100 */
[----:B-1----:R-:W-:-:S05]  /*3250*/  PRMT R3, R225, 0x8880, RZ ;  /* 0x00008880e1037816 */ /* 0x002fca00000000ff */
[----:B------:R-:W-:-:S07]  /*3260*/  IMAD R2, R3, R22, RZ ;  /* 0x0000001603027224 */ /* 0x000fce00078e02ff */
.L_x_54:
[----:B------:R-:W-:Y:S05]  /*3270*/  BSYNC B1 ;  /* 0x0000000000017941 */ /* 0x000fea0003800000 */
.L_x_53:
[----:B------:R-:W-:Y:S01]  /*3280*/  ISETP.LT.OR P2, PT, R20, 0x9, !P2 ;  /* 0x000000091400780c */ /* 0x000fe20005741670 */
[----:B-1----:R-:W-:Y:S01]  /*3290*/  @!P3 IMAD R3, R130, R23, R2 ;  /* 0x000000178203b224 */ /* 0x002fe200078e0202 */
[C---:B------:R-:W-:Y:S01]  /*32a0*/  ISETP.GE.AND P1, PT, R0.reuse, 0x19, PT ;  /* 0x000000190000780c */ /* 0x040fe20003f26270 */
[----:B------:R-:W-:Y:S01]  /*32b0*/  BSSY B1, `(.L_x_55) ;  /* 0x000000d000017945 */ /* 0x000fe20003800000 */
[C---:B------:R-:W-:Y:S02]  /*32c0*/  ISETP.GE.AND P0, PT, R0.reuse, 0x1a, PT ;  /* 0x0000001a0000780c */ /* 0x040fe40003f06270 */
[----:B------:R1:W-:Y:S01]  /*32d0*/  @!P3 STG.E.U8 desc[UR48][R10.64+0x10], R3 ;  /* 0x000010030a00b986 */ /* 0x0003e2000c101130 */
[----:B------:R-:W-:Y:S02]  /*32e0*/  ISETP.GE.AND P3, PT, R0, 0x21, PT ;  /* 0x000000210000780c */ /* 0x000fe40003f66270 */
[C---:B------:R-:W-:Y:S02]  /*32f0*/  ISETP.LT.OR P5, PT, R20.reuse, 0x1, !P1 ;  /* 0x000000011400780c */ /* 0x040fe40004fa1670 */
[----:B------:R-:W-:-:S02]  /*3300*/  ISETP.LT.OR P4, PT, R20, 0x1, !P0 ;  /* 0x000000011400780c */ /* 0x000fc40004781670 */
[C---:B------:R-:W-:Y:S02]  /*3310*/  ISETP.LT.OR P6, PT, R20.reuse, 0x9, !P0 ;  /* 0x000000091400780c */ /* 0x040fe400047c1670 */
[C---:B------:R-:W-:Y:S02]  /*3320*/  ISETP.LT.OR P1, PT, R20.reuse, 0x9, !P1 ;  /* 0x000000091400780c */ /* 0x040fe40004f21670 */
[----:B------:R-:W-:Y:S01]  /*3330*/  ISETP.LT.OR P0, PT, R20, 0x1, !P3 ;  /* 0x000000011400780c */ /* 0x000fe20005f01670 */
[----:B-1----:R-:W-:-:S12]  /*3340*/  @P2 BRA `(.L_x_56) ;  /* 0x00000000000c2947 */ /* 0x002fd80003800000 */
[----:B------:R-:W5:Y:S02]  /*3350*/  LDG.E.U8 R225, desc[UR48][R4.64+0x11] ;  /* 0x0000113004e17981 */ /* 0x000f64000c1e1100 */
[----:B-----5:R-:W-:-:S05]  /*3360*/  PRMT R3, R225, 0x8880, RZ ;  /* 0x00008880e1037816 */ /* 0x020fca00000000ff */
[----:B------:R-:W-:-:S07]  /*3370*/  IMAD R2, R3, R22, RZ ;  /* 0x0000001603027224 */ /* 0x000fce00078e02ff */
.L_x_56:
[----:B------:R-:W-:Y:S05]  /*3380*/  BSYNC B1 ;  /* 0x0000000000017941 */ /* 0x000fea0003800000 */
.L_x_55:
[----:B------:R-:W-:Y:S01]  /*3390*/  @!P2 IMAD R131, R131, R23, R2 ;  /* 0x000000178383a224 */ /* 0x000fe200078e0202 */
[----:B------:R-:W-:Y:S04]  /*33a0*/  BSSY B1, `(.L_x_57) ;  /* 0x0000006000017945 */ /* 0x000fe80003800000 */
[----:B------:R1:W-:Y:S01]  /*33b0*/  @!P2 STG.E.U8 desc[UR48][R10.64+0x11], R131 ;  /* 0x000011830a00a986 */ /* 0x0003e2000c101130 */
[----:B------:R-:W-:Y:S05]  /*33c0*/  @P5 BRA `(.L_x_58) ;  /* 0x00000000000c5947 */ /* 0x000fea0003800000 */
[----:B------:R-:W5:Y:S02]  /*33d0*/  LDG.E.U8 R225, desc[UR48][R6.64+0x18] ;  /* 0x0000183006e17981 */ /* 0x000f64000c1e1100 */
[----:B-----5:R-:W-:-:S05]  /*33e0*/  PRMT R3, R225, 0x8880, RZ ;  /* 0x00008880e1037816 */ /* 0x020fca00000000ff */
[----:B------:R-:W-:-:S07]  /*33f0*/  IMAD R2, R3, R22, RZ ;  /* 0x0000001603027224 */ /* 0x000fce00078e02ff */
.L_x_58:
[----:B------:R-:W-:Y:S05]  /*3400*/  BSYNC B1 ;  /* 0x0000000000017941 */ /* 0x000fea0003800000 */
.L_x_57:
[----:B------:R-:W-:Y:S01]  /*3410*/  @!P5 IMAD R3, R132, R23, R2 ;  /* 0x000000178403d224 */ /* 0x000fe200078e0202 */
[----:B------:R-:W-:Y:S04]  /*3420*/  BSSY B1, `(.L_x_59) ;  /* 0x0000006000017945 */ /* 0x000fe80003800000 */
[----:B------:R0:W-:Y:S01]  /*3430*/  @!P5 STG.E.U8 desc[UR48][R8.64+0x18], R3 ;  /* 0x000018030800d986 */ /* 0x0001e2000c101130 */
[----:B------:R-:W-:Y:S05]  /*3440*/  @P4 BRA `(.L_x_60) ;  /* 0x00000000000c4947 */ /* 0x000fea0003800000 */
[----:B------:R-:W0:Y:S02]  /*3450*/  LDG.E.U8 R225, desc[UR48][R6.64+0x19] ;  /* 0x0000193006e17981 */ /* 0x000e24000c1e1100 */
[----:B0-----:R-:W-:-:S05]  /*3460*/  PRMT R3, R225, 0x8880, RZ ;  /* 0x00008880e1037816 */ /* 0x001fca00000000ff */
[----:B------:R-:W-:-:S07]  /*3470*/  IMAD R2, R3, R22, RZ ;  /* 0x0000001603027224 */ /* 0x000fce00078e02ff */
.L_x_60:
[----:B------:R-:W-:Y:S05]  /*3480*/  BSYNC B1 ;  /* 0x0000000000017941 */ /* 0x000fea0003800000 */
.L_x_59:
[----:B------:R-:W-:Y:S01]  /*3490*/  @!P4 IMAD R133, R133, R23, R2 ;  /* 0x000000178585c224 */ /* 0x000fe200078e0202 */
[----:B------:R-:W-:Y:S04]  /*34a0*/  BSSY B1, `(.L_x_61) ;  /* 0x0000006000017945 */ /* 0x000fe80003800000 */
[----:B------:R0:W-:Y:S01]  /*34b0*/  @!P4 STG.E.U8 desc[UR48][R8.64+0x19], R133 ;  /* 0x000019850800c986 */ /* 0x0001e2000c101130 */
[----:B------:R-:W-:Y:S05]  /*34c0*/  @P1 BRA `(.L_x_62) ;  /* 0x00000000000c1947 */ /* 0x000fea0003800000 */
[----:B------:R-:W0:Y:S02]  /*34d0*/  LDG.E.U8 R225, desc[UR48][R4.64+0x18] ;  /* 0x0000183004e17981 */ /* 0x000e24000c1e1100 */
[----:B0-----:R-:W-:-:S05]  /*34e0*/  PRMT R3, R225, 0x8880, RZ ;  /* 0x00008880e1037816 */ /* 0x001fca00000000ff */
[----:B------:R-:W-:-:S07]  /*34f0*/  IMAD R2, R3, R22, RZ ;  /* 0x0000001603027224 */ /* 0x000fce00078e02ff */
.L_x_62:
[----:B------:R-:W-:Y:S05]  /*3500*/  BSYNC B1 ;  /* 0x0000000000017941 */ /* 0x000fea0003800000 */
.L_x_61:
[----:B0-----:R-:W-:Y:S01]  /*3510*/  @!P1 IMAD R3, R134, R23, R2 ;  /* 0x0000001786039224 */ /* 0x001fe200078e0202 */
[----:B------:R-:W-:Y:S04]  /*3520*/  BSSY B1, `(.L_x_63) ;  /* 0x0000006000017945 */ /* 0x000fe80003800000 */
[----:B------:R0:W-:Y:S01]  /*3530*/  @!P1 STG.E.U8 desc[UR48][R10.64+0x18], R3 ;  /* 0x000018030a009986 */ /* 0x0001e2000c101130 */
[----:B------:R-:W-:Y:S05]  /*3540*/  @P6 BRA `(.L_x_64) ;  /* 0x00000000000c6947 */ /* 0x000fea0003800000 */
[----:B------:R-:W0:Y:S02]  /*3550*/  LDG.E.U8 R225, desc[UR48][R4.64+0x19] ;  /* 0x0000193004e17981 */ /* 0x000e24000c1e1100 */
[----:B0-----:R-:W-:-:S05]  /*3560*/  PRMT R3, R225, 0x8880, RZ ;  /* 0x00008880e1037816 */ /* 0x001fca00000000ff */
[----:B------:R-:W-:-:S07]  /*3570*/  IMAD R2, R3, R22, RZ ;  /* 0x0000001603027224 */ /* 0x000fce00078e02ff */
.L_x_64:
[----:B------:R-:W-:Y:S05]  /*3580*/  BSYNC B1 ;  /* 0x0000000000017941 */ /* 0x000fea0003800000 */
.L_x_63:
[----:B------:R-:W-:Y:S01]  /*3590*/  @!P6 IMAD R135, R135, R23, R2 ;  /* 0x000000178787e224 */ /* 0x000fe200078e0202 */
[----:B------:R-:W-:Y:S04]  /*35a0*/  BSSY B1, `(.L_x_65) ;  /* 0x0000006000017945 */ /* 0x000fe80003800000 */
[----:B------:R0:W-:Y:S01]  /*35b0*/  @!P6 STG.E.U8 desc[UR48][R10.64+0x19], R135 ;  /* 0x000019870a00e986 */ /* 0x0001e2000c101130 */
[----:B------:R-:W-:Y:S05]  /*35c0*/  @P0 BRA `(.L_x_66) ;  /* 0x00000000000c0947 */ /* 0x000fea0003800000 */
[----:B------:R-:W0:Y:S02]  /*35d0*/  LDG.E.U8 R225, desc[UR48][R6.64+0x20] ;  /* 0x0000203006e17981 */ /* 0x000e24000c1e1100 */
[----:B0-----:R-:W-:-:S05]  /*35e0*/  PRMT R3, R225, 0x8880, RZ ;  /* 0x00008880e1037816 */ /* 0x001fca00000000ff */
[----:B------:R-:W-:-:S07]  /*35f0*/  IMAD R2, R3, R22, RZ ;  /* 0x0000001603027224 */ /* 0x000fce00078e02ff */
.L_x_66:
[----:B------:R-:W-:Y:S05]  /*3600*/  BSYNC B1 ;  /* 0x0000000000017941 */ /* 0x000fea0003800000 */
.L_x_65:
[----:B------:R-:W-:Y:S01]  /*3610*/  ISETP.GE.AND P2, PT, R0, 0x22, PT ;  /* 0x000000220000780c */ /* 0x000fe20003f46270 */
[----:B0-----:R-:W-:Y:S01]  /*3620*/  @!P0 IMAD R3, R136, R23, R2 ;  /* 0x0000001788038224 */ /* 0x001fe200078e0202 */
[----:B------:R-:W-:Y:S01]  /*3630*/  ISETP.GE.AND P1, PT, R0, 0x29, PT ;  /* 0x000000290000780c */ /* 0x000fe20003f26270 */
[----:B------:R-:W-:Y:S01]  /*3640*/  BSSY B1, `(.L_x_67) ;  /* 0x000000d000017945 */ /* 0x000fe20003800000 */
[----:B------:R-:W-:Y:S02]  /*3650*/  ISETP.LT.OR P4, PT, R20, 0x1, !P2 ;  /* 0x000000011400780c */ /* 0x000fe40005781670 */
[----:B------:R0:W-:Y:S01]  /*3660*/  @!P0 STG.E.U8 desc[UR48][R8.64+0x20], R3 ;  /* 0x0000200308008986 */ /* 0x0001e2000c101130 */
[----:B------:R-:W-:Y:S02]  /*3670*/  ISETP.GE.AND P0, PT, R0, 0x2a, PT ;  /* 0x0000002a0000780c */ /* 0x000fe40003f06270 */
[C---:B------:R-:W-:Y:S02]  /*3680*/  ISETP.LT.OR P6, PT, R20.reuse, 0x1, !P1 ;  /* 0x000000011400780c */ /* 0x040fe40004fc1670 */
[----:B------:R-:W-:-:S02]  /*3690*/  ISETP.LT.OR P3, PT, R20, 0x9, !P3 ;  /* 0x000000091400780c */ /* 0x000fc40005f61670 */
[C---:B------:R-:W-:Y:S02]  /*36a0*/  ISETP.LT.OR P2, PT, R20.reuse, 0x9, !P2 ;  /* 0x000000091400780c */ /* 0x040fe40005741670 */
[C---:B------:R-:W-:Y:S02]  /*36b0*/  ISETP.LT.OR P5, PT, R20.reuse, 0x1, !P0 ;  /* 0x000000011400780c */ /* 0x040fe400047a1670 */
[----:B------:R-:W-:Y:S01]  /*36c0*/  ISETP.LT.OR P1, PT, R20, 0x9, !P1 ;  /* 0x000000091400780c */ /* 0x000fe20004f21670 */
[----:B0-----:R-:W-:-:S12]  /*36d0*/  @P4 BRA `(.L_x_68) ;  /* 0x00000000000c4947 */ /* 0x001fd80003800000 */
[----:B------:R-:W5:Y:S02]  /*36e0*/  LDG.E.U8 R225, desc[UR48][R6.64+0x21] ;  /* 0x0000213006e17981 */ /* 0x000f64000c1e1100 */
[----:B-----5:R-:W-:-:S05]  /*36f0*/  PRMT R3, R225, 0x8880, RZ ;  /* 0x00008880e1037816 */ /* 0x020fca00000000ff */
[----:B------:R-:W-:-:S07]  /*3700*/  IMAD R2, R3, R22, RZ ;  /* 0x0000001603027224 */ /* 0x000fce00078e02ff */
.L_x_68:
[----:B------:R-:W-:Y:S05]  /*3710*/  BSYNC B1 ;  /* 0x0000000000017941 */ /* 0x000fea0003800000 */
.L_x_67:
[----:B------:R-:W-:Y:S01]  /*3720*/  @!P4 IMAD R137, R137, R23, R2 ;  /* 0x000000178989c224 */ /* 0x000fe200078e0202 */
[----:B------:R-:W-:Y:S04]  /*3730*/  BSSY B1, `(.L_x_69) ;  /* 0x0000006000017945 */ /* 0x000fe80003800000 */
[----:B------:R0:W-:Y:S01]  /*3740*/  @!P4 STG.E.U8 desc[UR48][R8.64+0x21], R137 ;  /* 0x000021890800c986 */ /* 0x0001e2000c101130 */
[----:B------:R-:W-:Y:S05]  /*3750*/  @P3 BRA `(.L_x_70) ;  /* 0x00000000000c3947 */ /* 0x000fea0003800000 */
[----:B------:R-:W5:Y:S02]  /*3760*/  LDG.E.U8 R225, desc[UR48][R4.64+0x20] ;  /* 0x0000203004e17981 */ /* 0x000f64000c1e1100 */
[----:B-----5:R-:W-:-:S05]  /*3770*/  PRMT R3, R225, 0x8880, RZ ;  /* 0x00008880e1037816 */ /* 0x020fca00000000ff */
[----:B------:R-:W-:-:S07]  /*3780*/  IMAD R2, R3, R22, RZ ;  /* 0x0000001603027224 */ /* 0x000fce00078e02ff */
.L_x_70:
[----:B------:R-:W-:Y:S05]  /*3790*/  BSYNC B1 ;  /* 0x0000000000017941 */ /* 0x000fea0003800000 */
.L_x_69:
[----:B------:R-:W-:Y:S01]  /*37a0*/  @!P3 IMAD R3, R138, R23, R2 ;  /* 0x000000178a03b224 */ /* 0x000fe200078e0202 */
[----:B------:R-:W-:Y:S04]  /*37b0*/  BSSY B1, `(.L_x_71) ;  /* 0x0000006000017945 */ /* 0x000fe80003800000 */
[----:B------:R0:W-:Y:S01]  /*37c0*/  @!P3 STG.E.U8 desc[UR48][R10.64+0x20], R3 ;  /* 0x000020030a00b986 */ /* 0x0001e2000c101130 */
[----:B------:R-:W-:Y:S05]  /*37d0*/  @P2 BRA `(.L_x_72) ;  /* 0x00000000000c2947 */ /* 0x000fea0003800000 */
[----:B------:R-:W0:Y:S02]  /*37e0*/  LDG.E.U8 R225, desc[UR48][R4.64+0x21] ;  /* 0x0000213004e17981 */ /* 0x000e24000c1e1100 */
[----:B0-----:R-:W-:-:S05]  /*37f0*/  PRMT R3, R225, 0x8880, RZ ;  /* 0x00008880e1037816 */ /* 0x001fca00000000ff */
[----:B------:R-:W-:-:S07]  /*3800*/  IMAD R2, R3, R22, RZ ;  /* 0x0000001603027224 */ /* 0x000fce00078e02ff */
.L_x_72:
[----:B------:R-:W-:Y:S05]  /*3810*/  BSYNC B1 ;  /* 0x0000000000017941 */ /* 0x000fea0003800000 */
.L_x_71:
[----:B------:R-:W-:Y:S01]  /*3820*/  @!P2 IMAD R139, R139, R23, R2 ;  /* 0x000000178b8ba224 */ /* 0x000fe200078e0202 */
[----:B------:R-:W-:Y:S04]  /*3830*/  BSSY B1, `(.L_x_73) ;  /* 0x0000006000017945 */ /* 0x000fe80003800000 */
[----:B------:R0:W-:Y:S01]  /*3840*/  @!P2 STG.E.U8 desc[UR48][R10.64+0x21], R139 ;  /* 0x0000218b0a00a986 */ /* 0x0001e2000c101130 */
[----:B------:R-:W-:Y:S05]  /*3850*/  @P6 BRA `(.L_x_74) ;  /* 0x00000000000c6947 */ /* 0x000fea0003800000 */
[----:B------:R-:W0:Y:S02]  /*3860*/  LDG.E.U8 R225, desc[UR48][R6.64+0x28] ;  /* 0x0000283006e17981 */ /* 0x000e24000c1e1100 */
[----:B0-----:R-:W-:-:S05]  /*3870*/  PRMT R3, R225, 0x8880, RZ ;  /* 0x00008880e1037816 */ /* 0x001fca00000000ff */
[----:B------:R-:W-:-:S07]  /*3880*/  IMAD R2, R3, R22, RZ ;  /* 0x0000001603027224 */ /* 0x000fce00078e02ff */
.L_x_74:
[----:B------:R-:W-:Y:S05]  /*3890*/  BSYNC B1 ;  /* 0x0000000000017941 */ /* 0x000fea0003800000 */
.L_x_73:
[----:B0-----:R-:W-:Y:S01]  /*38a0*/  @!P6 IMAD R3, R140, R23, R2 ;  /* 0x000000178c03e224 */ /* 0x001fe200078e0202 */
[----:B------:R-:W-:Y:S04]  /*38b0*/  BSSY B1, `(.L_x_75) ;  /* 0x0000006000017945 */ /* 0x000fe80003800000 */
[----:B------:R0:W-:Y:S01]  /*38c0*/  @!P6 STG.E.U8 desc[UR48][R8.64+0x28], R3 ;  /* 0x000028030800e986 */ /* 0x0001e2000c101130 */
[----:B------:R-:W-:Y:S05]  /*38d0*/  @P5 BRA `(.L_x_76) ;  /* 0x00000000000c5947 */ /* 0x000fea0003800000 */
[----:B------:R-:W0:Y:S02]  /*38e0*/  LDG.E.U8 R225, desc[UR48][R6.64+0x29] ;  /* 0x0000293006e17981 */ /* 0x000e24000c1e1100 */
[----:B0-----:R-:W-:-:S05]  /*38f0*/  PRMT R3, R225, 0x8880, RZ ;  /* 0x00008880e1037816 */ /* 0x001fca00000000ff */
[----:B------:R-:W-:-:S07]  /*3900*/  IMAD R2, R3, R22, RZ ;  /* 0x0000001603027224 */ /* 0x000fce00078e02ff */
.L_x_76:
[----:B------:R-:W-:Y:S05]  /*3910*/  BSYNC B1 ;  /* 0x0000000000017941 */ /* 0x000fea0003800000 */
.L_x_75:
[----:B------:R-:W-:Y:S01]  /*3920*/  @!P5 IMAD R141, R141, R23, R2 ;  /* 0x000000178d8dd224 */ /* 0x000fe200078e0202 */
[----:B------:R-:W-:Y:S04]  /*3930*/  BSSY B1, `(.L_x_77) ;  /* 0x0000006000017945 */ /* 0x000fe80003800000 */
[----:B------:R0:W-:Y:S01]  /*3940*/  @!P5 STG.E.U8 desc[UR48][R8.64+0x29], R141 ;  /* 0x0000298d0800d986 */ /* 0x0001e2000c101130 */
[----:B------:R-:W-:Y:S05]  /*3950*/  @P1 BRA `(.L_x_78) ;  /* 0x00000000000c1947 */ /* 0x000fea0003800000 */
[----:B------:R-:W0:Y:S02]  /*3960*/  LDG.E.U8 R225, desc[UR48][R4.64+0x28] ;  /* 0x0000283004e17981 */ /* 0x000e24000c1e1100 */
[----:B0-----:R-:W-:-:S05]  /*3970*/  PRMT R3, R225, 0x8880, RZ ;  /* 0x00008880e1037816 */ /* 0x001fca00000000ff */
[----:B------:R-:W-:-:S07]  /*3980*/  IMAD R2, R3, R22, RZ ;  /* 0x0000001603027224 */ /* 0x000fce00078e02ff */
.L_x_78:
[----:B------:R-:W-:Y:S05]  /*3990*/  BSYNC B1 ;  /* 0x0000000000017941 */ /* 0x000fea0003800000 */
.L_x_77:
[----:B------:R-:W-:Y:S01]  /*39a0*/  ISETP.LT.OR P0, PT, R20, 0x9, !P0 ;  /* 0x000000091400780c */ /* 0x000fe20004701670 */
[----:B0-----:R-:W-:Y:S01]  /*39b0*/  @!P1 IMAD R3, R142, R23, R2 ;  /* 0x000000178e039224 */ /* 0x001fe200078e0202 */
[C---:B------:R-:W-:Y:S01]  /*39c0*/  ISETP.GE.AND P4, PT, R0.reuse, 0x31, PT ;  /* 0x000000310000780c */ /* 0x040fe20003f86270 */
[----:B------:R-:W-:Y:S01]  /*39d0*/  BSSY B1, `(.L_x_79) ;  /* 0x000000d000017945 */ /* 0x000fe20003800000 */
[C---:B------:R-:W-:Y:S02]  /*39e0*/  ISETP.GE.AND P2, PT, R0.reuse, 0x32, PT ;  /* 0x000000320000780c */ /* 0x040fe40003f46270 */
        /* <DEDUP_REMOVED lines=8> */
[----:B------:R-:W0:Y:S02]  /*3a70*/  LDG.E.U8 R225, desc[UR48][R4.64+0x29] ;  /* 0x0000293004e17981 */ /* 0x000e24000c1e1100 */
[----:B0-----:R-:W-:-:S05]  /*3a80*/  PRMT R3, R225, 0x8880, RZ ;  /* 0x00008880e1037816 */ /* 0x001fca00000000ff */
[----:B------:R-:W-:-:S07]  /*3a90*/  IMAD R2, R3, R22, RZ ;  /* 0x0000001603027224 */ /* 0x000fce00078e02ff */
.L_x_80:
[----:B------:R-:W-:Y:S05]  /*3aa0*/  BSYNC B1 ;  /* 0x0000000000017941 */ /* 0x000fea0003800000 */
.L_x_79:
[----:B------:R-:W-:Y:S01]  /*3ab0*/  @!P0 IMAD R143, R143, R23, R2 ;  /* 0x000000178f8f8224 */ /* 0x000fe200078e0202 */
[----:B------:R-:W-:Y:S04]  /*3ac0*/  BSSY B1, `(.L_x_81) ;  /* 0x0000006000017945 */ /* 0x000fe80003800000 */
[----:B------:R0:W-:Y:S01]  /*3ad0*/  @!P0 STG.E.U8 desc[UR48][R10.64+0x29], R143 ;  /* 0x0000298f0a008986 */ /* 0x0001e2000c101130 */
[----:B------:R-:W-:Y:S05]  /*3ae0*/  @P5 BRA `(.L_x_82) ;  /* 0x00000000000c5947 */ /* 0x000fea0003800000 */
[----:B------:R-:W0:Y:S02]  /*3af0*/  LDG.E.U8 R225, desc[UR48][R6.64+0x30] ;  /* 0x0000303006e17981 */ /* 0x000e24000c1e1100 */
[----:B0-----:R-:W-:-:S05]  /*3b00*/  PRMT R3, R225, 0x8880, RZ ;  /* 0x00008880e1037816 */ /* 0x001fca00000000ff */
[----:B------:R-:W-:-:S07]  /*3b10*/  IMAD R2, R3, R22, RZ ;  /* 0x0000001603027224 */ /* 0x000fce00078e02ff */
.L_x_82:
[----:B------:R-:W-:Y:S05]  /*3b20*/  BSYNC B1 ;  /* 0x0000000000017941 */ /* 0x000fea0003800000 */
.L_x_81:
[----:B0-----:R-:W-:Y:S01]  /*3b30*/  @!P5 IMAD R3, R144, R23, R2 ;  /* 0x000000179003d224 */ /* 0x001fe200078e0202 */
[----:B------:R-:W-:Y:S04]  /*3b40*/  BSSY B1, `(.L_x_83) ;  /* 0x0000006000017945 */ /* 0x000fe80003800000 */
[----:B------:R0:W-:Y:S01]  /*3b50*/  @!P5 STG.E.U8 desc[UR48][R8.64+0x30], R3 ;  /* 0x000030030800d986 */ /* 0x0001e2000c101130 */
[----:B------:R-:W-:Y:S05]  /*3b60*/  @P1 BRA `(.L_x_84) ;  /* 0x00000000000c1947 */ /* 0x000fea0003800000 */
[----:B------:R-:W0:Y:S02]  /*3b70*/  LDG.E.U8 R225, desc[UR48][R6.64+0x31] ;  /* 0x0000313006e17981 */ /* 0x000e24000c1e1100 */
[----:B0-----:R-:W-:-:S05]  /*3b80*/  PRMT R3, R225, 0x8880, RZ ;  /* 0x00008880e1037816 */ /* 0x001fca00000000ff */
[----:B------:R-:W-:-:S07]  /*3b90*/  IMAD R2, R3, R22, RZ ;  /* 0x0000001603027224 */ /* 0x000fce00078e02ff */
.L_x_84:
[----:B------:R-:W-:Y:S05]  /*3ba0*/  BSYNC B1 ;  /* 0x0000000000017941 */ /* 0x000fea0003800000 */
.L_x_83:
[----:B------:R-:W-:Y:S01]  /*3bb0*/  @!P1 IMAD R145, R145, R23, R2 ;  /* 0x0000001791919224 */ /* 0x000fe200078e0202 */
[----:B------:R-:W-:Y:S04]  /*3bc0*/  BSSY B1, `(.L_x_85) ;  /* 0x0000006000017945 */ /* 0x000fe80003800000 */
[----:B------:R0:W-:Y:S01]  /*3bd0*/  @!P1 STG.E.U8 desc[UR48][R8.64+0x31], R145 ;  /* 0x0000319108009986 */ /* 0x0001e2000c101130 */
[----:B------:R-:W-:Y:S05]  /*3be0*/  @P4 BRA `(.L_x_86) ;  /* 0x00000000000c4947 */ /* 0x000fea0003800000 */
[----:B------:R-:W0:Y:S02]  /*3bf0*/  LDG.E.U8 R225, desc[UR48][R4.64+0x30] ;  /* 0x0000303004e17981 */ /* 0x000e24000c1e1100 */
[----:B0-----:R-:W-:-:S05]  /*3c00*/  PRMT R3, R225, 0x8880, RZ ;  /* 0x00008880e1037816 */ /* 0x001fca00000000ff */
[----:B------:R-:W-:-:S07]  /*3c10*/  IMAD R2, R3, R22, RZ ;  /* 0x0000001603027224 */ /* 0x000fce00078e02ff */
.L_x_86:
[----:B------:R-:W-:Y:S05]  /*3c20*/  BSYNC B1 ;  /* 0x0000000000017941 */ /* 0x000fea0003800000 */
.L_x_85:
[----:B0-----:R-:W-:Y:S01]  /*3c30*/  @!P4 IMAD R3, R146, R23, R2 ;  /* 0x000000179203c224 */ /* 0x001fe200078e0202 */
[----:B------:R-:W-:Y:S04]  /*3c40*/  BSSY B1, `(.L_x_87) ;  /* 0x0000006000017945 */ /* 0x000fe80003800000 */
[----:B------:R0:W-:Y:S01]  /*3c50*/  @!P4 STG.E.U8 desc[UR48][R10.64+0x30], R3 ;  /* 0x000030030a00c986 */ /* 0x0001e2000c101130 */
[----:B------:R-:W-:Y:S05]  /*3c60*/  @P6 BRA `(.L_x_88) ;  /* 0x00000000000c6947 */ /* 0x000fea0003800000 */
[----:B------:R-:W0:Y:S02]  /*3c70*/  LDG.E.U8 R225, desc[UR48][R4.64+0x31] ;  /* 0x0000313004e17981 */ /* 0x000e24000c1e1100 */
[----:B0-----:R-:W-:-:S05]  /*3c80*/  PRMT R3, R225, 0x8880, RZ ;  /* 0x00008880e1037816 */ /* 0x001fca00000000ff */
[----:B------:R-:W-:-:S07]  /*3c90*/  IMAD R2, R3, R22, RZ ;  /* 0x0000001603027224 */ /* 0x000fce00078e02ff */
.L_x_88:
[----:B------:R-:W-:Y:S05]  /*3ca0*/  BSYNC B1 ;  /* 0x0000000000017941 */ /* 0x000fea0003800000 */
.L_x_87:
[----:B------:R-:W-:Y:S01]  /*3cb0*/  @!P6 IMAD R147, R147, R23, R2 ;  /* 0x000000179393e224 */ /* 0x000fe200078e0202 */
[----:B------:R-:W-:Y:S04]  /*3cc0*/  BSSY B1, `(.L_x_89) ;  /* 0x0000006000017945 */ /* 0x000fe80003800000 */
[----:B------:R0:W-:Y:S01]  /*3cd0*/  @!P6 STG.E.U8 desc[UR48][R10.64+0x31], R147 ;  /* 0x000031930a00e986 */ /* 0x0001e2000c101130 */
[----:B------:R-:W-:Y:S05]  /*3ce0*/  @P2 BRA `(.L_x_90) ;  /* 0x00000000000c2947 */ /* 0x000fea0003800000 */
[----:B------:R-:W0:Y:S02]  /*3cf0*/  LDG.E.U8 R225, desc[UR48][R6.64+0x38] ;  /* 0x0000383006e17981 */ /* 0x000e24000c1e1100 */
[----:B0-----:R-:W-:-:S05]  /*3d00*/  PRMT R3, R225, 0x8880, RZ ;  /* 0x00008880e1037816 */ /* 0x001fca00000000ff */
[----:B------:R-:W-:-:S07]  /*3d10*/  IMAD R2, R3, R22, RZ ;  /* 0x0000001603027224 */ /* 0x000fce00078e02ff */
.L_x_90:
[----:B------:R-:W-:Y:S05]  /*3d20*/  BSYNC B1 ;  /* 0x0000000000017941 */ /* 0x000fea0003800000 */
.L_x_89:
[----:B------:R-:W-:Y:S01]  /*3d30*/  ISETP.GE.AND P5, PT, R0, 0x3a, PT ;  /* 0x0000003a0000780c */ /* 0x000fe20003fa6270 */
[----:B0-----:R-:W-:Y:S01]  /*3d40*/  @!P2 IMAD R3, R148, R23, R2 ;  /* 0x000000179403a224 */ /* 0x001fe200078e0202 */
        /* <DEDUP_REMOVED lines=14> */
.L_x_92:
[----:B------:R-:W-:Y:S05]  /*3e30*/  BSYNC B1 ;  /* 0x0000000000017941 */ /* 0x000fea0003800000 */
.L_x_91:
[----:B------:R-:W-:Y:S01]  /*3e40*/  @!P4 IMAD R149, R149, R23, R2 ;  /* 0x000000179595c224 */ /* 0x000fe200078e0202 */
[----:B------:R-:W-:Y:S04]  /*3e50*/  BSSY B1, `(.L_x_93) ;  /* 0x0000006000017945 */ /* 0x000fe80003800000 */
[----:B------:R0:W-:Y:S01]  /*3e60*/  @!P4 STG.E.U8 desc[UR48][R8.64+0x39], R149 ;  /* 0x000039950800c986 */ /* 0x0001e2000c101130 */
[----:B------:R-:W-:Y:S05]  /*3e70*/  @P3 BRA `(.L_x_94) ;  /* 0x00000000000c3947 */ /* 0x000fea0003800000 */
[----:B------:R-:W0:Y:S02]  /*3e80*/  LDG.E.U8 R225, desc[UR48][R4.64+0x38] ;  /* 0x0000383004e17981 */ /* 0x000e24000c1e1100 */
[----:B0-----:R-:W-:-:S05]  /*3e90*/  PRMT R3, R225, 0x8880, RZ ;  /* 0x00008880e1037816 */ /* 0x001fca00000000ff */
[----:B------:R-:W-:-:S07]  /*3ea0*/  IMAD R2, R3, R22, RZ ;  /* 0x0000001603027224 */ /* 0x000fce00078e02ff */
.L_x_94:
[----:B------:R-:W-:Y:S05]  /*3eb0*/  BSYNC B1 ;  /* 0x0000000000017941 */ /* 0x000fea0003800000 */
.L_x_93:
[----:B0-----:R-:W-:Y:S01]  /*3ec0*/  @!P3 IMAD R3, R150, R23, R2 ;  /* 0x000000179603b224 */ /* 0x001fe200078e0202 */
[----:B------:R-:W-:Y:S04]  /*3ed0*/  BSSY B1, `(.L_x_95) ;  /* 0x0000006000017945 */ /* 0x000fe80003800000 */
[----:B------:R0:W-:Y:S01]  /*3ee0*/  @!P3 STG.E.U8 desc[UR48][R10.64+0x38], R3 ;  /* 0x000038030a00b986 */ /* 0x0001e2000c101130 */
[----:B------:R-:W-:Y:S05]  /*3ef0*/  @P2 BRA `(.L_x_96) ;  /* 0x00000000000c2947 */ /* 0x000fea0003800000 */
[----:B------:R-:W0:Y:S02]  /*3f00*/  LDG.E.U8 R225, desc[UR48][R4.64+0x39] ;  /* 0x0000393004e17981 */ /* 0x000e24000c1e1100 */
[----:B0-----:R-:W-:-:S05]  /*3f10*/  PRMT R3, R225, 0x8880, RZ ;  /* 0x00008880e1037816 */ /* 0x001fca00000000ff */
[----:B------:R-:W-:-:S07]  /*3f20*/  IMAD R2, R3, R22, RZ ;  /* 0x0000001603027224 */ /* 0x000fce00078e02ff */
.L_x_96:
[----:B------:R-:W-:Y:S05]  /*3f30*/  BSYNC B1 ;  /* 0x0000000000017941 */ /* 0x000fea0003800000 */
.L_x_95:
[----:B------:R-:W-:Y:S01]  /*3f40*/  @!P2 IMAD R151, R151, R23, R2 ;  /* 0x000000179797a224 */ /* 0x000fe200078e0202 */
[----:B------:R-:W-:Y:S04]  /*3f50*/  BSSY B1, `(.L_x_97) ;  /* 0x0000006000017945 */ /* 0x000fe80003800000 */
[----:B------:R0:W-:Y:S01]  /*3f60*/  @!P2 STG.E.U8 desc[UR48][R10.64+0x39], R151 ;  /* 0x000039970a00a986 */ /* 0x0001e2000c101130 */
[----:B------:R-:W-:Y:S05]  /*3f70*/  @P6 BRA `(.L_x_98) ;  /* 0x00000000000c6947 */ /* 0x000fea0003800000 */
[----:B------:R-:W0:Y:S02]  /*3f80*/  LDG.E.U8 R225, desc[UR48][R6.64+0x40] ;  /* 0x0000403006e17981 */ /* 0x000e24000c1e1100 */
[----:B0-----:R-:W-:-:S05]  /*3f90*/  PRMT R3, R225, 0x8880, RZ ;  /* 0x00008880e1037816 */ /* 0x001fca00000000ff */
[----:B------:R-:W-:-:S07]  /*3fa0*/  IMAD R2, R3, R22, RZ ;  /* 0x0000001603027224 */ /* 0x000fce00078e02ff */
.L_x_98:
[----:B------:R-:W-:Y:S05]  /*3fb0*/  BSYNC B1 ;  /* 0x0000000000017941 */ /* 0x000fea0003800000 */
.L_x_97:
[----:B0-----:R-:W-:Y:S01]  /*3fc0*/  @!P6 IMAD R3, R152, R23, R2 ;  /* 0x000000179803e224 */ /* 0x001fe200078e0202 */
[----:B------:R-:W-:Y:S04]  /*3fd0*/  BSSY B1, `(.L_x_99) ;  /* 0x0000006000017945 */ /* 0x000fe80003800000 */
[----:B------:R0:W-:Y:S01]  /*3fe0*/  @!P6 STG.E.U8 desc[UR48][R8.64+0x40], R3 ;  /* 0x000040030800e986 */ /* 0x0001e2000c101130 */
[----:B------:R-:W-:Y:S05]  /*3ff0*/  @P5 BRA `(.L_x_100) ;  /* 0x00000000000c5947 */ /* 0x000fea0003800000 */
[----:B------:R-:W0:Y:S02]  /*4000*/  LDG.E.U8 R225, desc[UR48][R6.64+0x41] ;  /* 0x0000413006e17981 */ /* 0x000e24000c1e1100 */
[----:B0-----:R-:W-:-:S05]  /*4010*/  PRMT R3, R225, 0x8880, RZ ;  /* 0x00008880e1037816 */ /* 0x001fca00000000ff */
[----:B------:R-:W-:-:S07]  /*4020*/  IMAD R2, R3, R22, RZ ;  /* 0x0000001603027224 */ /* 0x000fce00078e02ff */
.L_x_100:
[----:B------:R-:W-:Y:S05]  /*4030*/  BSYNC B1 ;  /* 0x0000000000017941 */ /* 0x000fea0003800000 */
.L_x_99:
[----:B------:R-:W-:Y:S01]  /*4040*/  @!P5 IMAD R153, R153, R23, R2 ;  /* 0x000000179999d224 */ /* 0x000fe200078e0202 */
[----:B------:R-:W-:Y:S04]  /*4050*/  BSSY B1, `(.L_x_101) ;  /* 0x0000006000017945 */ /* 0x000fe80003800000 */
[----:B------:R0:W-:Y:S01]  /*4060*/  @!P5 STG.E.U8 desc[UR48][R8.64+0x41], R153 ;  /* 0x000041990800d986 */ /* 0x0001e2000c101130 */
[----:B------:R-:W-:Y:S05]  /*4070*/  @P1 BRA `(.L_x_102) ;  /* 0x00000000000c1947 */ /* 0x000fea0003800000 */
[----:B------:R-:W0:Y:S02]  /*4080*/  LDG.E.U8 R225, desc[UR48][R4.64+0x40] ;  /* 0x0000403004e17981 */ /* 0x000e24000c1e1100 */
[----:B0-----:R-:W-:-:S05]  /*4090*/  PRMT R3, R225, 0x8880, RZ ;  /* 0x00008880e1037816 */ /* 0x001fca00000000ff */
[----:B------:R-:W-:-:S07]  /*40a0*/  IMAD R2, R3, R22, RZ ;  /* 0x0000001603027224 */ /* 0x000fce00078e02ff */
.L_x_102:
[----:B------:R-:W-:Y:S05]  /*40b0*/  BSYNC B1 ;  /* 0x0000000000017941 */ /* 0x000fea0003800000 */
.L_x_101:
        /* <DEDUP_REMOVED lines=16> */
.L_x_104:
[----:B------:R-:W-:Y:S05]  /*41c0*/  BSYNC B1 ;  /* 0x0000000000017941 */ /* 0x000fea0003800000 */
.L_x_103:
[----:B------:R-:W-:Y:S01]  /*41d0*/  @!P0 IMAD R155, R155, R23, R2 ;  /* 0x000000179b9b8224 */ /* 0x000fe200078e0202 */
[----:B------:R-:W-:Y:S04]  /*41e0*/  BSSY B1, `(.L_x_105) ;  /* 0x0000006000017945 */ /* 0x000fe80003800000 */
[----:B------:R0:W-:Y:S01]  /*41f0*/  @!P0 STG.E.U8 desc[UR48][R10.64+0x41], R155 ;  /* 0x0000419b0a008986 */ /* 0x0001e2000c101130 */
[----:B------:R-:W-:Y:S05]  /*4200*/  @P5 BRA `(.L_x_106) ;  /* 0x00000000000c5947 */ /* 0x000fea0003800000 */
[----:B------:R-:W0:Y:S02]  /*4210*/  LDG.E.U8 R225, desc[UR48][R6.64+0x48] ;  /* 0x0000483006e17981 */ /* 0x000e24000c1e1100 */
[----:B0-----:R-:W-:-:S05]  /*4220*/  PRMT R3, R225, 0x8880, RZ ;  /* 0x00008880e1037816 */ /* 0x001fca00000000ff */
[----:B------:R-:W-:-:S07]  /*4230*/  IMAD R2, R3, R22, RZ ;  /* 0x0000001603027224 */ /* 0x000fce00078e02ff */
.L_x_106:
[----:B------:R-:W-:Y:S05]  /*4240*/  BSYNC B1 ;  /* 0x0000000000017941 */ /* 0x000fea0003800000 */
.L_x_105:
[----:B0-----:R-:W-:Y:S01]  /*4250*/  @!P5 IMAD R3, R156, R23, R2 ;  /* 0x000000179c03d224 */ /* 0x001fe200078e0202 */
[----:B------:R-:W-:Y:S04]  /*4260*/  BSSY B1, `(.L_x_107) ;  /* 0x0000006000017945 */ /* 0x000fe80003800000 */
[----:B------:R0:W-:Y:S01]  /*4270*/  @!P5 STG.E.U8 desc[UR48][R8.64+0x48], R3 ;  /* 0x000048030800d986 */ /* 0x0001e2000c101130 */
[----:B------:R-:W-:Y:S05]  /*4280*/  @P1 BRA `(.L_x_108) ;  /* 0x00000000000c1947 */ /* 0x000fea0003800000 */
[----:B------:R-:W0:Y:S02]  /*4290*/  LDG.E.U8 R225, desc[UR48][R6.64+0x49] ;  /* 0x0000493006e17981 */ /* 0x000e24000c1e1100 */
[----:B0-----:R-:W-:-:S05]  /*42a0*/  PRMT R3, R225, 0x8880, RZ ;  /* 0x00008880e1037816 */ /* 0x001fca00000000ff */
[----:B------:R-:W-:-:S07]  /*42b0*/  IMAD R2, R3, R22, RZ ;  /* 0x0000001603027224 */ /* 0x000fce00078e02ff */
.L_x_108:
[----:B------:R-:W-:Y:S05]  /*42c0*/  BSYNC B1 ;  /* 0x0000000000017941 */ /* 0x000fea0003800000 */
.L_x_107:
[----:B------:R-:W-:Y:S01]  /*42d0*/  @!P1 IMAD R157, R157, R23, R2 ;  /* 0x000000179d9d9224 */ /* 0x000fe200078e0202 */
[----:B------:R-:W-:Y:S04]  /*42e0*/  BSSY B1, `(.L_x_109) ;  /* 0x0000006000017945 */ /* 0x000fe80003800000 */
[----:B------:R0:W-:Y:S01]  /*42f0*/  @!P1 STG.E.U8 desc[UR48][R8.64+0x49], R157 ;  /* 0x0000499d08009986 */ /* 0x0001e2000c101130 */
[----:B------:R-:W-:Y:S05]  /*4300*/  @P4 BRA `(.L_x_110) ;  /* 0x00000000000c4947 */ /* 0x000fea0003800000 */
[----:B------:R-:W0:Y:S02]  /*4310*/  LDG.E.U8 R225, desc[UR48][R4.64+0x48] ;  /* 0x0000483004e17981 */ /* 0x000e24000c1e1100 */
[----:B0-----:R-:W-:-:S05]  /*4320*/  PRMT R3, R225, 0x8880, RZ ;  /* 0x00008880e1037816 */ /* 0x001fca00000000ff */
[----:B------:R-:W-:-:S07]  /*4330*/  IMAD R2, R3, R22, RZ ;  /* 0x0000001603027224 */ /* 0x000fce00078e02ff */
.L_x_110:
[----:B------:R-:W-:Y:S05]  /*4340*/  BSYNC B1 ;  /* 0x0000000000017941 */ /* 0x000fea0003800000 */
.L_x_109:
[----:B0-----:R-:W-:Y:S01]  /*4350*/  @!P4 IMAD R3, R158, R23, R2 ;  /* 0x000000179e03c224 */ /* 0x001fe200078e0202 */
[----:B------:R-:W-:Y:S04]  /*4360*/  BSSY B1, `(.L_x_111) ;  /* 0x0000006000017945 */ /* 0x000fe80003800000 */
[----:B------:R0:W-:Y:S01]  /*4370*/  @!P4 STG.E.U8 desc[UR48][R10.64+0x48], R3 ;  /* 0x000048030a00c986 */ /* 0x0001e2000c101130 */
[----:B------:R-:W-:Y:S05]  /*4380*/  @P6 BRA `(.L_x_112) ;  /* 0x00000000000c6947 */ /* 0x000fea0003800000 */
[----:B------:R-:W0:Y:S02]  /*4390*/  LDG.E.U8 R225, desc[UR48][R4.64+0x49] ;  /* 0x0000493004e17981 */ /* 0x000e24000c1e1100 */
[----:B0-----:R-:W-:-:S05]  /*43a0*/  PRMT R3, R225, 0x8880, RZ ;  /* 0x00008880e1037816 */ /* 0x001fca00000000ff */
[----:B------:R-:W-:-:S07]  /*43b0*/  IMAD R2, R3, R22, RZ ;  /* 0x0000001603027224 */ /* 0x000fce00078e02ff */
.L_x_112:
[----:B------:R-:W-:Y:S05]  /*43c0*/  BSYNC B1 ;  /* 0x0000000000017941 */ /* 0x000fea0003800000 */
.L_x_111:
[----:B------:R-:W-:Y:S01]  /*43d0*/  @!P6 IMAD R159, R159, R23, R2 ;  /* 0x000000179f9fe224 */ /* 0x000fe200078e0202 */
[----:B------:R-:W-:Y:S04]  /*43e0*/  BSSY B1, `(.L_x_113) ;  /* 0x0000006000017945 */ /* 0x000fe80003800000 */
[----:B------:R0:W-:Y:S01]  /*43f0*/  @!P6 STG.E.U8 desc[UR48][R10.64+0x49], R159 ;  /* 0x0000499f0a00e986 */ /* 0x0001e2000c101130 */
[----:B------:R-:W-:Y:S05]  /*4400*/  @P2 BRA `(.L_x_114) ;  /* 0x00000000000c2947 */ /* 0x000fea0003800000 */
[----:B------:R-:W0:Y:S02]  /*4410*/  LDG.E.U8 R225, desc[UR48][R6.64+0x50] ;  /* 0x0000503006e17981 */ /* 0x000e24000c1e1100 */
[----:B0-----:R-:W-:-:S05]  /*4420*/  PRMT R3, R225, 0x8880, RZ ;  /* 0x00008880e1037816 */ /* 0x001fca00000000ff */
[----:B------:R-:W-:-:S07]  /*4430*/  IMAD R2, R3, R22, RZ ;  /* 0x0000001603027224 */ /* 0x000fce00078e02ff */
.L_x_114:
[----:B------:R-:W-:Y:S05]  /*4440*/  BSYNC B1 ;  /* 0x0000000000017941 */ /* 0x000fea0003800000 */
.L_x_113:
        /* <DEDUP_REMOVED lines=16> */
.L_x_116:
[----:B------:R-:W-:Y:S05]  /*4550*/  BSYNC B1 ;  /* 0x0000000000017941 */ /* 0x000fea0003800000 */
.L_x_115:
[----:B------:R-:W-:Y:S01]  /*4560*/  @!P4 IMAD R161, R161, R23, R2 ;  /* 0x00000017a1a1c224 */ /* 0x000fe200078e0202 */
[----:B------:R-:W-:Y:S04]  /*4570*/  BSSY B1, `(.L_x_117) ;  /* 0x0000006000017945 */ /* 0x000fe80003800000 */
[----:B------:R0:W-:Y:S01]  /*4580*/  @!P4 STG.E.U8 desc[UR48][R8.64+0x51], R161 ;  /* 0x000051a10800c986 */ /* 0x0001e2000c101130 */
[----:B------:R-:W-:Y:S05]  /*4590*/  @P3 BRA `(.L_x_118) ;  /* 0x00000000000c3947 */ /* 0x000fea0003800000 */
[----:B------:R-:W0:Y:S02]  /*45a0*/  LDG.E.U8 R225, desc[UR48][R4.64+0x50] ;  /* 0x0000503004e17981 */ /* 0x000e24000c1e1100 */
[----:B0-----:R-:W-:-:S05]  /*45b0*/  PRMT R3, R225, 0x8880, RZ ;  /* 0x00008880e1037816 */ /* 0x001fca00000000ff */
[----:B------:R-:W-:-:S07]  /*45c0*/  IMAD R2, R3, R22, RZ ;  /* 0x0000001603027224 */ /* 0x000fce00078e02ff */
.L_x_118:
[----:B------:R-:W-:Y:S05]  /*45d0*/  BSYNC B1 ;  /* 0x0000000000017941 */ /* 0x000fea0003800000 */
.L_x_117:
[----:B0-----:R-:W-:Y:S01]  /*45e0*/  @!P3 IMAD R3, R162, R23, R2 ;  /* 0x00000017a203b224 */ /* 0x001fe200078e0202 */
[----:B------:R-:W-:Y:S04]  /*45f0*/  BSSY B1, `(.L_x_119) ;  /* 0x0000006000017945 */ /* 0x000fe80003800000 */
[----:B------:R0:W-:Y:S01]  /*4600*/  @!P3 STG.E.U8 desc[UR48][R10.64+0x50], R3 ;  /* 0x000050030a00b986 */ /* 0x0001e2000c101130 */
[----:B------:R-:W-:Y:S05]  /*4610*/  @P2 BRA `(.L_x_120) ;  /* 0x00000000000c2947 */ /* 0x000fea0003800000 */
[----:B------:R-:W0:Y:S02]  /*4620*/  LDG.E.U8 R225, desc[UR48][R4.64+0x51] ;  /* 0x0000513004e17981 */ /* 0x000e24000c1e1100 */
[----:B0-----:R-:W-:-:S05]  /*4630*/  PRMT R3, R225, 0x8880, RZ ;  /* 0x00008880e1037816 */ /* 0x001fca00000000ff */
[----:B------:R-:W-:-:S07]  /*4640*/  IMAD R2, R3, R22, RZ ;  /* 0x0000001603027224 */ /* 0x000fce00078e02ff */
.L_x_120:
[----:B------:R-:W-:Y:S05]  /*4650*/  BSYNC B1 ;  /* 0x0000000000017941 */ /* 0x000fea0003800000 */
.L_x_119:
[----:B------:R-:W-:Y:S01]  /*4660*/  @!P2 IMAD R163, R163, R23, R2 ;  /* 0x00000017a3a3a224 */ /* 0x000fe200078e0202 */
[----:B------:R-:W-:Y:S04]  /*4670*/  BSSY B1, `(.L_x_121) ;  /* 0x0000006000017945 */ /* 0x000fe80003800000 */
[----:B------:R0:W-:Y:S01]  /*4680*/  @!P2 STG.E.U8 desc[UR48][R10.64+0x51], R163 ;  /* 0x000051a30a00a986 */ /* 0x0001e2000c101130 */
[----:B------:R-:W-:Y:S05]  /*4690*/  @P6 BRA `(.L_x_122) ;  /* 0x00000000000c6947 */ /* 0x000fea0003800000 */
[----:B------:R-:W0:Y:S02]  /*46a0*/  LDG.E.U8 R225, desc[UR48][R6.64+0x58] ;  /* 0x0000583006e17981 */ /* 0x000e24000c1e1100 */
[----:B0-----:R-:W-:-:S05]  /*46b0*/  PRMT R3, R225, 0x8880, RZ ;  /* 0x00008880e1037816 */ /* 0x001fca00000000ff */
[----:B------:R-:W-:-:S07]  /*46c0*/  IMAD R2, R3, R22, RZ ;  /* 0x0000001603027224 */ /* 0x000fce00078e02ff */
.L_x_122:
[----:B------:R-:W-:Y:S05]  /*46d0*/  BSYNC B1 ;  /* 0x0000000000017941 */ /* 0x000fea0003800000 */
.L_x_121:
[----:B0-----:R-:W-:Y:S01]  /*46e0*/  @!P6 IMAD R3, R164, R23, R2 ;  /* 0x00000017a403e224 */ /* 0x001fe200078e0202 */
[----:B------:R-:W-:Y:S04]  /*46f0*/  BSSY B1, `(.L_x_123) ;  /* 0x0000006000017945 */ /* 0x000fe80003800000 */
[----:B------:R0:W-:Y:S01]  /*4700*/  @!P6 STG.E.U8 desc[UR48][R8.64+0x58], R3 ;  /* 0x000058030800e986 */ /* 0x0001e2000c101130 */
[----:B------:R-:W-:Y:S05]  /*4710*/  @P5 BRA `(.L_x_124) ;  /* 0x00000000000c5947 */ /* 0x000fea0003800000 */
[----:B------:R-:W0:Y:S02]  /*4720*/  LDG.E.U8 R225, desc[UR48][R6.64+0x59] ;  /* 0x0000593006e17981 */ /* 0x000e24000c1e1100 */
[----:B0-----:R-:W-:-:S05]  /*4730*/  PRMT R3, R225, 0x8880, RZ ;  /* 0x00008880e1037816 */ /* 0x001fca00000000ff */
[----:B------:R-:W-:-:S07]  /*4740*/  IMAD R2, R3, R22, RZ ;  /* 0x0000001603027224 */ /* 0x000fce00078e02ff */
.L_x_124:
[----:B------:R-:W-:Y:S05]  /*4750*/  BSYNC B1 ;  /* 0x0000000000017941 */ /* 0x000fea0003800000 */
.L_x_123:
[----:B------:R-:W-:Y:S01]  /*4760*/  @!P5 IMAD R165, R165, R23, R2 ;  /* 0x00000017a5a5d224 */ /* 0x000fe200078e0202 */
[----:B------:R-:W-:Y:S04]  /*4770*/  BSSY B1, `(.L_x_125) ;  /* 0x0000006000017945 */ /* 0x000fe80003800000 */
[----:B------:R0:W-:Y:S01]  /*4780*/  @!P5 STG.E.U8 desc[UR48][R8.64+0x59], R165 ;  /* 0x000059a50800d986 */ /* 0x0001e2000c101130 */
[----:B------:R-:W-:Y:S05]  /*4790*/  @P1 BRA `(.L_x_126) ;  /* 0x00000000000c1947 */ /* 0x000fea0003800000 */
[----:B------:R-:W0:Y:S02]  /*47a0*/  LDG.E.U8 R225, desc[UR48][R4.64+0x58] ;  /* 0x0000583004e17981 */ /* 0x000e24000c1e1100 */
[----:B0-----:R-:W-:-:S05]  /*47b0*/  PRMT R3, R225, 0x8880, RZ ;  /* 0x00008880e1037816 */ /* 0x001fca00000000ff */
[----:B------:R-:W-:-:S07]  /*47c0*/  IMAD R2, R3, R22, RZ ;  /* 0x0000001603027224 */ /* 0x000fce00078e02ff */
.L_x_126:
[----:B------:R-:W-:Y:S05]  /*47d0*/  BSYNC B1 ;  /* 0x0000000000017941 */ /* 0x000fea0003800000 */
.L_x_125:
        /* <DEDUP_REMOVED lines=16> */
.L_x_128:
[----:B------:R-:W-:Y:S05]  /*48e0*/  BSYNC B1 ;  /* 0x0000000000017941 */ /* 0x000fea0003800000 */
.L_x_127:
[----:B------:R-:W-:Y:S01]  /*48f0*/  @!P0 IMAD R167, R167, R23, R2 ;  /* 0x00000017a7a78224 */ /* 0x000fe200078e0202 */
[----:B------:R-:W-:Y:S04]  /*4900*/  BSSY B1, `(.L_x_129) ;  /* 0x0000006000017945 */ /* 0x000fe80003800000 */
[----:B------:R0:W-:Y:S01]  /*4910*/  @!P0 STG.E.U8 desc[UR48][R10.64+0x59], R167 ;  /* 0x000059a70a008986 */ /* 0x0001e2000c101130 */
[----:B------:R-:W-:Y:S05]  /*4920*/  @P5 BRA `(.L_x_130) ;  /* 0x00000000000c5947 */ /* 0x000fea0003800000 */
[----:B------:R-:W0:Y:S02]  /*4930*/  LDG.E.U8 R225, desc[UR48][R6.64+0x60] ;  /* 0x0000603006e17981 */ /* 0x000e24000c1e1100 */
[----:B0-----:R-:W-:-:S05]  /*4940*/  PRMT R3, R225, 0x8880, RZ ;  /* 0x00008880e1037816 */ /* 0x001fca00000000ff */
[----:B------:R-:W-:-:S07]  /*4950*/  IMAD R2, R3, R22, RZ ;  /* 0x0000001603027224 */ /* 0x000fce00078e02ff */
.L_x_130:
[----:B------:R-:W-:Y:S05]  /*4960*/  BSYNC B1 ;  /* 0x0000000000017941 */ /* 0x000fea0003800000 */
.L_x_129:
[----:B0-----:R-:W-:Y:S01]  /*4970*/  @!P5 IMAD R3, R168, R23, R2 ;  /* 0x00000017a803d224 */ /* 0x001fe200078e0202 */
[----:B------:R-:W-:Y:S04]  /*4980*/  BSSY B1, `(.L_x_131) ;  /* 0x0000006000017945 */ /* 0x000fe80003800000 */
[----:B------:R0:W-:Y:S01]  /*4990*/  @!P5 STG.E.U8 desc[UR48][R8.64+0x60], R3 ;  /* 0x000060030800d986 */ /* 0x0001e2000c101130 */
[----:B------:R-:W-:Y:S05]  /*49a0*/  @P1 BRA `(.L_x_132) ;  /* 0x00000000000c1947 */ /* 0x000fea0003800000 */
[----:B------:R-:W0:Y:S02]  /*49b0*/  LDG.E.U8 R225, desc[UR48][R6.64+0x61] ;  /* 0x0000613006e17981 */ /* 0x000e24000c1e1100 */
[----:B0-----:R-:W-:-:S05]  /*49c0*/  PRMT R3, R225, 0x8880, RZ ;  /* 0x00008880e1037816 */ /* 0x001fca00000000ff */
[----:B------:R-:W-:-:S07]  /*49d0*/  IMAD R2, R3, R22, RZ ;  /* 0x0000001603027224 */ /* 0x000fce00078e02ff */
.L_x_132:
[----:B------:R-:W-:Y:S05]  /*49e0*/  BSYNC B1 ;  /* 0x0000000000017941 */ /* 0x000fea0003800000 */
.L_x_131:
[----:B------:R-:W-:Y:S01]  /*49f0*/  @!P1 IMAD R169, R169, R23, R2 ;  /* 0x00000017a9a99224 */ /* 0x000fe200078e0202 */
[----:B------:R-:W-:Y:S04]  /*4a00*/  BSSY B1, `(.L_x_133) ;  /* 0x0000006000017945 */ /* 0x000fe80003800000 */
[----:B------:R0:W-:Y:S01]  /*4a10*/  @!P1 STG.E.U8 desc[UR48][R8.64+0x61], R169 ;  /* 0x000061a908009986 */ /* 0x0001e2000c101130 */
[----:B------:R-:W-:Y:S05]  /*4a20*/  @P4 BRA `(.L_x_134) ;  /* 0x00000000000c4947 */ /* 0x000fea0003800000 */
[----:B------:R-:W0:Y:S02]  /*4a30*/  LDG.E.U8 R225, desc[UR48][R4.64+0x60] ;  /* 0x0000603004e17981 */ /* 0x000e24000c1e1100 */
[----:B0-----:R-:W-:-:S05]  /*4a40*/  PRMT R3, R225, 0x8880, RZ ;  /* 0x00008880e1037816 */ /* 0x001fca00000000ff */
[----:B------:R-:W-:-:S07]  /*4a50*/  IMAD R2, R3, R22, RZ ;  /* 0x0000001603027224 */ /* 0x000fce00078e02ff */
.L_x_134:
[----:B------:R-:W-:Y:S05]  /*4a60*/  BSYNC B1 ;  /* 0x0000000000017941 */ /* 0x000fea0003800000 */
.L_x_133:
[----:B0-----:R-:W-:Y:S01]  /*4a70*/  @!P4 IMAD R3, R170, R23, R2 ;  /* 0x00000017aa03c224 */ /* 0x001fe200078e0202 */
[----:B------:R-:W-:Y:S04]  /*4a80*/  BSSY B1, `(.L_x_135) ;  /* 0x0000006000017945 */ /* 0x000fe80003800000 */
[----:B------:R0:W-:Y:S01]  /*4a90*/  @!P4 STG.E.U8 desc[UR48][R10.64+0x60], R3 ;  /* 0x000060030a00c986 */ /* 0x0001e2000c101130 */
[----:B------:R-:W-:Y:S05]  /*4aa0*/  @P6 BRA `(.L_x_136) ;  /* 0x00000000000c6947 */ /* 0x000fea0003800000 */
[----:B------:R-:W0:Y:S02]  /*4ab0*/  LDG.E.U8 R225, desc[UR48][R4.64+0x61] ;  /* 0x0000613004e17981 */ /* 0x000e24000c1e1100 */
[----:B0-----:R-:W-:-:S05]  /*4ac0*/  PRMT R3, R225, 0x8880, RZ ;  /* 0x00008880e1037816 */ /* 0x001fca00000000ff */
[----:B------:R-:W-:-:S07]  /*4ad0*/  IMAD R2, R3, R22, RZ ;  /* 0x0000001603027224 */ /* 0x000fce00078e02ff */
.L_x_136:
[----:B------:R-:W-:Y:S05]  /*4ae0*/  BSYNC B1 ;  /* 0x0000000000017941 */ /* 0x000fea0003800000 */
.L_x_135:
[----:B------:R-:W-:Y:S01]  /*4af0*/  @!P6 IMAD R171, R171, R23, R2 ;  /* 0x00000017ababe224 */ /* 0x000fe200078e0202 */
[----:B------:R-:W-:Y:S04]  /*4b00*/  BSSY B1, `(.L_x_137) ;  /* 0x0000006000017945 */ /* 0x000fe80003800000 */
[----:B------:R0:W-:Y:S01]  /*4b10*/  @!P6 STG.E.U8 desc[UR48][R10.64+0x61], R171 ;  /* 0x000061ab0a00e986 */ /* 0x0001e2000c101130 */
[----:B------:R-:W-:Y:S05]  /*4b20*/  @P2 BRA `(.L_x_138) ;  /* 0x00000000000c2947 */ /* 0x000fea0003800000 */
[----:B------:R-:W0:Y:S02]  /*4b30*/  LDG.E.U8 R225, desc[UR48][R6.64+0x68] ;  /* 0x0000683006e17981 */ /* 0x000e24000c1e1100 */
[----:B0-----:R-:W-:-:S05]  /*4b40*/  PRMT R3, R225, 0x8880, RZ ;  /* 0x00008880e1037816 */ /* 0x001fca00000000ff */
[----:B------:R-:W-:-:S07]  /*4b50*/  IMAD R2, R3, R22, RZ ;  /* 0x0000001603027224 */ /* 0x000fce00078e02ff */
.L_x_138:
[----:B------:R-:W-:Y:S05]  /*4b60*/  BSYNC B1 ;  /* 0x0000000000017941 */ /* 0x000fea0003800000 */
.L_x_137:
        /* <DEDUP_REMOVED lines=16> */
.L_x_140:
[----:B------:R-:W-:Y:S05]  /*4c70*/  BSYNC B1 ;  /* 0x0000000000017941 */ /* 0x000fea0003800000 */
.L_x_139:
[----:B------:R-:W-:Y:S01]  /*4c80*/  @!P4 IMAD R173, R173, R23, R2 ;  /* 0x00000017adadc224 */ /* 0x000fe200078e0202 */
[----:B------:R-:W-:Y:S04]  /*4c90*/  BSSY B1, `(.L_x_141) ;  /* 0x0000006000017945 */ /* 0x000fe80003800000 */
[----:B------:R0:W-:Y:S01]  /*4ca0*/  @!P4 STG.E.U8 desc[UR48][R8.64+0x69], R173 ;  /* 0x000069ad0800c986 */ /* 0x0001e2000c101130 */
[----:B------:R-:W-:Y:S05]  /*4cb0*/  @P3 BRA `(.L_x_142) ;  /* 0x00000000000c3947 */ /* 0x000fea0003800000 */
[----:B------:R-:W0:Y:S02]  /*4cc0*/  LDG.E.U8 R225, desc[UR48][R4.64+0x68] ;  /* 0x0000683004e17981 */ /* 0x000e24000c1e1100 */
[----:B0-----:R-:W-:-:S05]  /*4cd0*/  PRMT R3, R225, 0x8880, RZ ;  /* 0x00008880e1037816 */ /* 0x001fca00000000ff */
[----:B------:R-:W-:-:S07]  /*4ce0*/  IMAD R2, R3, R22, RZ ;  /* 0x0000001603027224 */ /* 0x000fce00078e02ff */
.L_x_142:
[----:B------:R-:W-:Y:S05]  /*4cf0*/  BSYNC B1 ;  /* 0x0000000000017941 */ /* 0x000fea0003800000 */
.L_x_141:
[----:B0-----:R-:W-:Y:S01]  /*4d00*/  @!P3 IMAD R3, R174, R23, R2 ;  /* 0x00000017ae03b224 */ /* 0x001fe200078e0202 */
[----:B------:R-:W-:Y:S04]  /*4d10*/  BSSY B1, `(.L_x_143) ;  /* 0x0000006000017945 */ /* 0x000fe80003800000 */
[----:B------:R0:W-:Y:S01]  /*4d20*/  @!P3 STG.E.U8 desc[UR48][R10.64+0x68], R3 ;  /* 0x000068030a00b986 */ /* 0x0001e2000c101130 */
[----:B------:R-:W-:Y:S05]  /*4d30*/  @P2 BRA `(.L_x_144) ;  /* 0x00000000000c2947 */ /* 0x000fea0003800000 */
[----:B------:R-:W0:Y:S02]  /*4d40*/  LDG.E.U8 R225, desc[UR48][R4.64+0x69] ;  /* 0x0000693004e17981 */ /* 0x000e24000c1e1100 */
[----:B0-----:R-:W-:-:S05]  /*4d50*/  PRMT R3, R225, 0x8880, RZ ;  /* 0x00008880e1037816 */ /* 0x001fca00000000ff */
[----:B------:R-:W-:-:S07]  /*4d60*/  IMAD R2, R3, R22, RZ ;  /* 0x0000001603027224 */ /* 0x000fce00078e02ff */
.L_x_144:
[----:B------:R-:W-:Y:S05]  /*4d70*/  BSYNC B1 ;  /* 0x0000000000017941 */ /* 0x000fea0003800000 */
.L_x_143:
[----:B------:R-:W-:Y:S01]  /*4d80*/  @!P2 IMAD R175, R175, R23, R2 ;  /* 0x00000017afafa224 */ /* 0x000fe200078e0202 */
[----:B------:R-:W-:Y:S04]  /*4d90*/  BSSY B1, `(.L_x_145) ;  /* 0x0000006000017945 */ /* 0x000fe80003800000 */
[----:B------:R0:W-:Y:S01]  /*4da0*/  @!P2 STG.E.U8 desc[UR48][R10.64+0x69], R175 ;  /* 0x000069af0a00a986 */ /* 0x0001e2000c101130 */
[----:B------:R-:W-:Y:S05]  /*4db0*/  @P6 BRA `(.L_x_146) ;  /* 0x00000000000c6947 */ /* 0x000fea0003800000 */
[----:B------:R-:W0:Y:S02]  /*4dc0*/  LDG.E.U8 R225, desc[UR48][R6.64+0x70] ;  /* 0x0000703006e17981 */ /* 0x000e24000c1e1100 */
[----:B0-----:R-:W-:-:S05]  /*4dd0*/  PRMT R3, R225, 0x8880, RZ ;  /* 0x00008880e1037816 */ /* 0x001fca00000000ff */
[----:B------:R-:W-:-:S07]  /*4de0*/  IMAD R2, R3, R22, RZ ;  /* 0x0000001603027224 */ /* 0x000fce00078e02ff */
.L_x_146:
[----:B------:R-:W-:Y:S05]  /*4df0*/  BSYNC B1 ;  /* 0x0000000000017941 */ /* 0x000fea0003800000 */
.L_x_145:
[----:B0-----:R-:W-:Y:S01]  /*4e00*/  @!P6 IMAD R3, R176, R23, R2 ;  /* 0x00000017b003e224 */ /* 0x001fe200078e0202 */
[----:B------:R-:W-:Y:S04]  /*4e10*/  BSSY B1, `(.L_x_147) ;  /* 0x0000006000017945 */ /* 0x000fe80003800000 */
[----:B------:R0:W-:Y:S01]  /*4e20*/  @!P6 STG.E.U8 desc[UR48][R8.64+0x70], R3 ;  /* 0x000070030800e986 */ /* 0x0001e2000c101130 */
[----:B------:R-:W-:Y:S05]  /*4e30*/  @P5 BRA `(.L_x_148) ;  /* 0x00000000000c5947 */ /* 0x000fea0003800000 */
[----:B------:R-:W0:Y:S02]  /*4e40*/  LDG.E.U8 R225, desc[UR48][R6.64+0x71] ;  /* 0x0000713006e17981 */ /* 0x000e24000c1e1100 */
[----:B0-----:R-:W-:-:S05]  /*4e50*/  PRMT R3, R225, 0x8880, RZ ;  /* 0x00008880e1037816 */ /* 0x001fca00000000ff */
[----:B------:R-:W-:-:S07]  /*4e60*/  IMAD R2, R3, R22, RZ ;  /* 0x0000001603027224 */ /* 0x000fce00078e02ff */
.L_x_148:
[----:B------:R-:W-:Y:S05]  /*4e70*/  BSYNC B1 ;  /* 0x0000000000017941 */ /* 0x000fea0003800000 */
.L_x_147:
[----:B------:R-:W-:Y:S01]  /*4e80*/  @!P5 IMAD R177, R177, R23, R2 ;  /* 0x00000017b1b1d224 */ /* 0x000fe200078e0202 */
[----:B------:R-:W-:Y:S04]  /*4e90*/  BSSY B1, `(.L_x_149) ;  /* 0x0000006000017945 */ /* 0x000fe80003800000 */
[----:B------:R0:W-:Y:S01]  /*4ea0*/  @!P5 STG.E.U8 desc[UR48][R8.64+0x71], R177 ;  /* 0x000071b10800d986 */ /* 0x0001e2000c101130 */
[----:B------:R-:W-:Y:S05]  /*4eb0*/  @P1 BRA `(.L_x_150) ;  /* 0x00000000000c1947 */ /* 0x000fea0003800000 */
[----:B------:R-:W0:Y:S02]  /*4ec0*/  LDG.E.U8 R225, desc[UR48][R4.64+0x70] ;  /* 0x0000703004e17981 */ /* 0x000e24000c1e1100 */
[----:B0-----:R-:W-:-:S05]  /*4ed0*/  PRMT R3, R225, 0x8880, RZ ;  /* 0x00008880e1037816 */ /* 0x001fca00000000ff */
[----:B------:R-:W-:-:S07]  /*4ee0*/  IMAD R2, R3, R22, RZ ;  /* 0x0000001603027224 */ /* 0x000fce00078e02ff */
.L_x_150:
[----:B------:R-:W-:Y:S05]  /*4ef0*/  BSYNC B1 ;  /* 0x0000000000017941 */ /* 0x000fea0003800000 */
.L_x_149:
        /* <DEDUP_REMOVED lines=16> */
.L_x_152:
[----:B------:R-:W-:Y:S05]  /*5000*/  BSYNC B1 ;  /* 0x0000000000017941 */ /* 0x000fea0003800000 */
.L_x_151:
[----:B------:R-:W-:Y:S01]  /*5010*/  @!P0 IMAD R179, R179, R23, R2 ;  /* 0x00000017b3b38224 */ /* 0x000fe200078e0202 */
[----:B------:R-:W-:Y:S04]  /*5020*/  BSSY B1, `(.L_x_153) ;  /* 0x0000006000017945 */ /* 0x000fe80003800000 */
[----:B------:R0:W-:Y:S01]  /*5030*/  @!P0 STG.E.U8 desc[UR48][R10.64+0x71], R179 ;  /* 0x000071b30a008986 */ /* 0x0001e2000c101130 */
[----:B------:R-:W-:Y:S05]  /*5040*/  @P5 BRA `(.L_x_154) ;  /* 0x00000000000c5947 */ /* 0x000fea0003800000 */
[----:B------:R-:W0:Y:S02]  /*5050*/  LDG.E.U8 R225, desc[UR48][R6.64+0x78] ;  /* 0x0000783006e17981 */ /* 0x000e24000c1e1100 */
[----:B0-----:R-:W-:-:S05]  /*5060*/  PRMT R3, R225, 0x8880, RZ ;  /* 0x00008880e1037816 */ /* 0x001fca00000000ff */
[----:B------:R-:W-:-:S07]  /*5070*/  IMAD R2, R3, R22, RZ ;  /* 0x0000001603027224 */ /* 0x000fce00078e02ff */
.L_x_154:
[----:B------:R-:W-:Y:S05]  /*5080*/  BSYNC B1 ;  /* 0x0000000000017941 */ /* 0x000fea0003800000 */
.L_x_153:
[----:B0-----:R-:W-:Y:S01]  /*5090*/  @!P5 IMAD R3, R180, R23, R2 ;  /* 0x00000017b403d224 */ /* 0x001fe200078e0202 */
[----:B------:R-:W-:Y:S04]  /*50a0*/  BSSY B1, `(.L_x_155) ;  /* 0x0000006000017945 */ /* 0x000fe80003800000 */
[----:B------:R0:W-:Y:S01]  /*50b0*/  @!P5 STG.E.U8 desc[UR48][R8.64+0x78], R3 ;  /* 0x000078030800d986 */ /* 0x0001e2000c101130 */
[----:B------:R-:W-:Y:S05]  /*50c0*/  @P1 BRA `(.L_x_156) ;  /* 0x00000000000c1947 */ /* 0x000fea0003800000 */
[----:B------:R-:W0:Y:S02]  /*50d0*/  LDG.E.U8 R225, desc[UR48][R6.64+0x79] ;  /* 0x0000793006e17981 */ /* 0x000e24000c1e1100 */
[----:B0-----:R-:W-:-:S05]  /*50e0*/  PRMT R3, R225, 0x8880, RZ ;  /* 0x00008880e1037816 */ /* 0x001fca00000000ff */
[----:B------:R-:W-:-:S07]  /*50f0*/  IMAD R2, R3, R22, RZ ;  /* 0x0000001603027224 */ /* 0x000fce00078e02ff */
.L_x_156:
[----:B------:R-:W-:Y:S05]  /*5100*/  BSYNC B1 ;  /* 0x0000000000017941 */ /* 0x000fea0003800000 */
.L_x_155:
[----:B------:R-:W-:Y:S01]  /*5110*/  @!P1 IMAD R181, R181, R23, R2 ;  /* 0x00000017b5b59224 */ /* 0x000fe200078e0202 */
[----:B------:R-:W-:Y:S04]  /*5120*/  BSSY B1, `(.L_x_157) ;  /* 0x0000006000017945 */ /* 0x000fe80003800000 */
[----:B------:R0:W-:Y:S01]  /*5130*/  @!P1 STG.E.U8 desc[UR48][R8.64+0x79], R181 ;  /* 0x000079b508009986 */ /* 0x0001e2000c101130 */
[----:B------:R-:W-:Y:S05]  /*5140*/  @P4 BRA `(.L_x_158) ;  /* 0x00000000000c4947 */ /* 0x000fea0003800000 */
[----:B------:R-:W0:Y:S02]  /*5150*/  LDG.E.U8 R225, desc[UR48][R4.64+0x78] ;  /* 0x0000783004e17981 */ /* 0x000e24000c1e1100 */
[----:B0-----:R-:W-:-:S05]  /*5160*/  PRMT R3, R225, 0x8880, RZ ;  /* 0x00008880e1037816 */ /* 0x001fca00000000ff */
[----:B------:R-:W-:-:S07]  /*5170*/  IMAD R2, R3, R22, RZ ;  /* 0x0000001603027224 */ /* 0x000fce00078e02ff */
.L_x_158:
[----:B------:R-:W-:Y:S05]  /*5180*/  BSYNC B1 ;  /* 0x0000000000017941 */ /* 0x000fea0003800000 */
.L_x_157:
[----:B0-----:R-:W-:Y:S01]  /*5190*/  @!P4 IMAD R3, R182, R23, R2 ;  /* 0x00000017b603c224 */ /* 0x001fe200078e0202 */
[----:B------:R-:W-:Y:S04]  /*51a0*/  BSSY B1, `(.L_x_159) ;  /* 0x0000006000017945 */ /* 0x000fe80003800000 */
[----:B------:R0:W-:Y:S01]  /*51b0*/  @!P4 STG.E.U8 desc[UR48][R10.64+0x78], R3 ;  /* 0x000078030a00c986 */ /* 0x0001e2000c101130 */
[----:B------:R-:W-:Y:S05]  /*51c0*/  @P6 BRA `(.L_x_160) ;  /* 0x00000000000c6947 */ /* 0x000fea0003800000 */
[----:B------:R-:W0:Y:S02]  /*51d0*/  LDG.E.U8 R225, desc[UR48][R4.64+0x79] ;  /* 0x0000793004e17981 */ /* 0x000e24000c1e1100 */
[----:B0-----:R-:W-:-:S05]  /*51e0*/  PRMT R3, R225, 0x8880, RZ ;  /* 0x00008880e1037816 */ /* 0x001fca00000000ff */
[----:B------:R-:W-:-:S07]  /*51f0*/  IMAD R2, R3, R22, RZ ;  /* 0x0000001603027224 */ /* 0x000fce00078e02ff */
.L_x_160:
[----:B------:R-:W-:Y:S05]  /*5200*/  BSYNC B1 ;  /* 0x0000000000017941 */ /* 0x000fea0003800000 */
.L_x_159:
[----:B------:R-:W-:Y:S01]  /*5210*/  @!P6 IMAD R183, R183, R23, R2 ;  /* 0x00000017b7b7e224 */ /* 0x000fe200078e0202 */
[----:B------:R-:W-:Y:S04]  /*5220*/  BSSY B1, `(.L_x_161) ;  /* 0x0000006000017945 */ /* 0x000fe80003800000 */
[----:B------:R0:W-:Y:S01]  /*5230*/  @!P6 STG.E.U8 desc[UR48][R10.64+0x79], R183 ;  /* 0x000079b70a00e986 */ /* 0x0001e2000c101130 */
[----:B------:R-:W-:Y:S05]  /*5240*/  @P2 BRA `(.L_x_162) ;  /* 0x00000000000c2947 */ /* 0x000fea0003800000 */
[----:B------:R-:W0:Y:S02]  /*5250*/  LDG.E.U8 R225, desc[UR48][R6.64+0x80] ;  /* 0x0000803006e17981 */ /* 0x000e24000c1e1100 */
[----:B0-----:R-:W-:-:S05]  /*5260*/  PRMT R3, R225, 0x8880, RZ ;  /* 0x00008880e1037816 */ /* 0x001fca00000000ff */
[----:B------:R-:W-:-:S07]  /*5270*/  IMAD R2, R3, R22, RZ ;  /* 0x0000001603027224 */ /* 0x000fce00078e02ff */
.L_x_162:
[----:B------:R-:W-:Y:S05]  /*5280*/  BSYNC B1 ;  /* 0x0000000000017941 */ /* 0x000fea0003800000 */
.L_x_161:
        /* <DEDUP_REMOVED lines=16> */
.L_x_164:
[----:B------:R-:W-:Y:S05]  /*5390*/  BSYNC B1 ;  /* 0x0000000000017941 */ /* 0x000fea0003800000 */
.L_x_163:
[----:B------:R-:W-:Y:S01]  /*53a0*/  @!P4 IMAD R185, R185, R23, R2 ;  /* 0x00000017b9b9c224 */ /* 0x000fe200078e0202 */
[----:B------:R-:W-:Y:S04]  /*53b0*/  BSSY B1, `(.L_x_165) ;  /* 0x0000006000017945 */ /* 0x000fe80003800000 */
[----:B------:R0:W-:Y:S01]  /*53c0*/  @!P4 STG.E.U8 desc[UR48][R8.64+0x81], R185 ;  /* 0x000081b90800c986 */ /* 0x0001e2000c101130 */
[----:B------:R-:W-:Y:S05]  /*53d0*/  @P3 BRA `(.L_x_166) ;  /* 0x00000000000c3947 */ /* 0x000fea0003800000 */
[----:B------:R-:W0:Y:S02]  /*53e0*/  LDG.E.U8 R225, desc[UR48][R4.64+0x80] ;  /* 0x0000803004e17981 */ /* 0x000e24000c1e1100 */
[----:B0-----:R-:W-:-:S05]  /*53f0*/  PRMT R3, R225, 0x8880, RZ ;  /* 0x00008880e1037816 */ /* 0x001fca00000000ff */
[----:B------:R-:W-:-:S07]  /*5400*/  IMAD R2, R3, R22, RZ ;  /* 0x0000001603027224 */ /* 0x000fce00078e02ff */
.L_x_166:
[----:B------:R-:W-:Y:S05]  /*5410*/  BSYNC B1 ;  /* 0x0000000000017941 */ /* 0x000fea0003800000 */
.L_x_165:
[----:B0-----:R-:W-:Y:S01]  /*5420*/  @!P3 IMAD R3, R186, R23, R2 ;  /* 0x00000017ba03b224 */ /* 0x001fe200078e0202 */
[----:B------:R-:W-:Y:S04]  /*5430*/  BSSY B1, `(.L_x_167) ;  /* 0x0000006000017945 */ /* 0x000fe80003800000 */
[----:B------:R0:W-:Y:S01]  /*5440*/  @!P3 STG.E.U8 desc[UR48][R10.64+0x80], R3 ;  /* 0x000080030a00b986 */ /* 0x0001e2000c101130 */
[----:B------:R-:W-:Y:S05]  /*5450*/  @P2 BRA `(.L_x_168) ;  /* 0x00000000000c2947 */ /* 0x000fea0003800000 */
[----:B------:R-:W0:Y:S02]  /*5460*/  LDG.E.U8 R225, desc[UR48][R4.64+0x81] ;  /* 0x0000813004e17981 */ /* 0x000e24000c1e1100 */
[----:B0-----:R-:W-:-:S05]  /*5470*/  PRMT R3, R225, 0x8880, RZ ;  /* 0x00008880e1037816 */ /* 0x001fca00000000ff */
[----:B------:R-:W-:-:S07]  /*5480*/  IMAD R2, R3, R22, RZ ;  /* 0x0000001603027224 */ /* 0x000fce00078e02ff */
.L_x_168:
[----:B------:R-:W-:Y:S05]  /*5490*/  BSYNC B1 ;  /* 0x0000000000017941 */ /* 0x000fea0003800000 */
.L_x_167:
[----:B------:R-:W-:Y:S01]  /*54a0*/  @!P2 IMAD R187, R187, R23, R2 ;  /* 0x00000017bbbba224 */ /* 0x000fe200078e0202 */
[----:B------:R-:W-:Y:S04]  /*54b0*/  BSSY B1, `(.L_x_169) ;  /* 0x0000006000017945 */ /* 0x000fe80003800000 */
[----:B------:R0:W-:Y:S01]  /*54c0*/  @!P2 STG.E.U8 desc[UR48][R10.64+0x81], R187 ;  /* 0x000081bb0a00a986 */ /* 0x0001e2000c101130 */
[----:B------:R-:W-:Y:S05]  /*54d0*/  @P6 BRA `(.L_x_170) ;  /* 0x00000000000c6947 */ /* 0x000fea0003800000 */
[----:B------:R-:W0:Y:S02]  /*54e0*/  LDG.E.U8 R225, desc[UR48][R6.64+0x88] ;  /* 0x0000883006e17981 */ /* 0x000e24000c1e1100 */
[----:B0-----:R-:W-:-:S05]  /*54f0*/  PRMT R3, R225, 0x8880, RZ ;  /* 0x00008880e1037816 */ /* 0x001fca00000000ff */
[----:B------:R-:W-:-:S07]  /*5500*/  IMAD R2, R3, R22, RZ ;  /* 0x0000001603027224 */ /* 0x000fce00078e02ff */
.L_x_170:
[----:B------:R-:W-:Y:S05]  /*5510*/  BSYNC B1 ;  /* 0x0000000000017941 */ /* 0x000fea0003800000 */
.L_x_169:
[----:B0-----:R-:W-:Y:S01]  /*5520*/  @!P6 IMAD R3, R188, R23, R2 ;  /* 0x00000017bc03e224 */ /* 0x001fe200078e0202 */
[----:B------:R-:W-:Y:S04]  /*5530*/  BSSY B1, `(.L_x_171) ;  /* 0x0000006000017945 */ /* 0x000fe80003800000 */
[----:B------:R0:W-:Y:S01]  /*5540*/  @!P6 STG.E.U8 desc[UR48][R8.64+0x88], R3 ;  /* 0x000088030800e986 */ /* 0x0001e2000c101130 */
[----:B------:R-:W-:Y:S05]  /*5550*/  @P5 BRA `(.L_x_172) ;  /* 0x00000000000c5947 */ /* 0x000fea0003800000 */
[----:B------:R-:W0:Y:S02]  /*5560*/  LDG.E.U8 R225, desc[UR48][R6.64+0x89] ;  /* 0x0000893006e17981 */ /* 0x000e24000c1e1100 */
[----:B0-----:R-:W-:-:S05]  /*5570*/  PRMT R3, R225, 0x8880, RZ ;  /* 0x00008880e1037816 */ /* 0x001fca00000000ff */
[----:B------:R-:W-:-:S07]  /*5580*/  IMAD R2, R3, R22, RZ ;  /* 0x0000001603027224 */ /* 0x000fce00078e02ff */
.L_x_172:
[----:B------:R-:W-:Y:S05]  /*5590*/  BSYNC B1 ;  /* 0x0000000000017941 */ /* 0x000fea0003800000 */
.L_x_171:
[----:B------:R-:W-:Y:S01]  /*55a0*/  @!P5 IMAD R189, R189, R23, R2 ;  /* 0x00000017bdbdd224 */ /* 0x000fe200078e0202 */
[----:B------:R-:W-:Y:S04]  /*55b0*/  BSSY B1, `(.L_x_173) ;  /* 0x0000006000017945 */ /* 0x000fe80003800000 */
[----:B------:R0:W-:Y:S01]  /*55c0*/  @!P5 STG.E.U8 desc[UR48][R8.64+0x89], R189 ;  /* 0x000089bd0800d986 */ /* 0x0001e2000c101130 */
[----:B------:R-:W-:Y:S05]  /*55d0*/  @P1 BRA `(.L_x_174) ;  /* 0x00000000000c1947 */ /* 0x000fea0003800000 */
[----:B------:R-:W0:Y:S02]  /*55e0*/  LDG.E.U8 R225, desc[UR48][R4.64+0x88] ;  /* 0x0000883004e17981 */ /* 0x000e24000c1e1100 */
[----:B0-----:R-:W-:-:S05]  /*55f0*/  PRMT R3, R225, 0x8880, RZ ;  /* 0x00008880e1037816 */ /* 0x001fca00000000ff */
[----:B------:R-:W-:-:S07]  /*5600*/  IMAD R2, R3, R22, RZ ;  /* 0x0000001603027224 */ /* 0x000fce00078e02ff */
.L_x_174:
[----:B------:R-:W-:Y:S05]  /*5610*/  BSYNC B1 ;  /* 0x0000000000017941 */ /* 0x000fea0003800000 */
.L_x_173:
        /* <DEDUP_REMOVED lines=16> */
.L_x_176:
[----:B------:R-:W-:Y:S05]  /*5720*/  BSYNC B1 ;  /* 0x0000000000017941 */ /* 0x000fea0003800000 */
.L_x_175:
[----:B------:R-:W-:Y:S01]  /*5730*/  @!P0 IMAD R191, R191, R23, R2 ;  /* 0x00000017bfbf8224 */ /* 0x000fe200078e0202 */
[----:B------:R-:W-:Y:S04]  /*5740*/  BSSY B1, `(.L_x_177) ;  /* 0x0000006000017945 */ /* 0x000fe80003800000 */
[----:B------:R0:W-:Y:S01]  /*5750*/  @!P0 STG.E.U8 desc[UR48][R10.64+0x89], R191 ;  /* 0x000089bf0a008986 */ /* 0x0001e2000c101130 */
[----:B------:R-:W-:Y:S05]  /*5760*/  @P5 BRA `(.L_x_178) ;  /* 0x00000000000c5947 */ /* 0x000fea0003800000 */
[----:B------:R-:W0:Y:S02]  /*5770*/  LDG.E.U8 R225, desc[UR48][R6.64+0x90] ;  /* 0x0000903006e17981 */ /* 0x000e24000c1e1100 */
[----:B0-----:R-:W-:-:S05]  /*5780*/  PRMT R3, R225, 0x8880, RZ ;  /* 0x00008880e1037816 */ /* 0x001fca00000000ff */
[----:B------:R-:W-:-:S07]  /*5790*/  IMAD R2, R3, R22, RZ ;  /* 0x0000001603027224 */ /* 0x000fce00078e02ff */
.L_x_178:
[----:B------:R-:W-:Y:S05]  /*57a0*/  BSYNC B1 ;  /* 0x0000000000017941 */ /* 0x000fea0003800000 */
.L_x_177:
[----:B0-----:R-:W-:Y:S01]  /*57b0*/  @!P5 IMAD R3, R192, R23, R2 ;  /* 0x00000017c003d224 */ /* 0x001fe200078e0202 */
[----:B------:R-:W-:Y:S04]  /*57c0*/  BSSY B1, `(.L_x_179) ;  /* 0x0000006000017945 */ /* 0x000fe80003800000 */
[----:B------:R0:W-:Y:S01]  /*57d0*/  @!P5 STG.E.U8 desc[UR48][R8.64+0x90], R3 ;  /* 0x000090030800d986 */ /* 0x0001e2000c101130 */
[----:B------:R-:W-:Y:S05]  /*57e0*/  @P1 BRA `(.L_x_180) ;  /* 0x00000000000c1947 */ /* 0x000fea0003800000 */
[----:B------:R-:W0:Y:S02]  /*57f0*/  LDG.E.U8 R225, desc[UR48][R6.64+0x91] ;  /* 0x0000913006e17981 */ /* 0x000e24000c1e1100 */
[----:B0-----:R-:W-:-:S05]  /*5800*/  PRMT R3, R225, 0x8880, RZ ;  /* 0x00008880e1037816 */ /* 0x001fca00000000ff */
[----:B------:R-:W-:-:S07]  /*5810*/  IMAD R2, R3, R22, RZ ;  /* 0x0000001603027224 */ /* 0x000fce00078e02ff */
.L_x_180:
[----:B------:R-:W-:Y:S05]  /*5820*/  BSYNC B1 ;  /* 0x0000000000017941 */ /* 0x000fea0003800000 */
.L_x_179:
[----:B------:R-:W-:Y:S01]  /*5830*/  @!P1 IMAD R193, R193, R23, R2 ;  /* 0x00000017c1c19224 */ /* 0x000fe200078e0202 */
[----:B------:R-:W-:Y:S04]  /*5840*/  BSSY B1, `(.L_x_181) ;  /* 0x0000006000017945 */ /* 0x000fe80003800000 */
[----:B------:R0:W-:Y:S01]  /*5850*/  @!P1 STG.E.U8 desc[UR48][R8.64+0x91], R193 ;  /* 0x000091c108009986 */ /* 0x0001e2000c101130 */
[----:B------:R-:W-:Y:S05]  /*5860*/  @P4 BRA `(.L_x_182) ;  /* 0x00000000000c4947 */ /* 0x000fea0003800000 */
[----:B------:R-:W0:Y:S02]  /*5870*/  LDG.E.U8 R225, desc[UR48][R4.64+0x90] ;  /* 0x0000903004e17981 */ /* 0x000e24000c1e1100 */
[----:B0-----:R-:W-:-:S05]  /*5880*/  PRMT R3, R225, 0x8880, RZ ;  /* 0x00008880e1037816 */ /* 0x001fca00000000ff */
[----:B------:R-:W-:-:S07]  /*5890*/  IMAD R2, R3, R22, RZ ;  /* 0x0000001603027224 */ /* 0x000fce00078e02ff */
.L_x_182:
[----:B------:R-:W-:Y:S05]  /*58a0*/  BSYNC B1 ;  /* 0x0000000000017941 */ /* 0x000fea0003800000 */
.L_x_181:
[----:B0-----:R-:W-:Y:S01]  /*58b0*/  @!P4 IMAD R3, R194, R23, R2 ;  /* 0x00000017c203c224 */ /* 0x001fe200078e0202 */
[----:B------:R-:W-:Y:S04]  /*58c0*/  BSSY B1, `(.L_x_183) ;  /* 0x0000006000017945 */ /* 0x000fe80003800000 */
[----:B------:R0:W-:Y:S01]  /*58d0*/  @!P4 STG.E.U8 desc[UR48][R10.64+0x90], R3 ;  /* 0x000090030a00c986 */ /* 0x0001e2000c101130 */
[----:B------:R-:W-:Y:S05]  /*58e0*/  @P6 BRA `(.L_x_184) ;  /* 0x00000000000c6947 */ /* 0x000fea0003800000 */
[----:B------:R-:W0:Y:S02]  /*58f0*/  LDG.E.U8 R225, desc[UR48][R4.64+0x91] ;  /* 0x0000913004e17981 */ /* 0x000e24000c1e1100 */
[----:B0-----:R-:W-:-:S05]  /*5900*/  PRMT R3, R225, 0x8880, RZ ;  /* 0x00008880e1037816 */ /* 0x001fca00000000ff */
[----:B------:R-:W-:-:S07]  /*5910*/  IMAD R2, R3, R22, RZ ;  /* 0x0000001603027224 */ /* 0x000fce00078e02ff */
.L_x_184:
[----:B------:R-:W-:Y:S05]  /*5920*/  BSYNC B1 ;  /* 0x0000000000017941 */ /* 0x000fea0003800000 */
.L_x_183:
[----:B------:R-:W-:Y:S01]  /*5930*/  @!P6 IMAD R195, R195, R23, R2 ;  /* 0x00000017c3c3e224 */ /* 0x000fe200078e0202 */
[----:B------:R-:W-:Y:S04]  /*5940*/  BSSY B1, `(.L_x_185) ;  /* 0x0000006000017945 */ /* 0x000fe80003800000 */
[----:B------:R0:W-:Y:S01]  /*5950*/  @!P6 STG.E.U8 desc[UR48][R10.64+0x91], R195 ;  /* 0x000091c30a00e986 */ /* 0x0001e2000c101130 */
[----:B------:R-:W-:Y:S05]  /*5960*/  @P2 BRA `(.L_x_186) ;  /* 0x00000000000c2947 */ /* 0x000fea0003800000 */
[----:B------:R-:W0:Y:S02]  /*5970*/  LDG.E.U8 R225, desc[UR48][R6.64+0x98] ;  /* 0x0000983006e17981 */ /* 0x000e24000c1e1100 */
[----:B0-----:R-:W-:-:S05]  /*5980*/  PRMT R3, R225, 0x8880, RZ ;  /* 0x00008880e1037816 */ /* 0x001fca00000000ff */
[----:B------:R-:W-:-:S07]  /*5990*/  IMAD R2, R3, R22, RZ ;  /* 0x0000001603027224 */ /* 0x000fce00078e02ff */
.L_x_186:
[----:B------:R-:W-:Y:S05]  /*59a0*/  BSYNC B1 ;  /* 0x0000000000017941 */ /* 0x000fea0003800000 */
.L_x_185:
        /* <DEDUP_REMOVED lines=16> */
.L_x_188:
[----:B------:R-:W-:Y:S05]  /*5ab0*/  BSYNC B1 ;  /* 0x0000000000017941 */ /* 0x000fea0003800000 */
.L_x_187:
[----:B------:R-:W-:Y:S01]  /*5ac0*/  @!P4 IMAD R197, R197, R23, R2 ;  /* 0x00000017c5c5c224 */ /* 0x000fe200078e0202 */
[----:B------:R-:W-:Y:S04]  /*5ad0*/  BSSY B1, `(.L_x_189) ;  /* 0x0000006000017945 */ /* 0x000fe80003800000 */
[----:B------:R0:W-:Y:S01]  /*5ae0*/  @!P4 STG.E.U8 desc[UR48][R8.64+0x99], R197 ;  /* 0x000099c50800c986 */ /* 0x0001e2000c101130 */
[----:B------:R-:W-:Y:S05]  /*5af0*/  @P3 BRA `(.L_x_190) ;  /* 0x00000000000c3947 */ /* 0x000fea0003800000 */
[----:B------:R-:W0:Y:S02]  /*5b00*/  LDG.E.U8 R225, desc[UR48][R4.64+0x98] ;  /* 0x0000983004e17981 */ /* 0x000e24000c1e1100 */
[----:B0-----:R-:W-:-:S05]  /*5b10*/  PRMT R3, R225, 0x8880, RZ ;  /* 0x00008880e1037816 */ /* 0x001fca00000000ff */
[----:B------:R-:W-:-:S07]  /*5b20*/  IMAD R2, R3, R22, RZ ;  /* 0x0000001603027224 */ /* 0x000fce00078e02ff */
.L_x_190:
[----:B------:R-:W-:Y:S05]  /*5b30*/  BSYNC B1 ;  /* 0x0000000000017941 */ /* 0x000fea0003800000 */
.L_x_189:
[----:B0-----:R-:W-:Y:S01]  /*5b40*/  @!P3 IMAD R3, R198, R23, R2 ;  /* 0x00000017c603b224 */ /* 0x001fe200078e0202 */
[----:B------:R-:W-:Y:S04]  /*5b50*/  BSSY B1, `(.L_x_191) ;  /* 0x0000006000017945 */ /* 0x000fe80003800000 */
[----:B------:R0:W-:Y:S01]  /*5b60*/  @!P3 STG.E.U8 desc[UR48][R10.64+0x98], R3 ;  /* 0x000098030a00b986 */ /* 0x0001e2000c101130 */
[----:B------:R-:W-:Y:S05]  /*5b70*/  @P2 BRA `(.L_x_192) ;  /* 0x00000000000c2947 */ /* 0x000fea0003800000 */
[----:B------:R-:W0:Y:S02]  /*5b80*/  LDG.E.U8 R225, desc[UR48][R4.64+0x99] ;  /* 0x0000993004e17981 */ /* 0x000e24000c1e1100 */
[----:B0-----:R-:W-:-:S05]  /*5b90*/  PRMT R3, R225, 0x8880, RZ ;  /* 0x00008880e1037816 */ /* 0x001fca00000000ff */
[----:B------:R-:W-:-:S07]  /*5ba0*/  IMAD R2, R3, R22, RZ ;  /* 0x0000001603027224 */ /* 0x000fce00078e02ff */
.L_x_192:
[----:B------:R-:W-:Y:S05]  /*5bb0*/  BSYNC B1 ;  /* 0x0000000000017941 */ /* 0x000fea0003800000 */
.L_x_191:
[----:B------:R-:W-:Y:S01]  /*5bc0*/  @!P2 IMAD R199, R199, R23, R2 ;  /* 0x00000017c7c7a224 */ /* 0x000fe200078e0202 */
[----:B------:R-:W-:Y:S04]  /*5bd0*/  BSSY B1, `(.L_x_193) ;  /* 0x0000006000017945 */ /* 0x000fe80003800000 */
[----:B------:R0:W-:Y:S01]  /*5be0*/  @!P2 STG.E.U8 desc[UR48][R10.64+0x99], R199 ;  /* 0x000099c70a00a986 */ /* 0x0001e2000c101130 */
[----:B------:R-:W-:Y:S05]  /*5bf0*/  @P6 BRA `(.L_x_194) ;  /* 0x00000000000c6947 */ /* 0x000fea0003800000 */
[----:B------:R-:W0:Y:S02]  /*5c00*/  LDG.E.U8 R225, desc[UR48][R6.64+0xa0] ;  /* 0x0000a03006e17981 */ /* 0x000e24000c1e1100 */
[----:B0-----:R-:W-:-:S05]  /*5c10*/  PRMT R3, R225, 0x8880, RZ ;  /* 0x00008880e1037816 */ /* 0x001fca00000000ff */
[----:B------:R-:W-:-:S07]  /*5c20*/  IMAD R2, R3, R22, RZ ;  /* 0x0000001603027224 */ /* 0x000fce00078e02ff */
.L_x_194:
[----:B------:R-:W-:Y:S05]  /*5c30*/  BSYNC B1 ;  /* 0x0000000000017941 */ /* 0x000fea0003800000 */
.L_x_193:
[----:B0-----:R-:W-:Y:S01]  /*5c40*/  @!P6 IMAD R3, R200, R23, R2 ;  /* 0x00000017c803e224 */ /* 0x001fe200078e0202 */
[----:B------:R-:W-:Y:S04]  /*5c50*/  BSSY B1, `(.L_x_195) ;  /* 0x0000006000017945 */ /* 0x000fe80003800000 */
[----:B------:R0:W-:Y:S01]  /*5c60*/  @!P6 STG.E.U8 desc[UR48][R8.64+0xa0], R3 ;  /* 0x0000a0030800e986 */ /* 0x0001e2000c101130 */
[----:B------:R-:W-:Y:S05]  /*5c70*/  @P5 BRA `(.L_x_196) ;  /* 0x00000000000c5947 */ /* 0x000fea0003800000 */
[----:B------:R-:W0:Y:S02]  /*5c80*/  LDG.E.U8 R225, desc[UR48][R6.64+0xa1] ;  /* 0x0000a13006e17981 */ /* 0x000e24000c1e1100 */
[----:B0-----:R-:W-:-:S05]  /*5c90*/  PRMT R3, R225, 0x8880, RZ ;  /* 0x00008880e1037816 */ /* 0x001fca00000000ff */
[----:B------:R-:W-:-:S07]  /*5ca0*/  IMAD R2, R3, R22, RZ ;  /* 0x0000001603027224 */ /* 0x000fce00078e02ff */
.L_x_196:
[----:B------:R-:W-:Y:S05]  /*5cb0*/  BSYNC B1 ;  /* 0x0000000000017941 */ /* 0x000fea0003800000 */
.L_x_195:
[----:B------:R-:W-:Y:S01]  /*5cc0*/  @!P5 IMAD R201, R201, R23, R2 ;  /* 0x00000017c9c9d224 */ /* 0x000fe200078e0202 */
[----:B------:R-:W-:Y:S04]  /*5cd0*/  BSSY B1, `(.L_x_197) ;  /* 0x0000006000017945 */ /* 0x000fe80003800000 */
[----:B------:R0:W-:Y:S01]  /*5ce0*/  @!P5 STG.E.U8 desc[UR48][R8.64+0xa1], R201 ;  /* 0x0000a1c90800d986 */ /* 0x0001e2000c101130 */
[----:B------:R-:W-:Y:S05]  /*5cf0*/  @P1 BRA `(.L_x_198) ;  /* 0x00000000000c1947 */ /* 0x000fea0003800000 */
[----:B------:R-:W0:Y:S02]  /*5d00*/  LDG.E.U8 R225, desc[UR48][R4.64+0xa0] ;  /* 0x0000a03004e17981 */ /* 0x000e24000c1e1100 */
[----:B0-----:R-:W-:-:S05]  /*5d10*/  PRMT R3, R225, 0x8880, RZ ;  /* 0x00008880e1037816 */ /* 0x001fca00000000ff */
[----:B------:R-:W-:-:S07]  /*5d20*/  IMAD R2, R3, R22, RZ ;  /* 0x0000001603027224 */ /* 0x000fce00078e02ff */
.L_x_198:
[----:B------:R-:W-:Y:S05]  /*5d30*/  BSYNC B1 ;  /* 0x0000000000017941 */ /* 0x000fea0003800000 */
.L_x_197:
        /* <DEDUP_REMOVED lines=16> */
.L_x_200:
[----:B------:R-:W-:Y:S05]  /*5e40*/  BSYNC B1 ;  /* 0x0000000000017941 */ /* 0x000fea0003800000 */
.L_x_199:
[----:B------:R-:W-:Y:S01]  /*5e50*/  @!P0 IMAD R203, R203, R23, R2 ;  /* 0x00000017cbcb8224 */ /* 0x000fe200078e0202 */
[----:B------:R-:W-:Y:S04]  /*5e60*/  BSSY B1, `(.L_x_201) ;  /* 0x0000006000017945 */ /* 0x000fe80003800000 */
[----:B------:R0:W-:Y:S01]  /*5e70*/  @!P0 STG.E.U8 desc[UR48][R10.64+0xa1], R203 ;  /* 0x0000a1cb0a008986 */ /* 0x0001e2000c101130 */
[----:B------:R-:W-:Y:S05]  /*5e80*/  @P5 BRA `(.L_x_202) ;  /* 0x00000000000c5947 */ /* 0x000fea0003800000 */
[----:B------:R-:W0:Y:S02]  /*5e90*/  LDG.E.U8 R225, desc[UR48][R6.64+0xa8] ;  /* 0x0000a83006e17981 */ /* 0x000e24000c1e1100 */
[----:B0-----:R-:W-:-:S05]  /*5ea0*/  PRMT R3, R225, 0x8880, RZ ;  /* 0x00008880e1037816 */ /* 0x001fca00000000ff */
[----:B------:R-:W-:-:S07]  /*5eb0*/  IMAD R2, R3, R22, RZ ;  /* 0x0000001603027224 */ /* 0x000fce00078e02ff */
.L_x_202:
[----:B------:R-:W-:Y:S05]  /*5ec0*/  BSYNC B1 ;  /* 0x0000000000017941 */ /* 0x000fea0003800000 */
.L_x_201:
[----:B0-----:R-:W-:Y:S01]  /*5ed0*/  @!P5 IMAD R3, R204, R23, R2 ;  /* 0x00000017cc03d224 */ /* 0x001fe200078e0202 */
[----:B------:R-:W-:Y:S04]  /*5ee0*/  BSSY B1, `(.L_x_203) ;  /* 0x0000006000017945 */ /* 0x000fe80003800000 */
[----:B------:R0:W-:Y:S01]  /*5ef0*/  @!P5 STG.E.U8 desc[UR48][R8.64+0xa8], R3 ;  /* 0x0000a8030800d986 */ /* 0x0001e2000c101130 */
[----:B------:R-:W-:Y:S05]  /*5f00*/  @P1 BRA `(.L_x_204) ;  /* 0x00000000000c1947 */ /* 0x000fea0003800000 */
[----:B------:R-:W0:Y:S02]  /*5f10*/  LDG.E.U8 R225, desc[UR48][R6.64+0xa9] ;  /* 0x0000a93006e17981 */ /* 0x000e24000c1e1100 */
[----:B0-----:R-:W-:-:S05]  /*5f20*/  PRMT R3, R225, 0x8880, RZ ;  /* 0x00008880e1037816 */ /* 0x001fca00000000ff */
[----:B------:R-:W-:-:S07]  /*5f30*/  IMAD R2, R3, R22, RZ ;  /* 0x0000001603027224 */ /* 0x000fce00078e02ff */
.L_x_204:
[----:B------:R-:W-:Y:S05]  /*5f40*/  BSYNC B1 ;  /* 0x0000000000017941 */ /* 0x000fea0003800000 */
.L_x_203:
[----:B------:R-:W-:Y:S01]  /*5f50*/  @!P1 IMAD R205, R205, R23, R2 ;  /* 0x00000017cdcd9224 */ /* 0x000fe200078e0202 */
[----:B------:R-:W-:Y:S04]  /*5f60*/  BSSY B1, `(.L_x_205) ;  /* 0x0000006000017945 */ /* 0x000fe80003800000 */
[----:B------:R0:W-:Y:S01]  /*5f70*/  @!P1 STG.E.U8 desc[UR48][R8.64+0xa9], R205 ;  /* 0x0000a9cd08009986 */ /* 0x0001e2000c101130 */
[----:B------:R-:W-:Y:S05]  /*5f80*/  @P4 BRA `(.L_x_206) ;  /* 0x00000000000c4947 */ /* 0x000fea0003800000 */
[----:B------:R-:W0:Y:S02]  /*5f90*/  LDG.E.U8 R225, desc[UR48][R4.64+0xa8] ;  /* 0x0000a83004e17981 */ /* 0x000e24000c1e1100 */
[----:B0-----:R-:W-:-:S05]  /*5fa0*/  PRMT R3, R225, 0x8880, RZ ;  /* 0x00008880e1037816 */ /* 0x001fca00000000ff */
[----:B------:R-:W-:-:S07]  /*5fb0*/  IMAD R2, R3, R22, RZ ;  /* 0x0000001603027224 */ /* 0x000fce00078e02ff */
.L_x_206:
[----:B------:R-:W-:Y:S05]  /*5fc0*/  BSYNC B1 ;  /* 0x0000000000017941 */ /* 0x000fea0003800000 */
.L_x_205:
[----:B0-----:R-:W-:Y:S01]  /*5fd0*/  @!P4 IMAD R3, R206, R23, R2 ;  /* 0x00000017ce03c224 */ /* 0x001fe200078e0202 */
[----:B------:R-:W-:Y:S04]  /*5fe0*/  BSSY B1, `(.L_x_207) ;  /* 0x0000006000017945 */ /* 0x000fe80003800000 */
[----:B------:R0:W-:Y:S01]  /*5ff0*/  @!P4 STG.E.U8 desc[UR48][R10.64+0xa8], R3 ;  /* 0x0000a8030a00c986 */ /* 0x0001e2000c101130 */
[----:B------:R-:W-:Y:S05]  /*6000*/  @P6 BRA `(.L_x_208) ;  /* 0x00000000000c6947 */ /* 0x000fea0003800000 */
[----:B------:R-:W0:Y:S02]  /*6010*/  LDG.E.U8 R225, desc[UR48][R4.64+0xa9] ;  /* 0x0000a93004e17981 */ /* 0x000e24000c1e1100 */
[----:B0-----:R-:W-:-:S05]  /*6020*/  PRMT R3, R225, 0x8880, RZ ;  /* 0x00008880e1037816 */ /* 0x001fca00000000ff */
[----:B------:R-:W-:-:S07]  /*6030*/  IMAD R2, R3, R22, RZ ;  /* 0x0000001603027224 */ /* 0x000fce00078e02ff */
.L_x_208:
[----:B------:R-:W-:Y:S05]  /*6040*/  BSYNC B1 ;  /* 0x0000000000017941 */ /* 0x000fea0003800000 */
.L_x_207:
[----:B------:R-:W-:Y:S01]  /*6050*/  @!P6 IMAD R207, R207, R23, R2 ;  /* 0x00000017cfcfe224 */ /* 0x000fe200078e0202 */
[----:B------:R-:W-:Y:S04]  /*6060*/  BSSY B1, `(.L_x_209) ;  /* 0x0000006000017945 */ /* 0x000fe80003800000 */
[----:B------:R0:W-:Y:S01]  /*6070*/  @!P6 STG.E.U8 desc[UR48][R10.64+0xa9], R207 ;  /* 0x0000a9cf0a00e986 */ /* 0x0001e2000c101130 */
[----:B------:R-:W-:Y:S05]  /*6080*/  @P2 BRA `(.L_x_210) ;  /* 0x00000000000c2947 */ /* 0x000fea0003800000 */
[----:B------:R-:W0:Y:S02]  /*6090*/  LDG.E.U8 R225, desc[UR48][R6.64+0xb0] ;  /* 0x0000b03006e17981 */ /* 0x000e24000c1e1100 */
[----:B0-----:R-:W-:-:S05]  /*60a0*/  PRMT R3, R225, 0x8880, RZ ;  /* 0x00008880e1037816 */ /* 0x001fca00000000ff */
[----:B------:R-:W-:-:S07]  /*60b0*/  IMAD R2, R3, R22, RZ ;  /* 0x0000001603027224 */ /* 0x000fce00078e02ff */
.L_x_210:
[----:B------:R-:W-:Y:S05]  /*60c0*/  BSYNC B1 ;  /* 0x0000000000017941 */ /* 0x000fea0003800000 */
.L_x_209:
        /* <DEDUP_REMOVED lines=16> */
.L_x_212:
[----:B------:R-:W-:Y:S05]  /*61d0*/  BSYNC B1 ;  /* 0x0000000000017941 */ /* 0x000fea0003800000 */
.L_x_211:
[----:B------:R-:W-:Y:S01]  /*61e0*/  @!P4 IMAD R209, R209, R23, R2 ;  /* 0x00000017d1d1c224 */ /* 0x000fe200078e0202 */
[----:B------:R-:W-:Y:S04]  /*61f0*/  BSSY B1, `(.L_x_213) ;  /* 0x0000006000017945 */ /* 0x000fe80003800000 */
[----:B------:R0:W-:Y:S01]  /*6200*/  @!P4 STG.E.U8 desc[UR48][R8.64+0xb1], R209 ;  /* 0x0000b1d10800c986 */ /* 0x0001e2000c101130 */
[----:B------:R-:W-:Y:S05]  /*6210*/  @P3 BRA `(.L_x_214) ;  /* 0x00000000000c3947 */ /* 0x000fea0003800000 */
[----:B------:R-:W0:Y:S02]  /*6220*/  LDG.E.U8 R225, desc[UR48][R4.64+0xb0] ;  /* 0x0000b03004e17981 */ /* 0x000e24000c1e1100 */
[----:B0-----:R-:W-:-:S05]  /*6230*/  PRMT R3, R225, 0x8880, RZ ;  /* 0x00008880e1037816 */ /* 0x001fca00000000ff */
[----:B------:R-:W-:-:S07]  /*6240*/  IMAD R2, R3, R22, RZ ;  /* 0x0000001603027224 */ /* 0x000fce00078e02ff */
.L_x_214:
[----:B------:R-:W-:Y:S05]  /*6250*/  BSYNC B1 ;  /* 0x0000000000017941 */ /* 0x000fea0003800000 */
.L_x_213:
[----:B0-----:R-:W-:Y:S01]  /*6260*/  @!P3 IMAD R3, R210, R23, R2 ;  /* 0x00000017d203b224 */ /* 0x001fe200078e0202 */
[----:B------:R-:W-:Y:S04]  /*6270*/  BSSY B1, `(.L_x_215) ;  /* 0x0000006000017945 */ /* 0x000fe80003800000 */
[----:B------:R0:W-:Y:S01]  /*6280*/  @!P3 STG.E.U8 desc[UR48][R10.64+0xb0], R3 ;  /* 0x0000b0030a00b986 */ /* 0x0001e2000c101130 */
[----:B------:R-:W-:Y:S05]  /*6290*/  @P2 BRA `(.L_x_216) ;  /* 0x00000000000c2947 */ /* 0x000fea0003800000 */
[----:B------:R-:W0:Y:S02]  /*62a0*/  LDG.E.U8 R225, desc[UR48][R4.64+0xb1] ;  /* 0x0000b13004e17981 */ /* 0x000e24000c1e1100 */
[----:B0-----:R-:W-:-:S05]  /*62b0*/  PRMT R3, R225, 0x8880, RZ ;  /* 0x00008880e1037816 */ /* 0x001fca00000000ff */
[----:B------:R-:W-:-:S07]  /*62c0*/  IMAD R2, R3, R22, RZ ;  /* 0x0000001603027224 */ /* 0x000fce00078e02ff */
.L_x_216:
[----:B------:R-:W-:Y:S05]  /*62d0*/  BSYNC B1 ;  /* 0x0000000000017941 */ /* 0x000fea0003800000 */
.L_x_215:
[----:B------:R-:W-:Y:S01]  /*62e0*/  @!P2 IMAD R211, R211, R23, R2 ;  /* 0x00000017d3d3a224 */ /* 0x000fe200078e0202 */
[----:B------:R-:W-:Y:S04]  /*62f0*/  BSSY B1, `(.L_x_217) ;  /* 0x0000006000017945 */ /* 0x000fe80003800000 */
[----:B------:R0:W-:Y:S01]  /*6300*/  @!P2 STG.E.U8 desc[UR48][R10.64+0xb1], R211 ;  /* 0x0000b1d30a00a986 */ /* 0x0001e2000c101130 */
[----:B------:R-:W-:Y:S05]  /*6310*/  @P6 BRA `(.L_x_218) ;  /* 0x00000000000c6947 */ /* 0x000fea0003800000 */
[----:B------:R-:W0:Y:S02]  /*6320*/  LDG.E.U8 R225, desc[UR48][R6.64+0xb8] ;  /* 0x0000b83006e17981 */ /* 0x000e24000c1e1100 */
[----:B0-----:R-:W-:-:S05]  /*6330*/  PRMT R3, R225, 0x8880, RZ ;  /* 0x00008880e1037816 */ /* 0x001fca00000000ff */
[----:B------:R-:W-:-:S07]  /*6340*/  IMAD R2, R3, R22, RZ ;  /* 0x0000001603027224 */ /* 0x000fce00078e02ff */
.L_x_218:
[----:B------:R-:W-:Y:S05]  /*6350*/  BSYNC B1 ;  /* 0x0000000000017941 */ /* 0x000fea0003800000 */
.L_x_217:
[----:B0-----:R-:W-:Y:S01]  /*6360*/  @!P6 IMAD R3, R212, R23, R2 ;  /* 0x00000017d403e224 */ /* 0x001fe200078e0202 */
[----:B------:R-:W-:Y:S04]  /*6370*/  BSSY B1, `(.L_x_219) ;  /* 0x0000006000017945 */ /* 0x000fe80003800000 */
[----:B------:R0:W-:Y:S01]  /*6380*/  @!P6 STG.E.U8 desc[UR48][R8.64+0xb8], R3 ;  /* 0x0000b8030800e986 */ /* 0x0001e2000c101130 */
[----:B------:R-:W-:Y:S05]  /*6390*/  @P5 BRA `(.L_x_220) ;  /* 0x00000000000c5947 */ /* 0x000fea0003800000 */
[----:B------:R-:W0:Y:S02]  /*63a0*/  LDG.E.U8 R225, desc[UR48][R6.64+0xb9] ;  /* 0x0000b93006e17981 */ /* 0x000e24000c1e1100 */
[----:B0-----:R-:W-:-:S05]  /*63b0*/  PRMT R3, R225, 0x8880, RZ ;  /* 0x00008880e1037816 */ /* 0x001fca00000000ff */
[----:B------:R-:W-:-:S07]  /*63c0*/  IMAD R2, R3, R22, RZ ;  /* 0x0000001603027224 */ /* 0x000fce00078e02ff */
.L_x_220:
[----:B------:R-:W-:Y:S05]  /*63d0*/  BSYNC B1 ;  /* 0x0000000000017941 */ /* 0x000fea0003800000 */
.L_x_219:
[----:B------:R-:W-:Y:S01]  /*63e0*/  @!P5 IMAD R213, R213, R23, R2 ;  /* 0x00000017d5d5d224 */ /* 0x000fe200078e0202 */
[----:B------:R-:W-:Y:S04]  /*63f0*/  BSSY B1, `(.L_x_221) ;  /* 0x0000006000017945 */ /* 0x000fe80003800000 */
[----:B------:R0:W-:Y:S01]  /*6400*/  @!P5 STG.E.U8 desc[UR48][R8.64+0xb9], R213 ;  /* 0x0000b9d50800d986 */ /* 0x0001e2000c101130 */
[----:B------:R-:W-:Y:S05]  /*6410*/  @P1 BRA `(.L_x_222) ;  /* 0x00000000000c1947 */ /* 0x000fea0003800000 */
[----:B------:R-:W0:Y:S02]  /*6420*/  LDG.E.U8 R225, desc[UR48][R4.64+0xb8] ;  /* 0x0000b83004e17981 */ /* 0x000e24000c1e1100 */
[----:B0-----:R-:W-:-:S05]  /*6430*/  PRMT R3, R225, 0x8880, RZ ;  /* 0x00008880e1037816 */ /* 0x001fca00000000ff */
[----:B------:R-:W-:-:S07]  /*6440*/  IMAD R2, R3, R22, RZ ;  /* 0x0000001603027224 */ /* 0x000fce00078e02ff */
.L_x_222:
[----:B------:R-:W-:Y:S05]  /*6450*/  BSYNC B1 ;  /* 0x0000000000017941 */ /* 0x000fea0003800000 */
.L_x_221:
        /* <DEDUP_REMOVED lines=16> */
.L_x_224:
[----:B------:R-:W-:Y:S05]  /*6560*/  BSYNC B1 ;  /* 0x0000000000017941 */ /* 0x000fea0003800000 */
.L_x_223:
[----:B------:R-:W-:Y:S01]  /*6570*/  @!P0 IMAD R215, R215, R23, R2 ;  /* 0x00000017d7d78224 */ /* 0x000fe200078e0202 */
[----:B------:R-:W-:Y:S04]  /*6580*/  BSSY B1, `(.L_x_225) ;  /* 0x0000006000017945 */ /* 0x000fe80003800000 */
[----:B------:R0:W-:Y:S01]  /*6590*/  @!P0 STG.E.U8 desc[UR48][R10.64+0xb9], R215 ;  /* 0x0000b9d70a008986 */ /* 0x0001e2000c101130 */
[----:B------:R-:W-:Y:S05]  /*65a0*/  @P5 BRA `(.L_x_226) ;  /* 0x00000000000c5947 */ /* 0x000fea0003800000 */
[----:B------:R-:W0:Y:S02]  /*65b0*/  LDG.E.U8 R225, desc[UR48][R6.64+0xc0] ;  /* 0x0000c03006e17981 */ /* 0x000e24000c1e1100 */
[----:B0-----:R-:W-:-:S05]  /*65c0*/  PRMT R3, R225, 0x8880, RZ ;  /* 0x00008880e1037816 */ /* 0x001fca00000000ff */
[----:B------:R-:W-:-:S07]  /*65d0*/  IMAD R2, R3, R22, RZ ;  /* 0x0000001603027224 */ /* 0x000fce00078e02ff */
.L_x_226:
[----:B------:R-:W-:Y:S05]  /*65e0*/  BSYNC B1 ;  /* 0x0000000000017941 */ /* 0x000fea0003800000 */
.L_x_225:
[----:B0-----:R-:W-:Y:S01]  /*65f0*/  @!P5 IMAD R3, R24, R23, R2 ;  /* 0x000000171803d224 */ /* 0x001fe200078e0202 */
[----:B------:R-:W-:Y:S04]  /*6600*/  BSSY B1, `(.L_x_227) ;  /* 0x0000006000017945 */ /* 0x000fe80003800000 */
[----:B------:R0:W-:Y:S01]  /*6610*/  @!P5 STG.E.U8 desc[UR48][R8.64+0xc0], R3 ;  /* 0x0000c0030800d986 */ /* 0x0001e2000c101130 */
[----:B------:R-:W-:Y:S05]  /*6620*/  @P1 BRA `(.L_x_228) ;  /* 0x00000000000c1947 */ /* 0x000fea0003800000 */
[----:B------:R-:W0:Y:S02]  /*6630*/  LDG.E.U8 R225, desc[UR48][R6.64+0xc1] ;  /* 0x0000c13006e17981 */ /* 0x000e24000c1e1100 */
[----:B0-----:R-:W-:-:S05]  /*6640*/  PRMT R3, R225, 0x8880, RZ ;  /* 0x00008880e1037816 */ /* 0x001fca00000000ff */
[----:B------:R-:W-:-:S07]  /*6650*/  IMAD R2, R3, R22, RZ ;  /* 0x0000001603027224 */ /* 0x000fce00078e02ff */
.L_x_228:
[----:B------:R-:W-:Y:S05]  /*6660*/  BSYNC B1 ;  /* 0x0000000000017941 */ /* 0x000fea0003800000 */
.L_x_227:
[----:B------:R-:W-:Y:S01]  /*6670*/  @!P1 IMAD R25, R25, R23, R2 ;  /* 0x0000001719199224 */ /* 0x000fe200078e0202 */
[----:B------:R-:W-:Y:S04]  /*6680*/  BSSY B1, `(.L_x_229) ;  /* 0x0000006000017945 */ /* 0x000fe80003800000 */
[----:B------:R0:W-:Y:S01]  /*6690*/  @!P1 STG.E.U8 desc[UR48][R8.64+0xc1], R25 ;  /* 0x0000c11908009986 */ /* 0x0001e2000c101130 */
[----:B------:R-:W-:Y:S05]  /*66a0*/  @P4 BRA `(.L_x_230) ;  /* 0x00000000000c4947 */ /* 0x000fea0003800000 */
[----:B------:R-:W0:Y:S02]  /*66b0*/  LDG.E.U8 R225, desc[UR48][R4.64+0xc0] ;  /* 0x0000c03004e17981 */ /* 0x000e24000c1e1100 */
[----:B0-----:R-:W-:-:S05]  /*66c0*/  PRMT R3, R225, 0x8880, RZ ;  /* 0x00008880e1037816 */ /* 0x001fca00000000ff */
[----:B------:R-:W-:-:S07]  /*66d0*/  IMAD R2, R3, R22, RZ ;  /* 0x0000001603027224 */ /* 0x000fce00078e02ff */
.L_x_230:
[----:B------:R-:W-:Y:S05]  /*66e0*/  BSYNC B1 ;  /* 0x0000000000017941 */ /* 0x000fea0003800000 */
.L_x_229:
[----:B0-----:R-:W-:Y:S01]  /*66f0*/  @!P4 IMAD R3, R26, R23, R2 ;  /* 0x000000171a03c224 */ /* 0x001fe200078e0202 */
[----:B------:R-:W-:Y:S04]  /*6700*/  BSSY B1, `(.L_x_231) ;  /* 0x0000006000017945 */ /* 0x000fe80003800000 */
[----:B------:R0:W-:Y:S01]  /*6710*/  @!P4 STG.E.U8 desc[UR48][R10.64+0xc0], R3 ;  /* 0x0000c0030a00c986 */ /* 0x0001e2000c101130 */
[----:B------:R-:W-:Y:S05]  /*6720*/  @P6 BRA `(.L_x_232) ;  /* 0x00000000000c6947 */ /* 0x000fea0003800000 */
[----:B------:R-:W0:Y:S02]  /*6730*/  LDG.E.U8 R225, desc[UR48][R4.64+0xc1] ;  /* 0x0000c13004e17981 */ /* 0x000e24000c1e1100 */
[----:B0-----:R-:W-:-:S05]  /*6740*/  PRMT R3, R225, 0x8880, RZ ;  /* 0x00008880e1037816 */ /* 0x001fca00000000ff */
[----:B------:R-:W-:-:S07]  /*6750*/  IMAD R2, R3, R22, RZ ;  /* 0x0000001603027224 */ /* 0x000fce00078e02ff */
.L_x_232:
[----:B------:R-:W-:Y:S05]  /*6760*/  BSYNC B1 ;  /* 0x0000000000017941 */ /* 0x000fea0003800000 */
.L_x_231:
[----:B------:R-:W-:Y:S01]  /*6770*/  @!P6 IMAD R27, R27, R23, R2 ;  /* 0x000000171b1be224 */ /* 0x000fe200078e0202 */
[----:B------:R-:W-:Y:S04]  /*6780*/  BSSY B1, `(.L_x_233) ;  /* 0x0000006000017945 */ /* 0x000fe80003800000 */
[----:B------:R0:W-:Y:S01]  /*6790*/  @!P6 STG.E.U8 desc[UR48][R10.64+0xc1], R27 ;  /* 0x0000c11b0a00e986 */ /* 0x0001e2000c101130 */
[----:B------:R-:W-:Y:S05]  /*67a0*/  @P2 BRA `(.L_x_234) ;  /* 0x00000000000c2947 */ /* 0x000fea0003800000 */
[----:B------:R-:W0:Y:S02]  /*67b0*/  LDG.E.U8 R225, desc[UR48][R6.64+0xc8] ;  /* 0x0000c83006e17981 */ /* 0x000e24000c1e1100 */
[----:B0-----:R-:W-:-:S05]  /*67c0*/  PRMT R3, R225, 0x8880, RZ ;  /* 0x00008880e1037816 */ /* 0x001fca00000000ff */
[----:B------:R-:W-:-:S07]  /*67d0*/  IMAD R2, R3, R22, RZ ;  /* 0x0000001603027224 */ /* 0x000fce00078e02ff */
.L_x_234:
[----:B------:R-:W-:Y:S05]  /*67e0*/  BSYNC B1 ;  /* 0x0000000000017941 */ /* 0x000fea0003800000 */
.L_x_233:
        /* <DEDUP_REMOVED lines=16> */
.L_x_236:
[----:B------:R-:W-:Y:S05]  /*68f0*/  BSYNC B1 ;  /* 0x0000000000017941 */ /* 0x000fea0003800000 */
.L_x_235:
[----:B------:R-:W-:Y:S01]  /*6900*/  @!P4 IMAD R29, R29, R23, R2 ;  /* 0x000000171d1dc224 */ /* 0x000fe200078e0202 */
[----:B------:R-:W-:Y:S04]  /*6910*/  BSSY B1, `(.L_x_237) ;  /* 0x0000006000017945 */ /* 0x000fe80003800000 */
[----:B------:R0:W-:Y:S01]  /*6920*/  @!P4 STG.E.U8 desc[UR48][R8.64+0xc9], R29 ;  /* 0x0000c91d0800c986 */ /* 0x0001e2000c101130 */
[----:B------:R-:W-:Y:S05]  /*6930*/  @P3 BRA `(.L_x_238) ;  /* 0x00000000000c3947 */ /* 0x000fea0003800000 */
[----:B------:R-:W0:Y:S02]  /*6940*/  LDG.E.U8 R225, desc[UR48][R4.64+0xc8] ;  /* 0x0000c83004e17981 */ /* 0x000e24000c1e1100 */
[----:B0-----:R-:W-:-:S05]  /*6950*/  PRMT R3, R225, 0x8880, RZ ;  /* 0x00008880e1037816 */ /* 0x001fca00000000ff */
[----:B------:R-:W-:-:S07]  /*6960*/  IMAD R2, R3, R22, RZ ;  /* 0x0000001603027224 */ /* 0x000fce00078e02ff */
.L_x_238:
[----:B------:R-:W-:Y:S05]  /*6970*/  BSYNC B1 ;  /* 0x0000000000017941 */ /* 0x000fea0003800000 */
.L_x_237:
[----:B0-----:R-:W-:Y:S01]  /*6980*/  @!P3 IMAD R3, R30, R23, R2 ;  /* 0x000000171e03b224 */ /* 0x001fe200078e0202 */
[----:B------:R-:W-:Y:S04]  /*6990*/  BSSY B1, `(.L_x_239) ;  /* 0x0000006000017945 */ /* 0x000fe80003800000 */
[----:B------:R0:W-:Y:S01]  /*69a0*/  @!P3 STG.E.U8 desc[UR48][R10.64+0xc8], R3 ;  /* 0x0000c8030a00b986 */ /* 0x0001e2000c101130 */
[----:B------:R-:W-:Y:S05]  /*69b0*/  @P2 BRA `(.L_x_240) ;  /* 0x00000000000c2947 */ /* 0x000fea0003800000 */
[----:B------:R-:W0:Y:S02]  /*69c0*/  LDG.E.U8 R225, desc[UR48][R4.64+0xc9] ;  /* 0x0000c93004e17981 */ /* 0x000e24000c1e1100 */
[----:B0-----:R-:W-:-:S05]  /*69d0*/  PRMT R3, R225, 0x8880, RZ ;  /* 0x00008880e1037816 */ /* 0x001fca00000000ff */
[----:B------:R-:W-:-:S07]  /*69e0*/  IMAD R2, R3, R22, RZ ;  /* 0x0000001603027224 */ /* 0x000fce00078e02ff */
.L_x_240:
[----:B------:R-:W-:Y:S05]  /*69f0*/  BSYNC B1 ;  /* 0x0000000000017941 */ /* 0x000fea0003800000 */
.L_x_239:
[----:B------:R-:W-:Y:S01]  /*6a00*/  @!P2 IMAD R31, R31, R23, R2 ;  /* 0x000000171f1fa224 */ /* 0x000fe200078e0202 */
[----:B------:R-:W-:Y:S04]  /*6a10*/  BSSY B1, `(.L_x_241) ;  /* 0x0000006000017945 */ /* 0x000fe80003800000 */
[----:B------:R0:W-:Y:S01]  /*6a20*/  @!P2 STG.E.U8 desc[UR48][R10.64+0xc9], R31 ;  /* 0x0000c91f0a00a986 */ /* 0x0001e2000c101130 */
[----:B------:R-:W-:Y:S05]  /*6a30*/  @P6 BRA `(.L_x_242) ;  /* 0x00000000000c6947 */ /* 0x000fea0003800000 */
[----:B------:R-:W0:Y:S02]  /*6a40*/  LDG.E.U8 R225, desc[UR48][R6.64+0xd0] ;  /* 0x0000d03006e17981 */ /* 0x000e24000c1e1100 */
[----:B0-----:R-:W-:-:S05]  /*6a50*/  PRMT R3, R225, 0x8880, RZ ;  /* 0x00008880e1037816 */ /* 0x001fca00000000ff */
[----:B------:R-:W-:-:S07]  /*6a60*/  IMAD R2, R3, R22, RZ ;  /* 0x0000001603027224 */ /* 0x000fce00078e02ff */
.L_x_242:
[----:B------:R-:W-:Y:S05]  /*6a70*/  BSYNC B1 ;  /* 0x0000000000017941 */ /* 0x000fea0003800000 */
.L_x_241:
[----:B0-----:R-:W-:Y:S01]  /*6a80*/  @!P6 IMAD R3, R32, R23, R2 ;  /* 0x000000172003e224 */ /* 0x001fe200078e0202 */
[----:B------:R-:W-:Y:S04]  /*6a90*/  BSSY B1, `(.L_x_243) ;  /* 0x0000006000017945 */ /* 0x000fe80003800000 */
[----:B------:R0:W-:Y:S01]  /*6aa0*/  @!P6 STG.E.U8 desc[UR48][R8.64+0xd0], R3 ;  /* 0x0000d0030800e986 */ /* 0x0001e2000c101130 */
[----:B------:R-:W-:Y:S05]  /*6ab0*/  @P5 BRA `(.L_x_244) ;  /* 0x00000000000c5947 */ /* 0x000fea0003800000 */
[----:B------:R-:W0:Y:S02]  /*6ac0*/  LDG.E.U8 R225, desc[UR48][R6.64+0xd1] ;  /* 0x0000d13006e17981 */ /* 0x000e24000c1e1100 */
[----:B0-----:R-:W-:-:S05]  /*6ad0*/  PRMT R3, R225, 0x8880, RZ ;  /* 0x00008880e1037816 */ /* 0x001fca00000000ff */
[----:B------:R-:W-:-:S07]  /*6ae0*/  IMAD R2, R3, R22, RZ ;  /* 0x0000001603027224 */ /* 0x000fce00078e02ff */
.L_x_244:
[----:B------:R-:W-:Y:S05]  /*6af0*/  BSYNC B1 ;  /* 0x0000000000017941 */ /* 0x000fea0003800000 */
.L_x_243:
[----:B------:R-:W-:Y:S01]  /*6b00*/  @!P5 IMAD R33, R33, R23, R2 ;  /* 0x000000172121d224 */ /* 0x000fe200078e0202 */
[----:B------:R-:W-:Y:S04]  /*6b10*/  BSSY B1, `(.L_x_245) ;  /* 0x0000006000017945 */ /* 0x000fe80003800000 */
[----:B------:R0:W-:Y:S01]  /*6b20*/  @!P5 STG.E.U8 desc[UR48][R8.64+0xd1], R33 ;  /* 0x0000d1210800d986 */ /* 0x0001e2000c101130 */
[----:B------:R-:W-:Y:S05]  /*6b30*/  @P1 BRA `(.L_x_246) ;  /* 0x00000000000c1947 */ /* 0x000fea0003800000 */
[----:B------:R-:W0:Y:S02]  /*6b40*/  LDG.E.U8 R225, desc[UR48][R4.64+0xd0] ;  /* 0x0000d03004e17981 */ /* 0x000e24000c1e1100 */
[----:B0-----:R-:W-:-:S05]  /*6b50*/  PRMT R3, R225, 0x8880, RZ ;  /* 0x00008880e1037816 */ /* 0x001fca00000000ff */
[----:B------:R-:W-:-:S07]  /*6b60*/  IMAD R2, R3, R22, RZ ;  /* 0x0000001603027224 */ /* 0x000fce00078e02ff */
.L_x_246:
[----:B------:R-:W-:Y:S05]  /*6b70*/  BSYNC B1 ;  /* 0x0000000000017941 */ /* 0x000fea0003800000 */
.L_x_245:
        /* <DEDUP_REMOVED lines=16> */
.L_x_248:
[----:B------:R-:W-:Y:S05]  /*6c80*/  BSYNC B1 ;  /* 0x0000000000017941 */ /* 0x000fea0003800000 */
.L_x_247:
[----:B------:R-:W-:Y:S01]  /*6c90*/  @!P0 IMAD R35, R35, R23, R2 ;  /* 0x0000001723238224 */ /* 0x000fe200078e0202 */
[----:B------:R-:W-:Y:S04]  /*6ca0*/  BSSY B1, `(.L_x_249) ;  /* 0x0000006000017945 */ /* 0x000fe80003800000 */
[----:B------:R0:W-:Y:S01]  /*6cb0*/  @!P0 STG.E.U8 desc[UR48][R10.64+0xd1], R35 ;  /* 0x0000d1230a008986 */ /* 0x0001e2000c101130 */
[----:B------:R-:W-:Y:S05]  /*6cc0*/  @P5 BRA `(.L_x_250) ;  /* 0x00000000000c5947 */ /* 0x000fea0003800000 */
[----:B------:R-:W0:Y:S02]  /*6cd0*/  LDG.E.U8 R225, desc[UR48][R6.64+0xd8] ;  /* 0x0000d83006e17981 */ /* 0x000e24000c1e1100 */
[----:B0-----:R-:W-:-:S05]  /*6ce0*/  PRMT R3, R225, 0x8880, RZ ;  /* 0x00008880e1037816 */ /* 0x001fca00000000ff */
[----:B------:R-:W-:-:S07]  /*6cf0*/  IMAD R2, R3, R22, RZ ;  /* 0x0000001603027224 */ /* 0x000fce00078e02ff */
.L_x_250:
[----:B------:R-:W-:Y:S05]  /*6d00*/  BSYNC B1 ;  /* 0x0000000000017941 */ /* 0x000fea0003800000 */
.L_x_249:
[----:B0-----:R-:W-:Y:S01]  /*6d10*/  @!P5 IMAD R3, R36, R23, R2 ;  /* 0x000000172403d224 */ /* 0x001fe200078e0202 */
[----:B------:R-:W-:Y:S04]  /*6d20*/  BSSY B1, `(.L_x_251) ;  /* 0x0000006000017945 */ /* 0x000fe80003800000 */
[----:B------:R0:W-:Y:S01]  /*6d30*/  @!P5 STG.E.U8 desc[UR48][R8.64+0xd8], R3 ;  /* 0x0000d8030800d986 */ /* 0x0001e2000c101130 */
[----:B------:R-:W-:Y:S05]  /*6d40*/  @P1 BRA `(.L_x_252) ;  /* 0x00000000000c1947 */ /* 0x000fea0003800000 */
[----:B------:R-:W0:Y:S02]  /*6d50*/  LDG.E.U8 R225, desc[UR48][R6.64+0xd9] ;  /* 0x0000d93006e17981 */ /* 0x000e24000c1e1100 */
[----:B0-----:R-:W-:-:S05]  /*6d60*/  PRMT R3, R225, 0x8880, RZ ;  /* 0x00008880e1037816 */ /* 0x001fca00000000ff */
[----:B------:R-:W-:-:S07]  /*6d70*/  IMAD R2, R3, R22, RZ ;  /* 0x0000001603027224 */ /* 0x000fce00078e02ff */
.L_x_252:
[----:B------:R-:W-:Y:S05]  /*6d80*/  BSYNC B1 ;  /* 0x0000000000017941 */ /* 0x000fea0003800000 */
.L_x_251:
[----:B------:R-:W-:Y:S01]  /*6d90*/  @!P1 IMAD R37, R37, R23, R2 ;  /* 0x0000001725259224 */ /* 0x000fe200078e0202 */
[----:B------:R-:W-:Y:S04]  /*6da0*/  BSSY B1, `(.L_x_253) ;  /* 0x0000006000017945 */ /* 0x000fe80003800000 */
[----:B------:R0:W-:Y:S01]  /*6db0*/  @!P1 STG.E.U8 desc[UR48][R8.64+0xd9], R37 ;  /* 0x0000d92508009986 */ /* 0x0001e2000c101130 */
[----:B------:R-:W-:Y:S05]  /*6dc0*/  @P4 BRA `(.L_x_254) ;  /* 0x00000000000c4947 */ /* 0x000fea0003800000 */
[----:B------:R-:W0:Y:S02]  /*6dd0*/  LDG.E.U8 R225, desc[UR48][R4.64+0xd8] ;  /* 0x0000d83004e17981 */ /* 0x000e24000c1e1100 */
[----:B0-----:R-:W-:-:S05]  /*6de0*/  PRMT R3, R225, 0x8880, RZ ;  /* 0x00008880e1037816 */ /* 0x001fca00000000ff */
[----:B------:R-:W-:-:S07]  /*6df0*/  IMAD R2, R3, R22, RZ ;  /* 0x0000001603027224 */ /* 0x000fce00078e02ff */
.L_x_254:
[----:B------:R-:W-:Y:S05]  /*6e00*/  BSYNC B1 ;  /* 0x0000000000017941 */ /* 0x000fea0003800000 */
.L_x_253:
[----:B0-----:R-:W-:Y:S01]  /*6e10*/  @!P4 IMAD R3, R38, R23, R2 ;  /* 0x000000172603c224 */ /* 0x001fe200078e0202 */
[----:B------:R-:W-:Y:S04]  /*6e20*/  BSSY B1, `(.L_x_255) ;  /* 0x0000006000017945 */ /* 0x000fe80003800000 */
[----:B------:R0:W-:Y:S01]  /*6e30*/  @!P4 STG.E.U8 desc[UR48][R10.64+0xd8], R3 ;  /* 0x0000d8030a00c986 */ /* 0x0001e2000c101130 */
[----:B------:R-:W-:Y:S05]  /*6e40*/  @P6 BRA `(.L_x_256) ;  /* 0x00000000000c6947 */ /* 0x000fea0003800000 */
[----:B------:R-:W0:Y:S02]  /*6e50*/  LDG.E.U8 R225, desc[UR48][R4.64+0xd9] ;  /* 0x0000d93004e17981 */ /* 0x000e24000c1e1100 */
[----:B0-----:R-:W-:-:S05]  /*6e60*/  PRMT R3, R225, 0x8880, RZ ;  /* 0x00008880e1037816 */ /* 0x001fca00000000ff */
[----:B------:R-:W-:-:S07]  /*6e70*/  IMAD R2, R3, R22, RZ ;  /* 0x0000001603027224 */ /* 0x000fce00078e02ff */
.L_x_256:
[----:B------:R-:W-:Y:S05]  /*6e80*/  BSYNC B1 ;  /* 0x0000000000017941 */ /* 0x000fea0003800000 */
.L_x_255:
[----:B------:R-:W-:Y:S01]  /*6e90*/  @!P6 IMAD R39, R39, R23, R2 ;  /* 0x000000172727e224 */ /* 0x000fe200078e0202 */
[----:B------:R-:W-:Y:S04]  /*6ea0*/  BSSY B1, `(.L_x_257) ;  /* 0x0000006000017945 */ /* 0x000fe80003800000 */
[----:B------:R0:W-:Y:S01]  /*6eb0*/  @!P6 STG.E.U8 desc[UR48][R10.64+0xd9], R39 ;  /* 0x0000d9270a00e986 */ /* 0x0001e2000c101130 */
[----:B------:R-:W-:Y:S05]  /*6ec0*/  @P2 BRA `(.L_x_258) ;  /* 0x00000000000c2947 */ /* 0x000fea0003800000 */
[----:B------:R-:W0:Y:S02]  /*6ed0*/  LDG.E.U8 R225, desc[UR48][R6.64+0xe0] ;  /* 0x0000e03006e17981 */ /* 0x000e24000c1e1100 */
[----:B0-----:R-:W-:-:S05]  /*6ee0*/  PRMT R3, R225, 0x8880, RZ ;  /* 0x00008880e1037816 */ /* 0x001fca00000000ff */
[----:B------:R-:W-:-:S07]  /*6ef0*/  IMAD R2, R3, R22, RZ ;  /* 0x0000001603027224 */ /* 0x000fce00078e02ff */
.L_x_258:
[----:B------:R-:W-:Y:S05]  /*6f00*/  BSYNC B1 ;  /* 0x0000000000017941 */ /* 0x000fea0003800000 */
.L_x_257:
        /* <DEDUP_REMOVED lines=16> */
.L_x_260:
[----:B------:R-:W-:Y:S05]  /*7010*/  BSYNC B1 ;  /* 0x0000000000017941 */ /* 0x000fea0003800000 */
.L_x_259:
[----:B------:R-:W-:Y:S01]  /*7020*/  @!P4 IMAD R41, R41, R23, R2 ;  /* 0x000000172929c224 */ /* 0x000fe200078e0202 */
[----:B------:R-:W-:Y:S04]  /*7030*/  BSSY B1, `(.L_x_261) ;  /* 0x0000006000017945 */ /* 0x000fe80003800000 */
[----:B------:R0:W-:Y:S01]  /*7040*/  @!P4 STG.E.U8 desc[UR48][R8.64+0xe1], R41 ;  /* 0x0000e1290800c986 */ /* 0x0001e2000c101130 */
[----:B------:R-:W-:Y:S05]  /*7050*/  @P3 BRA `(.L_x_262) ;  /* 0x00000000000c3947 */ /* 0x000fea0003800000 */
[----:B------:R-:W0:Y:S02]  /*7060*/  LDG.E.U8 R225, desc[UR48][R4.64+0xe0] ;  /* 0x0000e03004e17981 */ /* 0x000e24000c1e1100 */
[----:B0-----:R-:W-:-:S05]  /*7070*/  PRMT R3, R225, 0x8880, RZ ;  /* 0x00008880e1037816 */ /* 0x001fca00000000ff */
[----:B------:R-:W-:-:S07]  /*7080*/  IMAD R2, R3, R22, RZ ;  /* 0x0000001603027224 */ /* 0x000fce00078e02ff */
.L_x_262:
[----:B------:R-:W-:Y:S05]  /*7090*/  BSYNC B1 ;  /* 0x0000000000017941 */ /* 0x000fea0003800000 */
.L_x_261:
[----:B0-----:R-:W-:Y:S01]  /*70a0*/  @!P3 IMAD R3, R42, R23, R2 ;  /* 0x000000172a03b224 */ /* 0x001fe200078e0202 */
[----:B------:R-:W-:Y:S04]  /*70b0*/  BSSY B1, `(.L_x_263) ;  /* 0x0000006000017945 */ /* 0x000fe80003800000 */
[----:B------:R0:W-:Y:S01]  /*70c0*/  @!P3 STG.E.U8 desc[UR48][R10.64+0xe0], R3 ;  /* 0x0000e0030a00b986 */ /* 0x0001e2000c101130 */
[----:B------:R-:W-:Y:S05]  /*70d0*/  @P2 BRA `(.L_x_264) ;  /* 0x00000000000c2947 */ /* 0x000fea0003800000 */
[----:B------:R-:W0:Y:S02]  /*70e0*/  LDG.E.U8 R225, desc[UR48][R4.64+0xe1] ;  /* 0x0000e13004e17981 */ /* 0x000e24000c1e1100 */
[----:B0-----:R-:W-:-:S05]  /*70f0*/  PRMT R3, R225, 0x8880, RZ ;  /* 0x00008880e1037816 */ /* 0x001fca00000000ff */
[----:B------:R-:W-:-:S07]  /*7100*/  IMAD R2, R3, R22, RZ ;  /* 0x0000001603027224 */ /* 0x000fce00078e02ff */
.L_x_264:
[----:B------:R-:W-:Y:S05]  /*7110*/  BSYNC B1 ;  /* 0x0000000000017941 */ /* 0x000fea0003800000 */
.L_x_263:
[----:B------:R-:W-:Y:S01]  /*7120*/  @!P2 IMAD R43, R43, R23, R2 ;  /* 0x000000172b2ba224 */ /* 0x000fe200078e0202 */
[----:B------:R-:W-:Y:S04]  /*7130*/  BSSY B1, `(.L_x_265) ;  /* 0x0000006000017945 */ /* 0x000fe80003800000 */
[----:B------:R0:W-:Y:S01]  /*7140*/  @!P2 STG.E.U8 desc[UR48][R10.64+0xe1], R43 ;  /* 0x0000e12b0a00a986 */ /* 0x0001e2000c101130 */
[----:B------:R-:W-:Y:S05]  /*7150*/  @P6 BRA `(.L_x_266) ;  /* 0x00000000000c6947 */ /* 0x000fea0003800000 */
[----:B------:R-:W0:Y:S02]  /*7160*/  LDG.E.U8 R225, desc[UR48][R6.64+0xe8] ;  /* 0x0000e83006e17981 */ /* 0x000e24000c1e1100 */
[----:B0-----:R-:W-:-:S05]  /*7170*/  PRMT R3, R225, 0x8880, RZ ;  /* 0x00008880e1037816 */ /* 0x001fca00000000ff */
[----:B------:R-:W-:-:S07]  /*7180*/  IMAD R2, R3, R22, RZ ;  /* 0x0000001603027224 */ /* 0x000fce00078e02ff */
.L_x_266:
[----:B------:R-:W-:Y:S05]  /*7190*/  BSYNC B1 ;  /* 0x0000000000017941 */ /* 0x000fea0003800000 */
.L_x_265:
[----:B0-----:R-:W-:Y:S01]  /*71a0*/  @!P6 IMAD R3, R44, R23, R2 ;  /* 0x000000172c03e224 */ /* 0x001fe200078e0202 */
[----:B------:R-:W-:Y:S04]  /*71b0*/  BSSY B1, `(.L_x_267) ;  /* 0x0000006000017945 */ /* 0x000fe80003800000 */
[----:B------:R0:W-:Y:S01]  /*71c0*/  @!P6 STG.E.U8 desc[UR48][R8.64+0xe8], R3 ;  /* 0x0000e8030800e986 */ /* 0x0001e2000c101130 */
[----:B------:R-:W-:Y:S05]  /*71d0*/  @P5 BRA `(.L_x_268) ;  /* 0x00000000000c5947 */ /* 0x000fea0003800000 */
[----:B------:R-:W0:Y:S02]  /*71e0*/  LDG.E.U8 R225, desc[UR48][R6.64+0xe9] ;  /* 0x0000e93006e17981 */ /* 0x000e24000c1e1100 */
[----:B0-----:R-:W-:-:S05]  /*71f0*/  PRMT R3, R225, 0x8880, RZ ;  /* 0x00008880e1037816 */ /* 0x001fca00000000ff */
[----:B------:R-:W-:-:S07]  /*7200*/  IMAD R2, R3, R22, RZ ;  /* 0x0000001603027224 */ /* 0x000fce00078e02ff */
.L_x_268:
[----:B------:R-:W-:Y:S05]  /*7210*/  BSYNC B1 ;  /* 0x0000000000017941 */ /* 0x000fea0003800000 */
.L_x_267:
[----:B------:R-:W-:Y:S01]  /*7220*/  @!P5 IMAD R45, R45, R23, R2 ;  /* 0x000000172d2dd224 */ /* 0x000fe200078e0202 */
[----:B------:R-:W-:Y:S04]  /*7230*/  BSSY B1, `(.L_x_269) ;  /* 0x0000006000017945 */ /* 0x000fe80003800000 */
[----:B------:R0:W-:Y:S01]  /*7240*/  @!P5 STG.E.U8 desc[UR48][R8.64+0xe9], R45 ;  /* 0x0000e92d0800d986 */ /* 0x0001e2000c101130 */
[----:B------:R-:W-:Y:S05]  /*7250*/  @P1 BRA `(.L_x_270) ;  /* 0x00000000000c1947 */ /* 0x000fea0003800000 */
[----:B------:R-:W0:Y:S02]  /*7260*/  LDG.E.U8 R225, desc[UR48][R4.64+0xe8] ;  /* 0x0000e83004e17981 */ /* 0x000e24000c1e1100 */
[----:B0-----:R-:W-:-:S05]  /*7270*/  PRMT R3, R225, 0x8880, RZ ;  /* 0x00008880e1037816 */ /* 0x001fca00000000ff */
[----:B------:R-:W-:-:S07]  /*7280*/  IMAD R2, R3, R22, RZ ;  /* 0x0000001603027224 */ /* 0x000fce00078e02ff */
.L_x_270:
[----:B------:R-:W-:Y:S05]  /*7290*/  BSYNC B1 ;  /* 0x0000000000017941 */ /* 0x000fea0003800000 */
.L_x_269:
        /* <DEDUP_REMOVED lines=16> */
.L_x_272:
[----:B------:R-:W-:Y:S05]  /*73a0*/  BSYNC B1 ;  /* 0x0000000000017941 */ /* 0x000fea0003800000 */
.L_x_271:
[----:B------:R-:W-:Y:S01]  /*73b0*/  @!P0 IMAD R47, R47, R23, R2 ;  /* 0x000000172f2f8224 */ /* 0x000fe200078e0202 */
[----:B------:R-:W-:Y:S04]  /*73c0*/  BSSY B1, `(.L_x_273) ;  /* 0x0000006000017945 */ /* 0x000fe80003800000 */
[----:B------:R0:W-:Y:S01]  /*73d0*/  @!P0 STG.E.U8 desc[UR48][R10.64+0xe9], R47 ;  /* 0x0000e92f0a008986 */ /* 0x0001e2000c101130 */
[----:B------:R-:W-:Y:S05]  /*73e0*/  @P5 BRA `(.L_x_274) ;  /* 0x00000000000c5947 */ /* 0x000fea0003800000 */
[----:B------:R-:W0:Y:S02]  /*73f0*/  LDG.E.U8 R225, desc[UR48][R6.64+0xf0] ;  /* 0x0000f03006e17981 */ /* 0x000e24000c1e1100 */
[----:B0-----:R-:W-:-:S05]  /*7400*/  PRMT R3, R225, 0x8880, RZ ;  /* 0x00008880e1037816 */ /* 0x001fca00000000ff */
[----:B------:R-:W-:-:S07]  /*7410*/  IMAD R2, R3, R22, RZ ;  /* 0x0000001603027224 */ /* 0x000fce00078e02ff */
.L_x_274:
[----:B------:R-:W-:Y:S05]  /*7420*/  BSYNC B1 ;  /* 0x0000000000017941 */ /* 0x000fea0003800000 */
.L_x_273:
[----:B0-----:R-:W-:Y:S01]  /*7430*/  @!P5 IMAD R3, R48, R23, R2 ;  /* 0x000000173003d224 */ /* 0x001fe200078e0202 */
[----:B------:R-:W-:Y:S04]  /*7440*/  BSSY B1, `(.L_x_275) ;  /* 0x0000006000017945 */ /* 0x000fe80003800000 */
[----:B------:R0:W-:Y:S01]  /*7450*/  @!P5 STG.E.U8 desc[UR48][R8.64+0xf0], R3 ;  /* 0x0000f0030800d986 */ /* 0x0001e2000c101130 */
[----:B------:R-:W-:Y:S05]  /*7460*/  @P1 BRA `(.L_x_276) ;  /* 0x00000000000c1947 */ /* 0x000fea0003800000 */
[----:B------:R-:W0:Y:S02]  /*7470*/  LDG.E.U8 R225, desc[UR48][R6.64+0xf1] ;  /* 0x0000f13006e17981 */ /* 0x000e24000c1e1100 */
[----:B0-----:R-:W-:-:S05]  /*7480*/  PRMT R3, R225, 0x8880, RZ ;  /* 0x00008880e1037816 */ /* 0x001fca00000000ff */
[----:B------:R-:W-:-:S07]  /*7490*/  IMAD R2, R3, R22, RZ ;  /* 0x0000001603027224 */ /* 0x000fce00078e02ff */
.L_x_276:
[----:B------:R-:W-:Y:S05]  /*74a0*/  BSYNC B1 ;  /* 0x0000000000017941 */ /* 0x000fea0003800000 */
.L_x_275:
[----:B------:R-:W-:Y:S01]  /*74b0*/  @!P1 IMAD R49, R49, R23, R2 ;  /* 0x0000001731319224 */ /* 0x000fe200078e0202 */
[----:B------:R-:W-:Y:S04]  /*74c0*/  BSSY B1, `(.L_x_277) ;  /* 0x0000006000017945 */ /* 0x000fe80003800000 */
[----:B------:R0:W-:Y:S01]  /*74d0*/  @!P1 STG.E.U8 desc[UR48][R8.64+0xf1], R49 ;  /* 0x0000f13108009986 */ /* 0x0001e2000c101130 */
[----:B------:R-:W-:Y:S05]  /*74e0*/  @P4 BRA `(.L_x_278) ;  /* 0x00000000000c4947 */ /* 0x000fea0003800000 */
[----:B------:R-:W0:Y:S02]  /*74f0*/  LDG.E.U8 R225, desc[UR48][R4.64+0xf0] ;  /* 0x0000f03004e17981 */ /* 0x000e24000c1e1100 */
[----:B0-----:R-:W-:-:S05]  /*7500*/  PRMT R3, R225, 0x8880, RZ ;  /* 0x00008880e1037816 */ /* 0x001fca00000000ff */
[----:B------:R-:W-:-:S07]  /*7510*/  IMAD R2, R3, R22, RZ ;  /* 0x0000001603027224 */ /* 0x000fce00078e02ff */
.L_x_278:
[----:B------:R-:W-:Y:S05]  /*7520*/  BSYNC B1 ;  /* 0x0000000000017941 */ /* 0x000fea0003800000 */
.L_x_277:
[----:B0-----:R-:W-:Y:S01]  /*7530*/  @!P4 IMAD R3, R50, R23, R2 ;  /* 0x000000173203c224 */ /* 0x001fe200078e0202 */
[----:B------:R-:W-:Y:S04]  /*7540*/  BSSY B1, `(.L_x_279) ;  /* 0x0000006000017945 */ /* 0x000fe80003800000 */
[----:B------:R0:W-:Y:S01]  /*7550*/  @!P4 STG.E.U8 desc[UR48][R10.64+0xf0], R3 ;  /* 0x0000f0030a00c986 */ /* 0x0001e2000c101130 */
[----:B------:R-:W-:Y:S05]  /*7560*/  @P6 BRA `(.L_x_280) ;  /* 0x00000000000c6947 */ /* 0x000fea0003800000 */
[----:B------:R-:W0:Y:S02]  /*7570*/  LDG.E.U8 R225, desc[UR48][R4.64+0xf1] ;  /* 0x0000f13004e17981 */ /* 0x000e24000c1e1100 */
[----:B0-----:R-:W-:-:S05]  /*7580*/  PRMT R3, R225, 0x8880, RZ ;  /* 0x00008880e1037816 */ /* 0x001fca00000000ff */
[----:B------:R-:W-:-:S07]  /*7590*/  IMAD R2, R3, R22, RZ ;  /* 0x0000001603027224 */ /* 0x000fce00078e02ff */
.L_x_280:
[----:B------:R-:W-:Y:S05]  /*75a0*/  BSYNC B1 ;  /* 0x0000000000017941 */ /* 0x000fea0003800000 */
.L_x_279:
[----:B------:R-:W-:Y:S01]  /*75b0*/  @!P6 IMAD R51, R51, R23, R2 ;  /* 0x000000173333e224 */ /* 0x000fe200078e0202 */
[----:B------:R-:W-:Y:S04]  /*75c0*/  BSSY B1, `(.L_x_281) ;  /* 0x0000006000017945 */ /* 0x000fe80003800000 */
[----:B------:R0:W-:Y:S01]  /*75d0*/  @!P6 STG.E.U8 desc[UR48][R10.64+0xf1], R51 ;  /* 0x0000f1330a00e986 */ /* 0x0001e2000c101130 */
[----:B------:R-:W-:Y:S05]  /*75e0*/  @P2 BRA `(.L_x_282) ;  /* 0x00000000000c2947 */ /* 0x000fea0003800000 */
[----:B------:R-:W0:Y:S02]  /*75f0*/  LDG.E.U8 R225, desc[UR48][R6.64+0xf8] ;  /* 0x0000f83006e17981 */ /* 0x000e24000c1e1100 */
[----:B0-----:R-:W-:-:S05]  /*7600*/  PRMT R3, R225, 0x8880, RZ ;  /* 0x00008880e1037816 */ /* 0x001fca00000000ff */
[----:B------:R-:W-:-:S07]  /*7610*/  IMAD R2, R3, R22, RZ ;  /* 0x0000001603027224 */ /* 0x000fce00078e02ff */
.L_x_282:
[----:B------:R-:W-:Y:S05]  /*7620*/  BSYNC B1 ;  /* 0x0000000000017941 */ /* 0x000fea0003800000 */
.L_x_281:
        /* <DEDUP_REMOVED lines=16> */
.L_x_284:
[----:B------:R-:W-:Y:S05]  /*7730*/  BSYNC B1 ;  /* 0x0000000000017941 */ /* 0x000fea0003800000 */
.L_x_283:
[----:B------:R-:W-:Y:S01]  /*7740*/  @!P4 IMAD R53, R53, R23, R2 ;  /* 0x000000173535c224 */ /* 0x000fe200078e0202 */
[----:B------:R-:W-:Y:S04]  /*7750*/  BSSY B1, `(.L_x_285) ;  /* 0x0000006000017945 */ /* 0x000fe80003800000 */
[----:B------:R0:W-:Y:S01]  /*7760*/  @!P4 STG.E.U8 desc[UR48][R8.64+0xf9], R53 ;  /* 0x0000f9350800c986 */ /* 0x0001e2000c101130 */
[----:B------:R-:W-:Y:S05]  /*7770*/  @P3 BRA `(.L_x_286) ;  /* 0x00000000000c3947 */ /* 0x000fea0003800000 */
[----:B------:R-:W0:Y:S02]  /*7780*/  LDG.E.U8 R225, desc[UR48][R4.64+0xf8] ;  /* 0x0000f83004e17981 */ /* 0x000e24000c1e1100 */
[----:B0-----:R-:W-:-:S05]  /*7790*/  PRMT R3, R225, 0x8880, RZ ;  /* 0x00008880e1037816 */ /* 0x001fca00000000ff */
[----:B------:R-:W-:-:S07]  /*77a0*/  IMAD R2, R3, R22, RZ ;  /* 0x0000001603027224 */ /* 0x000fce00078e02ff */
.L_x_286:
[----:B------:R-:W-:Y:S05]  /*77b0*/  BSYNC B1 ;  /* 0x0000000000017941 */ /* 0x000fea0003800000 */
.L_x_285:
[----:B0-----:R-:W-:Y:S01]  /*77c0*/  @!P3 IMAD R3, R54, R23, R2 ;  /* 0x000000173603b224 */ /* 0x001fe200078e0202 */
[----:B------:R-:W-:Y:S04]  /*77d0*/  BSSY B1, `(.L_x_287) ;  /* 0x0000006000017945 */ /* 0x000fe80003800000 */
[----:B------:R0:W-:Y:S01]  /*77e0*/  @!P3 STG.E.U8 desc[UR48][R10.64+0xf8], R3 ;  /* 0x0000f8030a00b986 */ /* 0x0001e2000c101130 */
[----:B------:R-:W-:Y:S05]  /*77f0*/  @P2 BRA `(.L_x_288) ;  /* 0x00000000000c2947 */ /* 0x000fea0003800000 */
[----:B------:R-:W0:Y:S02]  /*7800*/  LDG.E.U8 R225, desc[UR48][R4.64+0xf9] ;  /* 0x0000f93004e17981 */ /* 0x000e24000c1e1100 */
[----:B0-----:R-:W-:-:S05]  /*7810*/  PRMT R3, R225, 0x8880, RZ ;  /* 0x00008880e1037816 */ /* 0x001fca00000000ff */
[----:B------:R-:W-:-:S07]  /*7820*/  IMAD R2, R3, R22, RZ ;  /* 0x0000001603027224 */ /* 0x000fce00078e02ff */
.L_x_288:
[----:B------:R-:W-:Y:S05]  /*7830*/  BSYNC B1 ;  /* 0x0000000000017941 */ /* 0x000fea0003800000 */
.L_x_287:
[----:B------:R-:W-:Y:S01]  /*7840*/  @!P2 IMAD R55, R55, R23, R2 ;  /* 0x000000173737a224 */ /* 0x000fe200078e0202 */
[----:B------:R-:W-:Y:S04]  /*7850*/  BSSY B1, `(.L_x_289) ;  /* 0x0000006000017945 */ /* 0x000fe80003800000 */
[----:B------:R0:W-:Y:S01]  /*7860*/  @!P2 STG.E.U8 desc[UR48][R10.64+0xf9], R55 ;  /* 0x0000f9370a00a986 */ /* 0x0001e2000c101130 */
[----:B------:R-:W-:Y:S05]  /*7870*/  @P6 BRA `(.L_x_290) ;  /* 0x00000000000c6947 */ /* 0x000fea0003800000 */
[----:B------:R-:W0:Y:S02]  /*7880*/  LDG.E.U8 R225, desc[UR48][R6.64+0x100] ;  /* 0x0001003006e17981 */ /* 0x000e24000c1e1100 */
[----:B0-----:R-:W-:-:S05]  /*7890*/  PRMT R3, R225, 0x8880, RZ ;  /* 0x00008880e1037816 */ /* 0x001fca00000000ff */
[----:B------:R-:W-:-:S07]  /*78a0*/  IMAD R2, R3, R22, RZ ;  /* 0x0000001603027224 */ /* 0x000fce00078e02ff */
.L_x_290:
[----:B------:R-:W-:Y:S05]  /*78b0*/  BSYNC B1 ;  /* 0x0000000000017941 */ /* 0x000fea0003800000 */
.L_x_289:
[----:B0-----:R-:W-:Y:S01]  /*78c0*/  @!P6 IMAD R3, R56, R23, R2 ;  /* 0x000000173803e224 */ /* 0x001fe200078e0202 */
[----:B------:R-:W-:Y:S04]  /*78d0*/  BSSY B1, `(.L_x_291) ;  /* 0x0000006000017945 */ /* 0x000fe80003800000 */
[----:B------:R0:W-:Y:S01]  /*78e0*/  @!P6 STG.E.U8 desc[UR48][R8.64+0x100], R3 ;  /* 0x000100030800e986 */ /* 0x0001e2000c101130 */
[----:B------:R-:W-:Y:S05]  /*78f0*/  @P5 BRA `(.L_x_292) ;  /* 0x00000000000c5947 */ /* 0x000fea0003800000 */
[----:B------:R-:W0:Y:S02]  /*7900*/  LDG.E.U8 R225, desc[UR48][R6.64+0x101] ;  /* 0x0001013006e17981 */ /* 0x000e24000c1e1100 */
[----:B0-----:R-:W-:-:S05]  /*7910*/  PRMT R3, R225, 0x8880, RZ ;  /* 0x00008880e1037816 */ /* 0x001fca00000000ff */
[----:B------:R-:W-:-:S07]  /*7920*/  IMAD R2, R3, R22, RZ ;  /* 0x0000001603027224 */ /* 0x000fce00078e02ff */
.L_x_292:
[----:B------:R-:W-:Y:S05]  /*7930*/  BSYNC B1 ;  /* 0x0000000000017941 */ /* 0x000fea0003800000 */
.L_x_291:
[----:B------:R-:W-:Y:S01]  /*7940*/  @!P5 IMAD R57, R57, R23, R2 ;  /* 0x000000173939d224 */ /* 0x000fe200078e0202 */
[----:B------:R-:W-:Y:S04]  /*7950*/  BSSY B1, `(.L_x_293) ;  /* 0x0000006000017945 */ /* 0x000fe80003800000 */
[----:B------:R0:W-:Y:S01]  /*7960*/  @!P5 STG.E.U8 desc[UR48][R8.64+0x101], R57 ;  /* 0x000101390800d986 */ /* 0x0001e2000c101130 */
[----:B------:R-:W-:Y:S05]  /*7970*/  @P1 BRA `(.L_x_294) ;  /* 0x00000000000c1947 */ /* 0x000fea0003800000 */
[----:B------:R-:W0:Y:S02]  /*7980*/  LDG.E.U8 R225, desc[UR48][R4.64+0x100] ;  /* 0x0001003004e17981 */ /* 0x000e24000c1e1100 */
[----:B0-----:R-:W-:-:S05]  /*7990*/  PRMT R3, R225, 0x8880, RZ ;  /* 0x00008880e1037816 */ /* 0x001fca00000000ff */
[----:B------:R-:W-:-:S07]  /*79a0*/  IMAD R2, R3, R22, RZ ;  /* 0x0000001603027224 */ /* 0x000fce00078e02ff */
.L_x_294:
[----:B------:R-:W-:Y:S05]  /*79b0*/  BSYNC B1 ;  /* 0x0000000000017941 */ /* 0x000fea0003800000 */
.L_x_293:
        /* <DEDUP_REMOVED lines=16> */
.L_x_296:
[----:B------:R-:W-:Y:S05]  /*7ac0*/  BSYNC B1 ;  /* 0x0000000000017941 */ /* 0x000fea0003800000 */
.L_x_295:
[----:B------:R-:W-:Y:S01]  /*7ad0*/  @!P0 IMAD R59, R59, R23, R2 ;  /* 0x000000173b3b8224 */ /* 0x000fe200078e0202 */
[----:B------:R-:W-:Y:S04]  /*7ae0*/  BSSY B1, `(.L_x_297) ;  /* 0x0000006000017945 */ /* 0x000fe80003800000 */
[----:B------:R0:W-:Y:S01]  /*7af0*/  @!P0 STG.E.U8 desc[UR48][R10.64+0x101], R59 ;  /* 0x0001013b0a008986 */ /* 0x0001e2000c101130 */
[----:B------:R-:W-:Y:S05]  /*7b00*/  @P5 BRA `(.L_x_298) ;  /* 0x00000000000c5947 */ /* 0x000fea0003800000 */
[----:B------:R-:W0:Y:S02]  /*7b10*/  LDG.E.U8 R225, desc[UR48][R6.64+0x108] ;  /* 0x0001083006e17981 */ /* 0x000e24000c1e1100 */
[----:B0-----:R-:W-:-:S05]  /*7b20*/  PRMT R3, R225, 0x8880, RZ ;  /* 0x00008880e1037816 */ /* 0x001fca00000000ff */
[----:B------:R-:W-:-:S07]  /*7b30*/  IMAD R2, R3, R22, RZ ;  /* 0x0000001603027224 */ /* 0x000fce00078e02ff */
.L_x_298:
[----:B------:R-:W-:Y:S05]  /*7b40*/  BSYNC B1 ;  /* 0x0000000000017941 */ /* 0x000fea0003800000 */
.L_x_297:
[----:B0-----:R-:W-:Y:S01]  /*7b50*/  @!P5 IMAD R3, R60, R23, R2 ;  /* 0x000000173c03d224 */ /* 0x001fe200078e0202 */
[----:B------:R-:W-:Y:S04]  /*7b60*/  BSSY B1, `(.L_x_299) ;  /* 0x0000006000017945 */ /* 0x000fe80003800000 */
[----:B------:R0:W-:Y:S01]  /*7b70*/  @!P5 STG.E.U8 desc[UR48][R8.64+0x108], R3 ;  /* 0x000108030800d986 */ /* 0x0001e2000c101130 */
[----:B------:R-:W-:Y:S05]  /*7b80*/  @P1 BRA `(.L_x_300) ;  /* 0x00000000000c1947 */ /* 0x000fea0003800000 */
[----:B------:R-:W0:Y:S02]  /*7b90*/  LDG.E.U8 R225, desc[UR48][R6.64+0x109] ;  /* 0x0001093006e17981 */ /* 0x000e24000c1e1100 */
[----:B0-----:R-:W-:-:S05]  /*7ba0*/  PRMT R3, R225, 0x8880, RZ ;  /* 0x00008880e1037816 */ /* 0x001fca00000000ff */
[----:B------:R-:W-:-:S07]  /*7bb0*/  IMAD R2, R3, R22, RZ ;  /* 0x0000001603027224 */ /* 0x000fce00078e02ff */
.L_x_300:
[----:B------:R-:W-:Y:S05]  /*7bc0*/  BSYNC B1 ;  /* 0x0000000000017941 */ /* 0x000fea0003800000 */
.L_x_299:
[----:B------:R-:W-:Y:S01]  /*7bd0*/  @!P1 IMAD R61, R61, R23, R2 ;  /* 0x000000173d3d9224 */ /* 0x000fe200078e0202 */
[----:B------:R-:W-:Y:S04]  /*7be0*/  BSSY B1, `(.L_x_301) ;  /* 0x0000006000017945 */ /* 0x000fe80003800000 */
[----:B------:R0:W-:Y:S01]  /*7bf0*/  @!P1 STG.E.U8 desc[UR48][R8.64+0x109], R61 ;  /* 0x0001093d08009986 */ /* 0x0001e2000c101130 */
[----:B------:R-:W-:Y:S05]  /*7c00*/  @P4 BRA `(.L_x_302) ;  /* 0x00000000000c4947 */ /* 0x000fea0003800000 */
[----:B------:R-:W0:Y:S02]  /*7c10*/  LDG.E.U8 R225, desc[UR48][R4.64+0x108] ;  /* 0x0001083004e17981 */ /* 0x000e24000c1e1100 */
[----:B0-----:R-:W-:-:S05]  /*7c20*/  PRMT R3, R225, 0x8880, RZ ;  /* 0x00008880e1037816 */ /* 0x001fca00000000ff */
[----:B------:R-:W-:-:S07]  /*7c30*/  IMAD R2, R3, R22, RZ ;  /* 0x0000001603027224 */ /* 0x000fce00078e02ff */
.L_x_302:
[----:B------:R-:W-:Y:S05]  /*7c40*/  BSYNC B1 ;  /* 0x0000000000017941 */ /* 0x000fea0003800000 */
.L_x_301:
[----:B0-----:R-:W-:Y:S01]  /*7c50*/  @!P4 IMAD R3, R62, R23, R2 ;  /* 0x000000173e03c224 */ /* 0x001fe200078e0202 */
[----:B------:R-:W-:Y:S04]  /*7c60*/  BSSY B1, `(.L_x_303) ;  /* 0x0000006000017945 */ /* 0x000fe80003800000 */
[----:B------:R0:W-:Y:S01]  /*7c70*/  @!P4 STG.E.U8 desc[UR48][R10.64+0x108], R3 ;  /* 0x000108030a00c986 */ /* 0x0001e2000c101130 */
[----:B------:R-:W-:Y:S05]  /*7c80*/  @P6 BRA `(.L_x_304) ;  /* 0x00000000000c6947 */ /* 0x000fea0003800000 */
[----:B------:R-:W0:Y:S02]  /*7c90*/  LDG.E.U8 R225, desc[UR48][R4.64+0x109] ;  /* 0x0001093004e17981 */ /* 0x000e24000c1e1100 */
[----:B0-----:R-:W-:-:S05]  /*7ca0*/  PRMT R3, R225, 0x8880, RZ ;  /* 0x00008880e1037816 */ /* 0x001fca00000000ff */
[----:B------:R-:W-:-:S07]  /*7cb0*/  IMAD R2, R3, R22, RZ ;  /* 0x0000001603027224 */ /* 0x000fce00078e02ff */
.L_x_304:
[----:B------:R-:W-:Y:S05]  /*7cc0*/  BSYNC B1 ;  /* 0x0000000000017941 */ /* 0x000fea0003800000 */
.L_x_303:
[----:B------:R-:W-:Y:S01]  /*7cd0*/  @!P6 IMAD R63, R63, R23, R2 ;  /* 0x000000173f3fe224 */ /* 0x000fe200078e0202 */
[----:B------:R-:W-:Y:S04]  /*7ce0*/  BSSY B1, `(.L_x_305) ;  /* 0x0000006000017945 */ /* 0x000fe80003800000 */
[----:B------:R0:W-:Y:S01]  /*7cf0*/  @!P6 STG.E.U8 desc[UR48][R10.64+0x109], R63 ;  /* 0x0001093f0a00e986 */ /* 0x0001e2000c101130 */
[----:B------:R-:W-:Y:S05]  /*7d00*/  @P2 BRA `(.L_x_306) ;  /* 0x00000000000c2947 */ /* 0x000fea0003800000 */
[----:B------:R-:W0:Y:S02]  /*7d10*/  LDG.E.U8 R225, desc[UR48][R6.64+0x110] ;  /* 0x0001103006e17981 */ /* 0x000e24000c1e1100 */
[----:B0-----:R-:W-:-:S05]  /*7d20*/  PRMT R3, R225, 0x8880, RZ ;  /* 0x00008880e1037816 */ /* 0x001fca00000000ff */
[----:B------:R-:W-:-:S07]  /*7d30*/  IMAD R2, R3, R22, RZ ;  /* 0x0000001603027224 */ /* 0x000fce00078e02ff */
.L_x_306:
[----:B------:R-:W-:Y:S05]  /*7d40*/  BSYNC B1 ;  /* 0x0000000000017941 */ /* 0x000fea0003800000 */
.L_x_305:
        /* <DEDUP_REMOVED lines=16> */
.L_x_308:
[----:B------:R-:W-:Y:S05]  /*7e50*/  BSYNC B1 ;  /* 0x0000000000017941 */ /* 0x000fea0003800000 */
.L_x_307:
[----:B------:R-:W-:Y:S01]  /*7e60*/  @!P4 IMAD R65, R65, R23, R2 ;  /* 0x000000174141c224 */ /* 0x000fe200078e0202 */
[----:B------:R-:W-:Y:S04]  /*7e70*/  BSSY B1, `(.L_x_309) ;  /* 0x0000006000017945 */ /* 0x000fe80003800000 */
[----:B------:R0:W-:Y:S01]  /*7e80*/  @!P4 STG.E.U8 desc[UR48][R8.64+0x111], R65 ;  /* 0x000111410800c986 */ /* 0x0001e2000c101130 */
[----:B------:R-:W-:Y:S05]  /*7e90*/  @P3 BRA `(.L_x_310) ;  /* 0x00000000000c3947 */ /* 0x000fea0003800000 */
[----:B------:R-:W0:Y:S02]  /*7ea0*/  LDG.E.U8 R225, desc[UR48][R4.64+0x110] ;  /* 0x0001103004e17981 */ /* 0x000e24000c1e1100 */
[----:B0-----:R-:W-:-:S05]  /*7eb0*/  PRMT R3, R225, 0x8880, RZ ;  /* 0x00008880e1037816 */ /* 0x001fca00000000ff */
[----:B------:R-:W-:-:S07]  /*7ec0*/  IMAD R2, R3, R22, RZ ;  /* 0x0000001603027224 */ /* 0x000fce00078e02ff */
.L_x_310:
[----:B------:R-:W-:Y:S05]  /*7ed0*/  BSYNC B1 ;  /* 0x0000000000017941 */ /* 0x000fea0003800000 */
.L_x_309:
[----:B0-----:R-:W-:Y:S01]  /*7ee0*/  @!P3 IMAD R3, R66, R23, R2 ;  /* 0x000000174203b224 */ /* 0x001fe200078e0202 */
[----:B------:R-:W-:Y:S04]  /*7ef0*/  BSSY B1, `(.L_x_311) ;  /* 0x0000006000017945 */ /* 0x000fe80003800000 */
[----:B------:R0:W-:Y:S01]  /*7f00*/  @!P3 STG.E.U8 desc[UR48][R10.64+0x110], R3 ;  /* 0x000110030a00b986 */ /* 0x0001e2000c101130 */
[----:B------:R-:W-:Y:S05]  /*7f10*/  @P2 BRA `(.L_x_312) ;  /* 0x00000000000c2947 */ /* 0x000fea0003800000 */
[----:B------:R-:W0:Y:S02]  /*7f20*/  LDG.E.U8 R225, desc[UR48][R4.64+0x111] ;  /* 0x0001113004e17981 */ /* 0x000e24000c1e1100 */
[----:B0-----:R-:W-:-:S05]  /*7f30*/  PRMT R3, R225, 0x8880, RZ ;  /* 0x00008880e1037816 */ /* 0x001fca00000000ff */
[----:B------:R-:W-:-:S07]  /*7f40*/  IMAD R2, R3, R22, RZ ;  /* 0x0000001603027224 */ /* 0x000fce00078e02ff */
.L_x_312:
[----:B------:R-:W-:Y:S05]  /*7f50*/  BSYNC B1 ;  /* 0x0000000000017941 */ /* 0x000fea0003800000 */
.L_x_311:
[----:B------:R-:W-:Y:S01]  /*7f60*/  @!P2 IMAD R67, R67, R23, R2 ;  /* 0x000000174343a224 */ /* 0x000fe200078e0202 */
[----:B------:R-:W-:Y:S04]  /*7f70*/  BSSY B1, `(.L_x_313) ;  /* 0x0000006000017945 */ /* 0x000fe80003800000 */
[----:B------:R0:W-:Y:S01]  /*7f80*/  @!P2 STG.E.U8 desc[UR48][R10.64+0x111], R67 ;  /* 0x000111430a00a986 */ /* 0x0001e2000c101130 */
[----:B------:R-:W-:Y:S05]  /*7f90*/  @P6 BRA `(.L_x_314) ;  /* 0x00000000000c6947 */ /* 0x000fea0003800000 */
[----:B------:R-:W0:Y:S02]  /*7fa0*/  LDG.E.U8 R225, desc[UR48][R6.64+0x118] ;  /* 0x0001183006e17981 */ /* 0x000e24000c1e1100 */
[----:B0-----:R-:W-:-:S05]  /*7fb0*/  PRMT R3, R225, 0x8880, RZ ;  /* 0x00008880e1037816 */ /* 0x001fca00000000ff */
[----:B------:R-:W-:-:S07]  /*7fc0*/  IMAD R2, R3, R22, RZ ;  /* 0x0000001603027224 */ /* 0x000fce00078e02ff */
.L_x_314:
[----:B------:R-:W-:Y:S05]  /*7fd0*/  BSYNC B1 ;  /* 0x0000000000017941 */ /* 0x000fea0003800000 */
.L_x_313:
[----:B0-----:R-:W-:Y:S01]  /*7fe0*/  @!P6 IMAD R3, R68, R23, R2 ;  /* 0x000000174403e224 */ /* 0x001fe200078e0202 */
[----:B------:R-:W-:Y:S04]  /*7ff0*/  BSSY B1, `(.L_x_315) ;  /* 0x0000006000017945 */ /* 0x000fe80003800000 */
[----:B------:R0:W-:Y:S01]  /*8000*/  @!P6 STG.E.U8 desc[UR48][R8.64+0x118], R3 ;  /* 0x000118030800e986 */ /* 0x0001e2000c101130 */
[----:B------:R-:W-:Y:S05]  /*8010*/  @P5 BRA `(.L_x_316) ;  /* 0x00000000000c5947 */ /* 0x000fea0003800000 */
[----:B------:R-:W0:Y:S02]  /*8020*/  LDG.E.U8 R225, desc[UR48][R6.64+0x119] ;  /* 0x0001193006e17981 */ /* 0x000e24000c1e1100 */
[----:B0-----:R-:W-:-:S05]  /*8030*/  PRMT R3, R225, 0x8880, RZ ;  /* 0x00008880e1037816 */ /* 0x001fca00000000ff */
[----:B------:R-:W-:-:S07]  /*8040*/  IMAD R2, R3, R22, RZ ;  /* 0x0000001603027224 */ /* 0x000fce00078e02ff */
.L_x_316:
[----:B------:R-:W-:Y:S05]  /*8050*/  BSYNC B1 ;  /* 0x0000000000017941 */ /* 0x000fea0003800000 */
.L_x_315:
[----:B------:R-:W-:Y:S01]  /*8060*/  @!P5 IMAD R69, R69, R23, R2 ;  /* 0x000000174545d224 */ /* 0x000fe200078e0202 */
[----:B------:R-:W-:Y:S04]  /*8070*/  BSSY B1, `(.L_x_317) ;  /* 0x0000006000017945 */ /* 0x000fe80003800000 */
[----:B------:R0:W-:Y:S01]  /*8080*/  @!P5 STG.E.U8 desc[UR48][R8.64+0x119], R69 ;  /* 0x000119450800d986 */ /* 0x0001e2000c101130 */
[----:B------:R-:W-:Y:S05]  /*8090*/  @P1 BRA `(.L_x_318) ;  /* 0x00000000000c1947 */ /* 0x000fea0003800000 */
[----:B------:R-:W0:Y:S02]  /*80a0*/  LDG.E.U8 R225, desc[UR48][R4.64+0x118] ;  /* 0x0001183004e17981 */ /* 0x000e24000c1e1100 */
[----:B0-----:R-:W-:-:S05]  /*80b0*/  PRMT R3, R225, 0x8880, RZ ;  /* 0x00008880e1037816 */ /* 0x001fca00000000ff */
[----:B------:R-:W-:-:S07]  /*80c0*/  IMAD R2, R3, R22, RZ ;  /* 0x0000001603027224 */ /* 0x000fce00078e02ff */
.L_x_318:
[----:B------:R-:W-:Y:S05]  /*80d0*/  BSYNC B1 ;  /* 0x0000000000017941 */ /* 0x000fea0003800000 */
.L_x_317:
        /* <DEDUP_REMOVED lines=16> */
.L_x_320:
[----:B------:R-:W-:Y:S05]  /*81e0*/  BSYNC B1 ;  /* 0x0000000000017941 */ /* 0x000fea0003800000 */
.L_x_319:
[----:B------:R-:W-:Y:S01]  /*81f0*/  @!P0 IMAD R71, R71, R23, R2 ;  /* 0x0000001747478224 */ /* 0x000fe200078e0202 */
[----:B------:R-:W-:Y:S04]  /*8200*/  BSSY B1, `(.L_x_321) ;  /* 0x0000006000017945 */ /* 0x000fe80003800000 */
[----:B------:R0:W-:Y:S01]  /*8210*/  @!P0 STG.E.U8 desc[UR48][R10.64+0x119], R71 ;  /* 0x000119470a008986 */ /* 0x0001e2000c101130 */
[----:B------:R-:W-:Y:S05]  /*8220*/  @P5 BRA `(.L_x_322) ;  /* 0x00000000000c5947 */ /* 0x000fea0003800000 */
[----:B------:R-:W0:Y:S02]  /*8230*/  LDG.E.U8 R225, desc[UR48][R6.64+0x120] ;  /* 0x0001203006e17981 */ /* 0x000e24000c1e1100 */
[----:B0-----:R-:W-:-:S05]  /*8240*/  PRMT R3, R225, 0x8880, RZ ;  /* 0x00008880e1037816 */ /* 0x001fca00000000ff */
[----:B------:R-:W-:-:S07]  /*8250*/  IMAD R2, R3, R22, RZ ;  /* 0x0000001603027224 */ /* 0x000fce00078e02ff */
.L_x_322:
[----:B------:R-:W-:Y:S05]  /*8260*/  BSYNC B1 ;  /* 0x0000000000017941 */ /* 0x000fea0003800000 */
.L_x_321:
[----:B0-----:R-:W-:Y:S01]  /*8270*/  @!P5 IMAD R3, R72, R23, R2 ;  /* 0x000000174803d224 */ /* 0x001fe200078e0202 */
[----:B------:R-:W-:Y:S04]  /*8280*/  BSSY B1, `(.L_x_323) ;  /* 0x0000006000017945 */ /* 0x000fe80003800000 */
[----:B------:R0:W-:Y:S01]  /*8290*/  @!P5 STG.E.U8 desc[UR48][R8.64+0x120], R3 ;  /* 0x000120030800d986 */ /* 0x0001e2000c101130 */
[----:B------:R-:W-:Y:S05]  /*82a0*/  @P1 BRA `(.L_x_324) ;  /* 0x00000000000c1947 */ /* 0x000fea0003800000 */
[----:B------:R-:W0:Y:S02]  /*82b0*/  LDG.E.U8 R225, desc[UR48][R6.64+0x121] ;  /* 0x0001213006e17981 */ /* 0x000e24000c1e1100 */
[----:B0-----:R-:W-:-:S05]  /*82c0*/  PRMT R3, R225, 0x8880, RZ ;  /* 0x00008880e1037816 */ /* 0x001fca00000000ff */
[----:B------:R-:W-:-:S07]  /*82d0*/  IMAD R2, R3, R22, RZ ;  /* 0x0000001603027224 */ /* 0x000fce00078e02ff */
.L_x_324:
[----:B------:R-:W-:Y:S05]  /*82e0*/  BSYNC B1 ;  /* 0x0000000000017941 */ /* 0x000fea0003800000 */
.L_x_323:
[----:B------:R-:W-:Y:S01]  /*82f0*/  @!P1 IMAD R73, R73, R23, R2 ;  /* 0x0000001749499224 */ /* 0x000fe200078e0202 */
[----:B------:R-:W-:Y:S04]  /*8300*/  BSSY B1, `(.L_x_325) ;  /* 0x0000006000017945 */ /* 0x000fe80003800000 */
[----:B------:R0:W-:Y:S01]  /*8310*/  @!P1 STG.E.U8 desc[UR48][R8.64+0x121], R73 ;  /* 0x0001214908009986 */ /* 0x0001e2000c101130 */
[----:B------:R-:W-:Y:S05]  /*8320*/  @P4 BRA `(.L_x_326) ;  /* 0x00000000000c4947 */ /* 0x000fea0003800000 */
[----:B------:R-:W0:Y:S02]  /*8330*/  LDG.E.U8 R225, desc[UR48][R4.64+0x120] ;  /* 0x0001203004e17981 */ /* 0x000e24000c1e1100 */
[----:B0-----:R-:W-:-:S05]  /*8340*/  PRMT R3, R225, 0x8880, RZ ;  /* 0x00008880e1037816 */ /* 0x001fca00000000ff */
[----:B------:R-:W-:-:S07]  /*8350*/  IMAD R2, R3, R22, RZ ;  /* 0x0000001603027224 */ /* 0x000fce00078e02ff */
.L_x_326:
[----:B------:R-:W-:Y:S05]  /*8360*/  BSYNC B1 ;  /* 0x0000000000017941 */ /* 0x000fea0003800000 */
.L_x_325:
[----:B0-----:R-:W-:Y:S01]  /*8370*/  @!P4 IMAD R3, R74, R23, R2 ;  /* 0x000000174a03c224 */ /* 0x001fe200078e0202 */
[----:B------:R-:W-:Y:S04]  /*8380*/  BSSY B1, `(.L_x_327) ;  /* 0x0000006000017945 */ /* 0x000fe80003800000 */
[----:B------:R0:W-:Y:S01]  /*8390*/  @!P4 STG.E.U8 desc[UR48][R10.64+0x120], R3 ;  /* 0x000120030a00c986 */ /* 0x0001e2000c101130 */
[----:B------:R-:W-:Y:S05]  /*83a0*/  @P6 BRA `(.L_x_328) ;  /* 0x00000000000c6947 */ /* 0x000fea0003800000 */
[----:B------:R-:W0:Y:S02]  /*83b0*/  LDG.E.U8 R225, desc[UR48][R4.64+0x121] ;  /* 0x0001213004e17981 */ /* 0x000e24000c1e1100 */
[----:B0-----:R-:W-:-:S05]  /*83c0*/  PRMT R3, R225, 0x8880, RZ ;  /* 0x00008880e1037816 */ /* 0x001fca00000000ff */
[----:B------:R-:W-:-:S07]  /*83d0*/  IMAD R2, R3, R22, RZ ;  /* 0x0000001603027224 */ /* 0x000fce00078e02ff */
.L_x_328:
[----:B------:R-:W-:Y:S05]  /*83e0*/  BSYNC B1 ;  /* 0x0000000000017941 */ /* 0x000fea0003800000 */
.L_x_327:
[----:B------:R-:W-:Y:S01]  /*83f0*/  @!P6 IMAD R75, R75, R23, R2 ;  /* 0x000000174b4be224 */ /* 0x000fe200078e0202 */
[----:B------:R-:W-:Y:S04]  /*8400*/  BSSY B1, `(.L_x_329) ;  /* 0x0000006000017945 */ /* 0x000fe80003800000 */
[----:B------:R0:W-:Y:S01]  /*8410*/  @!P6 STG.E.U8 desc[UR48][R10.64+0x121], R75 ;  /* 0x0001214b0a00e986 */ /* 0x0001e2000c101130 */
[----:B------:R-:W-:Y:S05]  /*8420*/  @P2 BRA `(.L_x_330) ;  /* 0x00000000000c2947 */ /* 0x000fea0003800000 */
[----:B------:R-:W0:Y:S02]  /*8430*/  LDG.E.U8 R225, desc[UR48][R6.64+0x128] ;  /* 0x0001283006e17981 */ /* 0x000e24000c1e1100 */
[----:B0-----:R-:W-:-:S05]  /*8440*/  PRMT R3, R225, 0x8880, RZ ;  /* 0x00008880e1037816 */ /* 0x001fca00000000ff */
[----:B------:R-:W-:-:S07]  /*8450*/  IMAD R2, R3, R22, RZ ;  /* 0x0000001603027224 */ /* 0x000fce00078e02ff */
.L_x_330:
[----:B------:R-:W-:Y:S05]  /*8460*/  BSYNC B1 ;  /* 0x0000000000017941 */ /* 0x000fea0003800000 */
.L_x_329:
        /* <DEDUP_REMOVED lines=16> */
.L_x_332:
[----:B------:R-:W-:Y:S05]  /*8570*/  BSYNC B1 ;  /* 0x0000000000017941 */ /* 0x000fea0003800000 */
.L_x_331:
[----:B------:R-:W-:Y:S01]  /*8580*/  @!P4 IMAD R77, R77, R23, R2 ;  /* 0x000000174d4dc224 */ /* 0x000fe200078e0202 */
[----:B------:R-:W-:Y:S04]  /*8590*/  BSSY B1, `(.L_x_333) ;  /* 0x0000006000017945 */ /* 0x000fe80003800000 */
[----:B------:R0:W-:Y:S01]  /*85a0*/  @!P4 STG.E.U8 desc[UR48][R8.64+0x129], R77 ;  /* 0x0001294d0800c986 */ /* 0x0001e2000c101130 */
[----:B------:R-:W-:Y:S05]  /*85b0*/  @P3 BRA `(.L_x_334) ;  /* 0x00000000000c3947 */ /* 0x000fea0003800000 */
[----:B------:R-:W0:Y:S02]  /*85c0*/  LDG.E.U8 R225, desc[UR48][R4.64+0x128] ;  /* 0x0001283004e17981 */ /* 0x000e24000c1e1100 */
[----:B0-----:R-:W-:-:S05]  /*85d0*/  PRMT R3, R225, 0x8880, RZ ;  /* 0x00008880e1037816 */ /* 0x001fca00000000ff */
[----:B------:R-:W-:-:S07]  /*85e0*/  IMAD R2, R3, R22, RZ ;  /* 0x0000001603027224 */ /* 0x000fce00078e02ff */
.L_x_334:
[----:B------:R-:W-:Y:S05]  /*85f0*/  BSYNC B1 ;  /* 0x0000000000017941 */ /* 0x000fea0003800000 */
.L_x_333:
[----:B0-----:R-:W-:Y:S01]  /*8600*/  @!P3 IMAD R3, R78, R23, R2 ;  /* 0x000000174e03b224 */ /* 0x001fe200078e0202 */
[----:B------:R-:W-:Y:S04]  /*8610*/  BSSY B1, `(.L_x_335) ;  /* 0x0000006000017945 */ /* 0x000fe80003800000 */
[----:B------:R0:W-:Y:S01]  /*8620*/  @!P3 STG.E.U8 desc[UR48][R10.64+0x128], R3 ;  /* 0x000128030a00b986 */ /* 0x0001e2000c101130 */
[----:B------:R-:W-:Y:S05]  /*8630*/  @P2 BRA `(.L_x_336) ;  /* 0x00000000000c2947 */ /* 0x000fea0003800000 */
[----:B------:R-:W0:Y:S02]  /*8640*/  LDG.E.U8 R225, desc[UR48][R4.64+0x129] ;  /* 0x0001293004e17981 */ /* 0x000e24000c1e1100 */
[----:B0-----:R-:W-:-:S05]  /*8650*/  PRMT R3, R225, 0x8880, RZ ;  /* 0x00008880e1037816 */ /* 0x001fca00000000ff */
[----:B------:R-:W-:-:S07]  /*8660*/  IMAD R2, R3, R22, RZ ;  /* 0x0000001603027224 */ /* 0x000fce00078e02ff */
.L_x_336:
[----:B------:R-:W-:Y:S05]  /*8670*/  BSYNC B1 ;  /* 0x0000000000017941 */ /* 0x000fea0003800000 */
.L_x_335:
[----:B------:R-:W-:Y:S01]  /*8680*/  @!P2 IMAD R79, R79, R23, R2 ;  /* 0x000000174f4fa224 */ /* 0x000fe200078e0202 */
[----:B------:R-:W-:Y:S04]  /*8690*/  BSSY B1, `(.L_x_337) ;  /* 0x0000006000017945 */ /* 0x000fe80003800000 */
[----:B------:R0:W-:Y:S01]  /*86a0*/  @!P2 STG.E.U8 desc[UR48][R10.64+0x129], R79 ;  /* 0x0001294f0a00a986 */ /* 0x0001e2000c101130 */
[----:B------:R-:W-:Y:S05]  /*86b0*/  @P6 BRA `(.L_x_338) ;  /* 0x00000000000c6947 */ /* 0x000fea0003800000 */
[----:B------:R-:W0:Y:S02]  /*86c0*/  LDG.E.U8 R225, desc[UR48][R6.64+0x130] ;  /* 0x0001303006e17981 */ /* 0x000e24000c1e1100 */
[----:B0-----:R-:W-:-:S05]  /*86d0*/  PRMT R3, R225, 0x8880, RZ ;  /* 0x00008880e1037816 */ /* 0x001fca00000000ff */
[----:B------:R-:W-:-:S07]  /*86e0*/  IMAD R2, R3, R22, RZ ;  /* 0x0000001603027224 */ /* 0x000fce00078e02ff */
.L_x_338:
[----:B------:R-:W-:Y:S05]  /*86f0*/  BSYNC B1 ;  /* 0x0000000000017941 */ /* 0x000fea0003800000 */
.L_x_337:
[----:B0-----:R-:W-:Y:S01]  /*8700*/  @!P6 IMAD R3, R80, R23, R2 ;  /* 0x000000175003e224 */ /* 0x001fe200078e0202 */
[----:B------:R-:W-:Y:S04]  /*8710*/  BSSY B1, `(.L_x_339) ;  /* 0x0000006000017945 */ /* 0x000fe80003800000 */
[----:B------:R0:W-:Y:S01]  /*8720*/  @!P6 STG.E.U8 desc[UR48][R8.64+0x130], R3 ;  /* 0x000130030800e986 */ /* 0x0001e2000c101130 */
[----:B------:R-:W-:Y:S05]  /*8730*/  @P5 BRA `(.L_x_340) ;  /* 0x00000000000c5947 */ /* 0x000fea0003800000 */
[----:B------:R-:W0:Y:S02]  /*8740*/  LDG.E.U8 R225, desc[UR48][R6.64+0x131] ;  /* 0x0001313006e17981 */ /* 0x000e24000c1e1100 */
[----:B0-----:R-:W-:-:S05]  /*8750*/  PRMT R3, R225, 0x8880, RZ ;  /* 0x00008880e1037816 */ /* 0x001fca00000000ff */
[----:B------:R-:W-:-:S07]  /*8760*/  IMAD R2, R3, R22, RZ ;  /* 0x0000001603027224 */ /* 0x000fce00078e02ff */
.L_x_340:
[----:B------:R-:W-:Y:S05]  /*8770*/  BSYNC B1 ;  /* 0x0000000000017941 */ /* 0x000fea0003800000 */
.L_x_339:
[----:B------:R-:W-:Y:S01]  /*8780*/  @!P5 IMAD R81, R81, R23, R2 ;  /* 0x000000175151d224 */ /* 0x000fe200078e0202 */
[----:B------:R-:W-:Y:S04]  /*8790*/  BSSY B1, `(.L_x_341) ;  /* 0x0000006000017945 */ /* 0x000fe80003800000 */
[----:B------:R0:W-:Y:S01]  /*87a0*/  @!P5 STG.E.U8 desc[UR48][R8.64+0x131], R81 ;  /* 0x000131510800d986 */ /* 0x0001e2000c101130 */
[----:B------:R-:W-:Y:S05]  /*87b0*/  @P1 BRA `(.L_x_342) ;  /* 0x00000000000c1947 */ /* 0x000fea0003800000 */
[----:B------:R-:W0:Y:S02]  /*87c0*/  LDG.E.U8 R225, desc[UR48][R4.64+0x130] ;  /* 0x0001303004e17981 */ /* 0x000e24000c1e1100 */
[----:B0-----:R-:W-:-:S05]  /*87d0*/  PRMT R3, R225, 0x8880, RZ ;  /* 0x00008880e1037816 */ /* 0x001fca00000000ff */
[----:B------:R-:W-:-:S07]  /*87e0*/  IMAD R2, R3, R22, RZ ;  /* 0x0000001603027224 */ /* 0x000fce00078e02ff */
.L_x_342:
[----:B------:R-:W-:Y:S05]  /*87f0*/  BSYNC B1 ;  /* 0x0000000000017941 */ /* 0x000fea0003800000 */
.L_x_341:
        /* <DEDUP_REMOVED lines=16> */
.L_x_344:
[----:B------:R-:W-:Y:S05]  /*8900*/  BSYNC B1 ;  /* 0x0000000000017941 */ /* 0x000fea0003800000 */
.L_x_343:
[----:B------:R-:W-:Y:S01]  /*8910*/  @!P0 IMAD R83, R83, R23, R2 ;  /* 0x0000001753538224 */ /* 0x000fe200078e0202 */
[----:B------:R-:W-:Y:S04]  /*8920*/  BSSY B1, `(.L_x_345) ;  /* 0x0000006000017945 */ /* 0x000fe80003800000 */
[----:B------:R0:W-:Y:S01]  /*8930*/  @!P0 STG.E.U8 desc[UR48][R10.64+0x131], R83 ;  /* 0x000131530a008986 */ /* 0x0001e2000c101130 */
[----:B------:R-:W-:Y:S05]  /*8940*/  @P5 BRA `(.L_x_346) ;  /* 0x00000000000c5947 */ /* 0x000fea0003800000 */
[----:B------:R-:W0:Y:S02]  /*8950*/  LDG.E.U8 R225, desc[UR48][R6.64+0x138] ;  /* 0x0001383006e17981 */ /* 0x000e24000c1e1100 */
[----:B0-----:R-:W-:-:S05]  /*8960*/  PRMT R3, R225, 0x8880, RZ ;  /* 0x00008880e1037816 */ /* 0x001fca00000000ff */
[----:B------:R-:W-:-:S07]  /*8970*/  IMAD R2, R3, R22, RZ ;  /* 0x0000001603027224 */ /* 0x000fce00078e02ff */
.L_x_346:
[----:B------:R-:W-:Y:S05]  /*8980*/  BSYNC B1 ;  /* 0x0000000000017941 */ /* 0x000fea0003800000 */
.L_x_345:
[----:B0-----:R-:W-:Y:S01]  /*8990*/  @!P5 IMAD R3, R84, R23, R2 ;  /* 0x000000175403d224 */ /* 0x001fe200078e0202 */
[----:B------:R-:W-:Y:S04]  /*89a0*/  BSSY B1, `(.L_x_347) ;  /* 0x0000006000017945 */ /* 0x000fe80003800000 */
[----:B------:R0:W-:Y:S01]  /*89b0*/  @!P5 STG.E.U8 desc[UR48][R8.64+0x138], R3 ;  /* 0x000138030800d986 */ /* 0x0001e2000c101130 */
[----:B------:R-:W-:Y:S05]  /*89c0*/  @P1 BRA `(.L_x_348) ;  /* 0x00000000000c1947 */ /* 0x000fea0003800000 */
[----:B------:R-:W0:Y:S02]  /*89d0*/  LDG.E.U8 R225, desc[UR48][R6.64+0x139] ;  /* 0x0001393006e17981 */ /* 0x000e24000c1e1100 */
[----:B0-----:R-:W-:-:S05]  /*89e0*/  PRMT R3, R225, 0x8880, RZ ;  /* 0x00008880e1037816 */ /* 0x001fca00000000ff */
[----:B------:R-:W-:-:S07]  /*89f0*/  IMAD R2, R3, R22, RZ ;  /* 0x0000001603027224 */ /* 0x000fce00078e02ff */
.L_x_348:
[----:B------:R-:W-:Y:S05]  /*8a00*/  BSYNC B1 ;  /* 0x0000000000017941 */ /* 0x000fea0003800000 */
.L_x_347:
[----:B------:R-:W-:Y:S01]  /*8a10*/  @!P1 IMAD R85, R85, R23, R2 ;  /* 0x0000001755559224 */ /* 0x000fe200078e0202 */
[----:B------:R-:W-:Y:S04]  /*8a20*/  BSSY B1, `(.L_x_349) ;  /* 0x0000006000017945 */ /* 0x000fe80003800000 */
[----:B------:R0:W-:Y:S01]  /*8a30*/  @!P1 STG.E.U8 desc[UR48][R8.64+0x139], R85 ;  /* 0x0001395508009986 */ /* 0x0001e2000c101130 */
[----:B------:R-:W-:Y:S05]  /*8a40*/  @P4 BRA `(.L_x_350) ;  /* 0x00000000000c4947 */ /* 0x000fea0003800000 */
[----:B------:R-:W0:Y:S02]  /*8a50*/  LDG.E.U8 R225, desc[UR48][R4.64+0x138] ;  /* 0x0001383004e17981 */ /* 0x000e24000c1e1100 */
[----:B0-----:R-:W-:-:S05]  /*8a60*/  PRMT R3, R225, 0x8880, RZ ;  /* 0x00008880e1037816 */ /* 0x001fca00000000ff */
[----:B------:R-:W-:-:S07]  /*8a70*/  IMAD R2, R3, R22, RZ ;  /* 0x0000001603027224 */ /* 0x000fce00078e02ff */
.L_x_350:
[----:B------:R-:W-:Y:S05]  /*8a80*/  BSYNC B1 ;  /* 0x0000000000017941 */ /* 0x000fea0003800000 */
.L_x_349:
[----:B0-----:R-:W-:Y:S01]  /*8a90*/  @!P4 IMAD R3, R86, R23, R2 ;  /* 0x000000175603c224 */ /* 0x001fe200078e0202 */
[----:B------:R-:W-:Y:S04]  /*8aa0*/  BSSY B1, `(.L_x_351) ;  /* 0x0000006000017945 */ /* 0x000fe80003800000 */
[----:B------:R0:W-:Y:S01]  /*8ab0*/  @!P4 STG.E.U8 desc[UR48][R10.64+0x138], R3 ;  /* 0x000138030a00c986 */ /* 0x0001e2000c101130 */
[----:B------:R-:W-:Y:S05]  /*8ac0*/  @P6 BRA `(.L_x_352) ;  /* 0x00000000000c6947 */ /* 0x000fea0003800000 */
[----:B------:R-:W0:Y:S02]  /*8ad0*/  LDG.E.U8 R225, desc[UR48][R4.64+0x139] ;  /* 0x0001393004e17981 */ /* 0x000e24000c1e1100 */
[----:B0-----:R-:W-:-:S05]  /*8ae0*/  PRMT R3, R225, 0x8880, RZ ;  /* 0x00008880e1037816 */ /* 0x001fca00000000ff */
[----:B------:R-:W-:-:S07]  /*8af0*/  IMAD R2, R3, R22, RZ ;  /* 0x0000001603027224 */ /* 0x000fce00078e02ff */
.L_x_352:
[----:B------:R-:W-:Y:S05]  /*8b00*/  BSYNC B1 ;  /* 0x0000000000017941 */ /* 0x000fea0003800000 */
.L_x_351:
[----:B------:R-:W-:Y:S01]  /*8b10*/  @!P6 IMAD R87, R87, R23, R2 ;  /* 0x000000175757e224 */ /* 0x000fe200078e0202 */
[----:B------:R-:W-:Y:S04]  /*8b20*/  BSSY B1, `(.L_x_353) ;  /* 0x0000006000017945 */ /* 0x000fe80003800000 */
[----:B------:R0:W-:Y:S01]  /*8b30*/  @!P6 STG.E.U8 desc[UR48][R10.64+0x139], R87 ;  /* 0x000139570a00e986 */ /* 0x0001e2000c101130 */
[----:B------:R-:W-:Y:S05]  /*8b40*/  @P2 BRA `(.L_x_354) ;  /* 0x00000000000c2947 */ /* 0x000fea0003800000 */
[----:B------:R-:W0:Y:S02]  /*8b50*/  LDG.E.U8 R225, desc[UR48][R6.64+0x140] ;  /* 0x0001403006e17981 */ /* 0x000e24000c1e1100 */
[----:B0-----:R-:W-:-:S05]  /*8b60*/  PRMT R3, R225, 0x8880, RZ ;  /* 0x00008880e1037816 */ /* 0x001fca00000000ff */
[----:B------:R-:W-:-:S07]  /*8b70*/  IMAD R2, R3, R22, RZ ;  /* 0x0000001603027224 */ /* 0x000fce00078e02ff */
.L_x_354:
[----:B------:R-:W-:Y:S05]  /*8b80*/  BSYNC B1 ;  /* 0x0000000000017941 */ /* 0x000fea0003800000 */
.L_x_353:
        /* <DEDUP_REMOVED lines=16> */
.L_x_356:
[----:B------:R-:W-:Y:S05]  /*8c90*/  BSYNC B1 ;  /* 0x0000000000017941 */ /* 0x000fea0003800000 */
.L_x_355:
[----:B------:R-:W-:Y:S01]  /*8ca0*/  @!P4 IMAD R89, R89, R23, R2 ;  /* 0x000000175959c224 */ /* 0x000fe200078e0202 */
[----:B------:R-:W-:Y:S04]  /*8cb0*/  BSSY B1, `(.L_x_357) ;  /* 0x0000006000017945 */ /* 0x000fe80003800000 */
[----:B------:R0:W-:Y:S01]  /*8cc0*/  @!P4 STG.E.U8 desc[UR48][R8.64+0x141], R89 ;  /* 0x000141590800c986 */ /* 0x0001e2000c101130 */
[----:B------:R-:W-:Y:S05]  /*8cd0*/  @P3 BRA `(.L_x_358) ;  /* 0x00000000000c3947 */ /* 0x000fea0003800000 */
[----:B------:R-:W0:Y:S02]  /*8ce0*/  LDG.E.U8 R225, desc[UR48][R4.64+0x140] ;  /* 0x0001403004e17981 */ /* 0x000e24000c1e1100 */
[----:B0-----:R-:W-:-:S05]  /*8cf0*/  PRMT R3, R225, 0x8880, RZ ;  /* 0x00008880e1037816 */ /* 0x001fca00000000ff */
[----:B------:R-:W-:-:S07]  /*8d00*/  IMAD R2, R3, R22, RZ ;  /* 0x0000001603027224 */ /* 0x000fce00078e02ff */
.L_x_358:
[----:B------:R-:W-:Y:S05]  /*8d10*/  BSYNC B1 ;  /* 0x0000000000017941 */ /* 0x000fea0003800000 */
.L_x_357:
[----:B0-----:R-:W-:Y:S01]  /*8d20*/  @!P3 IMAD R3, R90, R23, R2 ;  /* 0x000000175a03b224 */ /* 0x001fe200078e0202 */
[----:B------:R-:W-:Y:S04]  /*8d30*/  BSSY B1, `(.L_x_359) ;  /* 0x0000006000017945 */ /* 0x000fe80003800000 */
[----:B------:R0:W-:Y:S01]  /*8d40*/  @!P3 STG.E.U8 desc[UR48][R10.64+0x140], R3 ;  /* 0x000140030a00b986 */ /* 0x0001e2000c101130 */
[----:B------:R-:W-:Y:S05]  /*8d50*/  @P2 BRA `(.L_x_360) ;  /* 0x00000000000c2947 */ /* 0x000fea0003800000 */
[----:B------:R-:W0:Y:S02]  /*8d60*/  LDG.E.U8 R225, desc[UR48][R4.64+0x141] ;  /* 0x0001413004e17981 */ /* 0x000e24000c1e1100 */
[----:B0-----:R-:W-:-:S05]  /*8d70*/  PRMT R3, R225, 0x8880, RZ ;  /* 0x00008880e1037816 */ /* 0x001fca00000000ff */
[----:B------:R-:W-:-:S07]  /*8d80*/  IMAD R2, R3, R22, RZ ;  /* 0x0000001603027224 */ /* 0x000fce00078e02ff */
.L_x_360:
[----:B------:R-:W-:Y:S05]  /*8d90*/  BSYNC B1 ;  /* 0x0000000000017941 */ /* 0x000fea0003800000 */
.L_x_359:
[----:B------:R-:W-:Y:S01]  /*8da0*/  @!P2 IMAD R91, R91, R23, R2 ;  /* 0x000000175b5ba224 */ /* 0x000fe200078e0202 */
[----:B------:R-:W-:Y:S04]  /*8db0*/  BSSY B1, `(.L_x_361) ;  /* 0x0000006000017945 */ /* 0x000fe80003800000 */
[----:B------:R0:W-:Y:S01]  /*8dc0*/  @!P2 STG.E.U8 desc[UR48][R10.64+0x141], R91 ;  /* 0x0001415b0a00a986 */ /* 0x0001e2000c101130 */
[----:B------:R-:W-:Y:S05]  /*8dd0*/  @P6 BRA `(.L_x_362) ;  /* 0x00000000000c6947 */ /* 0x000fea0003800000 */
[----:B------:R-:W0:Y:S02]  /*8de0*/  LDG.E.U8 R225, desc[UR48][R6.64+0x148] ;  /* 0x0001483006e17981 */ /* 0x000e24000c1e1100 */
[----:B0-----:R-:W-:-:S05]  /*8df0*/  PRMT R3, R225, 0x8880, RZ ;  /* 0x00008880e1037816 */ /* 0x001fca00000000ff */
[----:B------:R-:W-:-:S07]  /*8e00*/  IMAD R2, R3, R22, RZ ;  /* 0x0000001603027224 */ /* 0x000fce00078e02ff */
.L_x_362:
[----:B------:R-:W-:Y:S05]  /*8e10*/  BSYNC B1 ;  /* 0x0000000000017941 */ /* 0x000fea0003800000 */
.L_x_361:
[----:B0-----:R-:W-:Y:S01]  /*8e20*/  @!P6 IMAD R3, R92, R23, R2 ;  /* 0x000000175c03e224 */ /* 0x001fe200078e0202 */
[----:B------:R-:W-:Y:S04]  /*8e30*/  BSSY B1, `(.L_x_363) ;  /* 0x0000006000017945 */ /* 0x000fe80003800000 */
[----:B------:R0:W-:Y:S01]  /*8e40*/  @!P6 STG.E.U8 desc[UR48][R8.64+0x148], R3 ;  /* 0x000148030800e986 */ /* 0x0001e2000c101130 */
[----:B------:R-:W-:Y:S05]  /*8e50*/  @P5 BRA `(.L_x_364) ;  /* 0x00000000000c5947 */ /* 0x000fea0003800000 */
[----:B------:R-:W0:Y:S02]  /*8e60*/  LDG.E.U8 R225, desc[UR48][R6.64+0x149] ;  /* 0x0001493006e17981 */ /* 0x000e24000c1e1100 */
[----:B0-----:R-:W-:-:S05]  /*8e70*/  PRMT R3, R225, 0x8880, RZ ;  /* 0x00008880e1037816 */ /* 0x001fca00000000ff */
[----:B------:R-:W-:-:S07]  /*8e80*/  IMAD R2, R3, R22, RZ ;  /* 0x0000001603027224 */ /* 0x000fce00078e02ff */
.L_x_364:
[----:B------:R-:W-:Y:S05]  /*8e90*/  BSYNC B1 ;  /* 0x0000000000017941 */ /* 0x000fea0003800000 */
.L_x_363:
[----:B------:R-:W-:Y:S01]  /*8ea0*/  @!P5 IMAD R93, R93, R23, R2 ;  /* 0x000000175d5dd224 */ /* 0x000fe200078e0202 */
[----:B------:R-:W-:Y:S04]  /*8eb0*/  BSSY B1, `(.L_x_365) ;  /* 0x0000006000017945 */ /* 0x000fe80003800000 */
[----:B------:R0:W-:Y:S01]  /*8ec0*/  @!P5 STG.E.U8 desc[UR48][R8.64+0x149], R93 ;  /* 0x0001495d0800d986 */ /* 0x0001e2000c101130 */
[----:B------:R-:W-:Y:S05]  /*8ed0*/  @P1 BRA `(.L_x_366) ;  /* 0x00000000000c1947 */ /* 0x000fea0003800000 */
[----:B------:R-:W0:Y:S02]  /*8ee0*/  LDG.E.U8 R225, desc[UR48][R4.64+0x148] ;  /* 0x0001483004e17981 */ /* 0x000e24000c1e1100 */
[----:B0-----:R-:W-:-:S05]  /*8ef0*/  PRMT R3, R225, 0x8880, RZ ;  /* 0x00008880e1037816 */ /* 0x001fca00000000ff */
[----:B------:R-:W-:-:S07]  /*8f00*/  IMAD R2, R3, R22, RZ ;  /* 0x0000001603027224 */ /* 0x000fce00078e02ff */
.L_x_366:
[----:B------:R-:W-:Y:S05]  /*8f10*/  BSYNC B1 ;  /* 0x0000000000017941 */ /* 0x000fea0003800000 */
.L_x_365:
[----:B------:R-:W-:Y:S01]  /*8f20*/  ISETP.LT.OR P0, PT, R20, 0x9, !P0 ;  /* 0x000000091400780c */ /* 0x000fe20004701670 */
[----:B0-----:R-:W-:Y:S01]  /*8f30*/  @!P1 IMAD R3, R94, R23, R2 ;  /* 0x000000175e039224 */ /* 0x001fe200078e0202 */
        /* <DEDUP_REMOVED lines=14> */
.L_x_368:
[----:B------:R-:W-:Y:S05]  /*9020*/  BSYNC B1 ;  /* 0x0000000000017941 */ /* 0x000fea0003800000 */
.L_x_367:
[----:B------:R-:W-:Y:S01]  /*9030*/  @!P0 IMAD R95, R95, R23, R2 ;  /* 0x000000175f5f8224 */ /* 0x000fe200078e0202 */
[----:B------:R-:W-:Y:S04]  /*9040*/  BSSY B1, `(.L_x_369) ;  /* 0x0000006000017945 */ /* 0x000fe80003800000 */
[----:B------:R0:W-:Y:S01]  /*9050*/  @!P0 STG.E.U8 desc[UR48][R10.64+0x149], R95 ;  /* 0x0001495f0a008986 */ /* 0x0001e2000c101130 */
[----:B------:R-:W-:Y:S05]  /*9060*/  @P5 BRA `(.L_x_370) ;  /* 0x00000000000c5947 */ /* 0x000fea0003800000 */
[----:B------:R-:W5:Y:S02]  /*9070*/  LDG.E.U8 R225, desc[UR48][R6.64+0x150] ;  /* 0x0001503006e17981 */ /* 0x000f64000c1e1100 */
[----:B-----5:R-:W-:-:S05]  /*9080*/  PRMT R3, R225, 0x8880, RZ ;  /* 0x00008880e1037816 */ /* 0x020fca00000000ff */
[----:B------:R-:W-:-:S07]  /*9090*/  IMAD R2, R3, R22, RZ ;  /* 0x0000001603027224 */ /* 0x000fce00078e02ff */
.L_x_370:
[----:B------:R-:W-:Y:S05]  /*90a0*/  BSYNC B1 ;  /* 0x0000000000017941 */ /* 0x000fea0003800000 */
.L_x_369:
[----:B------:R-:W-:Y:S01]  /*90b0*/  @!P5 IMAD R3, R96, R23, R2 ;  /* 0x000000176003d224 */ /* 0x000fe200078e0202 */
[----:B------:R-:W-:Y:S04]  /*90c0*/  BSSY B1, `(.L_x_371) ;  /* 0x0000006000017945 */ /* 0x000fe80003800000 */
[----:B------:R0:W-:Y:S01]  /*90d0*/  @!P5 STG.E.U8 desc[UR48][R8.64+0x150], R3 ;  /* 0x000150030800d986 */ /* 0x0001e2000c101130 */
[----:B------:R-:W-:Y:S05]  /*90e0*/  @P4 BRA `(.L_x_372) ;  /* 0x00000000000c4947 */ /* 0x000fea0003800000 */
[----:B------:R-:W0:Y:S02]  /*90f0*/  LDG.E.U8 R225, desc[UR48][R6.64+0x151] ;  /* 0x0001513006e17981 */ /* 0x000e24000c1e1100 */
[----:B0-----:R-:W-:-:S05]  /*9100*/  PRMT R3, R225, 0x8880, RZ ;  /* 0x00008880e1037816 */ /* 0x001fca00000000ff */
[----:B------:R-:W-:-:S07]  /*9110*/  IMAD R2, R3, R22, RZ ;  /* 0x0000001603027224 */ /* 0x000fce00078e02ff */
.L_x_372:
[----:B------:R-:W-:Y:S05]  /*9120*/  BSYNC B1 ;  /* 0x0000000000017941 */ /* 0x000fea0003800000 */
.L_x_371:
[----:B------:R-:W-:Y:S01]  /*9130*/  @!P4 IMAD R97, R97, R23, R2 ;  /* 0x000000176161c224 */ /* 0x000fe200078e0202 */
[----:B------:R-:W-:Y:S04]  /*9140*/  BSSY B1, `(.L_x_373) ;  /* 0x0000006000017945 */ /* 0x000fe80003800000 */
[----:B------:R0:W-:Y:S01]  /*9150*/  @!P4 STG.E.U8 desc[UR48][R8.64+0x151], R97 ;  /* 0x000151610800c986 */ /* 0x0001e2000c101130 */
[----:B------:R-:W-:Y:S05]  /*9160*/  @P3 BRA `(.L_x_374) ;  /* 0x00000000000c3947 */ /* 0x000fea0003800000 */
[----:B------:R-:W0:Y:S02]  /*9170*/  LDG.E.U8 R225, desc[UR48][R4.64+0x150] ;  /* 0x0001503004e17981 */ /* 0x000e24000c1e1100 */
[----:B0-----:R-:W-:-:S05]  /*9180*/  PRMT R3, R225, 0x8880, RZ ;  /* 0x00008880e1037816 */ /* 0x001fca00000000ff */
[----:B------:R-:W-:-:S07]  /*9190*/  IMAD R2, R3, R22, RZ ;  /* 0x0000001603027224 */ /* 0x000fce00078e02ff */
.L_x_374:
[----:B------:R-:W-:Y:S05]  /*91a0*/  BSYNC B1 ;  /* 0x0000000000017941 */ /* 0x000fea0003800000 */
.L_x_373:
[----:B0-----:R-:W-:Y:S01]  /*91b0*/  @!P3 IMAD R3, R98, R23, R2 ;  /* 0x000000176203b224 */ /* 0x001fe200078e0202 */
[----:B------:R-:W-:Y:S04]  /*91c0*/  BSSY B1, `(.L_x_375) ;  /* 0x0000006000017945 */ /* 0x000fe80003800000 */
[----:B------:R0:W-:Y:S01]  /*91d0*/  @!P3 STG.E.U8 desc[UR48][R10.64+0x150], R3 ;  /* 0x000150030a00b986 */ /* 0x0001e2000c101130 */
[----:B------:R-:W-:Y:S05]  /*91e0*/  @P6 BRA `(.L_x_376) ;  /* 0x00000000000c6947 */ /* 0x000fea0003800000 */
[----:B------:R-:W0:Y:S02]  /*91f0*/  LDG.E.U8 R225, desc[UR48][R4.64+0x151] ;  /* 0x0001513004e17981 */ /* 0x000e24000c1e1100 */
[----:B0-----:R-:W-:-:S05]  /*9200*/  PRMT R3, R225, 0x8880, RZ ;  /* 0x00008880e1037816 */ /* 0x001fca00000000ff */
[----:B------:R-:W-:-:S07]  /*9210*/  IMAD R2, R3, R22, RZ ;  /* 0x0000001603027224 */ /* 0x000fce00078e02ff */
.L_x_376:
[----:B------:R-:W-:Y:S05]  /*9220*/  BSYNC B1 ;  /* 0x0000000000017941 */ /* 0x000fea0003800000 */
.L_x_375:
[----:B------:R-:W-:Y:S01]  /*9230*/  @!P6 IMAD R99, R99, R23, R2 ;  /* 0x000000176363e224 */ /* 0x000fe200078e0202 */
[----:B------:R-:W-:Y:S04]  /*9240*/  BSSY B1, `(.L_x_377) ;  /* 0x0000006000017945 */ /* 0x000fe80003800000 */
[----:B------:R0:W-:Y:S01]  /*9250*/  @!P6 STG.E.U8 desc[UR48][R10.64+0x151], R99 ;  /* 0x000151630a00e986 */ /* 0x0001e2000c101130 */
[----:B------:R-:W-:Y:S05]  /*9260*/  @P2 BRA `(.L_x_378) ;  /* 0x00000000000c2947 */ /* 0x000fea0003800000 */
[----:B------:R-:W0:Y:S02]  /*9270*/  LDG.E.U8 R225, desc[UR48][R6.64+0x158] ;  /* 0x0001583006e17981 */ /* 0x000e24000c1e1100 */
[----:B0-----:R-:W-:-:S05]  /*9280*/  PRMT R3, R225, 0x8880, RZ ;  /* 0x00008880e1037816 */ /* 0x001fca00000000ff */
[----:B------:R-:W-:-:S07]  /*9290*/  IMAD R2, R3, R22, RZ ;  /* 0x0000001603027224 */ /* 0x000fce00078e02ff */
.L_x_378:
[----:B------:R-:W-:Y:S05]  /*92a0*/  BSYNC B1 ;  /* 0x0000000000017941 */ /* 0x000fea0003800000 */
.L_x_377:
        /* <DEDUP_REMOVED lines=16> */
.L_x_380:
[----:B------:R-:W-:Y:S05]  /*93b0*/  BSYNC B1 ;  /* 0x0000000000017941 */ /* 0x000fea0003800000 */
.L_x_379:
[----:B------:R-:W-:Y:S01]  /*93c0*/  @!P6 IMAD R101, R101, R23, R2 ;  /* 0x000000176565e224 */ /* 0x000fe200078e0202 */
[----:B------:R-:W-:Y:S04]  /*93d0*/  BSSY B1, `(.L_x_381) ;  /* 0x0000006000017945 */ /* 0x000fe80003800000 */
[----:B------:R0:W-:Y:S01]  /*93e0*/  @!P6 STG.E.U8 desc[UR48][R8.64+0x159], R101 ;  /* 0x000159650800e986 */ /* 0x0001e2000c101130 */
[----:B------:R-:W-:Y:S05]  /*93f0*/  @P1 BRA `(.L_x_382) ;  /* 0x00000000000c1947 */ /* 0x000fea0003800000 */
[----:B------:R-:W5:Y:S02]  /*9400*/  LDG.E.U8 R225, desc[UR48][R4.64+0x158] ;  /* 0x0001583004e17981 */ /* 0x000f64000c1e1100 */
[----:B-----5:R-:W-:-:S05]  /*9410*/  PRMT R3, R225, 0x8880, RZ ;  /* 0x00008880e1037816 */ /* 0x020fca00000000ff */
[----:B------:R-:W-:-:S07]  /*9420*/  IMAD R2, R3, R22, RZ ;  /* 0x0000001603027224 */ /* 0x000fce00078e02ff */
.L_x_382:
[----:B------:R-:W-:Y:S05]  /*9430*/  BSYNC B1 ;  /* 0x0000000000017941 */ /* 0x000fea0003800000 */
.L_x_381:
[----:B------:R-:W-:Y:S01]  /*9440*/  @!P1 IMAD R3, R102, R23, R2 ;  /* 0x0000001766039224 */ /* 0x000fe200078e0202 */
[----:B------:R-:W-:Y:S04]  /*9450*/  BSSY B1, `(.L_x_383) ;  /* 0x0000006000017945 */ /* 0x000fe80003800000 */
[----:B------:R0:W-:Y:S01]  /*9460*/  @!P1 STG.E.U8 desc[UR48][R10.64+0x158], R3 ;  /* 0x000158030a009986 */ /* 0x0001e2000c101130 */
[----:B------:R-:W-:Y:S05]  /*9470*/  @P0 BRA `(.L_x_384) ;  /* 0x00000000000c0947 */ /* 0x000fea0003800000 */
[----:B------:R-:W0:Y:S02]  /*9480*/  LDG.E.U8 R225, desc[UR48][R4.64+0x159] ;  /* 0x0001593004e17981 */ /* 0x000e24000c1e1100 */
[----:B0-----:R-:W-:-:S05]  /*9490*/  PRMT R3, R225, 0x8880, RZ ;  /* 0x00008880e1037816 */ /* 0x001fca00000000ff */
[----:B------:R-:W-:-:S07]  /*94a0*/  IMAD R2, R3, R22, RZ ;  /* 0x0000001603027224 */ /* 0x000fce00078e02ff */
.L_x_384:
[----:B------:R-:W-:Y:S05]  /*94b0*/  BSYNC B1 ;  /* 0x0000000000017941 */ /* 0x000fea0003800000 */
.L_x_383:
[----:B------:R-:W-:Y:S01]  /*94c0*/  @!P0 IMAD R103, R103, R23, R2 ;  /* 0x0000001767678224 */ /* 0x000fe200078e0202 */
[----:B------:R-:W-:Y:S04]  /*94d0*/  BSSY B1, `(.L_x_385) ;  /* 0x0000006000017945 */ /* 0x000fe80003800000 */
[----:B------:R0:W-:Y:S01]  /*94e0*/  @!P0 STG.E.U8 desc[UR48][R10.64+0x159], R103 ;  /* 0x000159670a008986 */ /* 0x0001e2000c101130 */
[----:B------:R-:W-:Y:S05]  /*94f0*/  @P5 BRA `(.L_x_386) ;  /* 0x00000000000c5947 */ /* 0x000fea0003800000 */
[----:B------:R-:W0:Y:S02]  /*9500*/  LDG.E.U8 R225, desc[UR48][R6.64+0x160] ;  /* 0x0001603006e17981 */ /* 0x000e24000c1e1100 */
[----:B0-----:R-:W-:-:S05]  /*9510*/  PRMT R3, R225, 0x8880, RZ ;  /* 0x00008880e1037816 */ /* 0x001fca00000000ff */
[----:B------:R-:W-:-:S07]  /*9520*/  IMAD R2, R3, R22, RZ ;  /* 0x0000001603027224 */ /* 0x000fce00078e02ff */
.L_x_386:
[----:B------:R-:W-:Y:S05]  /*9530*/  BSYNC B1 ;  /* 0x0000000000017941 */ /* 0x000fea0003800000 */
.L_x_385:
[----:B0-----:R-:W-:Y:S01]  /*9540*/  @!P5 IMAD R3, R104, R23, R2 ;  /* 0x000000176803d224 */ /* 0x001fe200078e0202 */
[----:B------:R-:W-:Y:S04]  /*9550*/  BSSY B1, `(.L_x_387) ;  /* 0x0000006000017945 */ /* 0x000fe80003800000 */
[----:B------:R0:W-:Y:S01]  /*9560*/  @!P5 STG.E.U8 desc[UR48][R8.64+0x160], R3 ;  /* 0x000160030800d986 */ /* 0x0001e2000c101130 */
[----:B------:R-:W-:Y:S05]  /*9570*/  @P4 BRA `(.L_x_388) ;  /* 0x00000000000c4947 */ /* 0x000fea0003800000 */
[----:B------:R-:W0:Y:S02]  /*9580*/  LDG.E.U8 R225, desc[UR48][R6.64+0x161] ;  /* 0x0001613006e17981 */ /* 0x000e24000c1e1100 */
[----:B0-----:R-:W-:-:S05]  /*9590*/  PRMT R3, R225, 0x8880, RZ ;  /* 0x00008880e1037816 */ /* 0x001fca00000000ff */
[----:B------:R-:W-:-:S07]  /*95a0*/  IMAD R2, R3, R22, RZ ;  /* 0x0000001603027224 */ /* 0x000fce00078e02ff */
.L_x_388:
[----:B------:R-:W-:Y:S05]  /*95b0*/  BSYNC B1 ;  /* 0x0000000000017941 */ /* 0x000fea0003800000 */
.L_x_387:
[----:B------:R-:W-:Y:S01]  /*95c0*/  @!P4 IMAD R105, R105, R23, R2 ;  /* 0x000000176969c224 */ /* 0x000fe200078e0202 */
[----:B------:R-:W-:Y:S04]  /*95d0*/  BSSY B1, `(.L_x_389) ;  /* 0x0000006000017945 */ /* 0x000fe80003800000 */
[----:B------:R0:W-:Y:S01]  /*95e0*/  @!P4 STG.E.U8 desc[UR48][R8.64+0x161], R105 ;  /* 0x000161690800c986 */ /* 0x0001e2000c101130 */
[----:B------:R-:W-:Y:S05]  /*95f0*/  @P3 BRA `(.L_x_390) ;  /* 0x00000000000c3947 */ /* 0x000fea0003800000 */
[----:B------:R-:W0:Y:S02]  /*9600*/  LDG.E.U8 R225, desc[UR48][R4.64+0x160] ;  /* 0x0001603004e17981 */ /* 0x000e24000c1e1100 */
[----:B0-----:R-:W-:-:S05]  /*9610*/  PRMT R3, R225, 0x8880, RZ ;  /* 0x00008880e1037816 */ /* 0x001fca00000000ff */
[----:B------:R-:W-:-:S07]  /*9620*/  IMAD R2, R3, R22, RZ ;  /* 0x0000001603027224 */ /* 0x000fce00078e02ff */
.L_x_390:
[----:B------:R-:W-:Y:S05]  /*9630*/  BSYNC B1 ;  /* 0x0000000000017941 */ /* 0x000fea0003800000 */
.L_x_389:
        /* <DEDUP_REMOVED lines=16> */
.L_x_392:
[----:B------:R-:W-:Y:S05]  /*9740*/  BSYNC B1 ;  /* 0x0000000000017941 */ /* 0x000fea0003800000 */
.L_x_391:
[----:B------:R-:W-:Y:S01]  /*9750*/  @!P2 IMAD R107, R107, R23, R2 ;  /* 0x000000176b6ba224 */ /* 0x000fe200078e0202 */
[----:B------:R-:W-:Y:S04]  /*9760*/  BSSY B1, `(.L_x_393) ;  /* 0x0000006000017945 */ /* 0x000fe80003800000 */
[----:B------:R0:W-:Y:S01]  /*9770*/  @!P2 STG.E.U8 desc[UR48][R10.64+0x161], R107 ;  /* 0x0001616b0a00a986 */ /* 0x0001e2000c101130 */
[----:B------:R-:W-:Y:S05]  /*9780*/  @P5 BRA `(.L_x_394) ;  /* 0x00000000000c5947 */ /* 0x000fea0003800000 */
[----:B------:R-:W0:Y:S02]  /*9790*/  LDG.E.U8 R225, desc[UR48][R6.64+0x168] ;  /* 0x0001683006e17981 */ /* 0x000e24000c1e1100 */
[----:B0-----:R-:W-:-:S05]  /*97a0*/  PRMT R3, R225, 0x8880, RZ ;  /* 0x00008880e1037816 */ /* 0x001fca00000000ff */
[----:B------:R-:W-:-:S07]  /*97b0*/  IMAD R2, R3, R22, RZ ;  /* 0x0000001603027224 */ /* 0x000fce00078e02ff */
.L_x_394:
[----:B------:R-:W-:Y:S05]  /*97c0*/  BSYNC B1 ;  /* 0x0000000000017941 */ /* 0x000fea0003800000 */
.L_x_393:
[----:B0-----:R-:W-:Y:S01]  /*97d0*/  @!P5 IMAD R3, R108, R23, R2 ;  /* 0x000000176c03d224 */ /* 0x001fe200078e0202 */
[----:B------:R-:W-:Y:S04]  /*97e0*/  BSSY B1, `(.L_x_395) ;  /* 0x0000006000017945 */ /* 0x000fe80003800000 */
[----:B------:R0:W-:Y:S01]  /*97f0*/  @!P5 STG.E.U8 desc[UR48][R8.64+0x168], R3 ;  /* 0x000168030800d986 */ /* 0x0001e2000c101130 */
[----:B------:R-:W-:Y:S05]  /*9800*/  @P3 BRA `(.L_x_396) ;  /* 0x00000000000c3947 */ /* 0x000fea0003800000 */
[----:B------:R-:W0:Y:S02]  /*9810*/  LDG.E.U8 R225, desc[UR48][R6.64+0x169] ;  /* 0x0001693006e17981 */ /* 0x000e24000c1e1100 */
[----:B0-----:R-:W-:-:S05]  /*9820*/  PRMT R3, R225, 0x8880, RZ ;  /* 0x00008880e1037816 */ /* 0x001fca00000000ff */
[----:B------:R-:W-:-:S07]  /*9830*/  IMAD R2, R3, R22, RZ ;  /* 0x0000001603027224 */ /* 0x000fce00078e02ff */
.L_x_396:
[----:B------:R-:W-:Y:S05]  /*9840*/  BSYNC B1 ;  /* 0x0000000000017941 */ /* 0x000fea0003800000 */
.L_x_395:
[----:B------:R-:W-:Y:S01]  /*9850*/  @!P3 IMAD R109, R109, R23, R2 ;  /* 0x000000176d6db224 */ /* 0x000fe200078e0202 */
[----:B------:R-:W-:Y:S04]  /*9860*/  BSSY B1, `(.L_x_397) ;  /* 0x0000006000017945 */ /* 0x000fe80003800000 */
[----:B------:R0:W-:Y:S01]  /*9870*/  @!P3 STG.E.U8 desc[UR48][R8.64+0x169], R109 ;  /* 0x0001696d0800b986 */ /* 0x0001e2000c101130 */
[----:B------:R-:W-:Y:S05]  /*9880*/  @P4 BRA `(.L_x_398) ;  /* 0x00000000000c4947 */ /* 0x000fea0003800000 */
[----:B------:R-:W0:Y:S02]  /*9890*/  LDG.E.U8 R225, desc[UR48][R4.64+0x168] ;  /* 0x0001683004e17981 */ /* 0x000e24000c1e1100 */
[----:B0-----:R-:W-:-:S05]  /*98a0*/  PRMT R3, R225, 0x8880, RZ ;  /* 0x00008880e1037816 */ /* 0x001fca00000000ff */
[----:B------:R-:W-:-:S07]  /*98b0*/  IMAD R2, R3, R22, RZ ;  /* 0x0000001603027224 */ /* 0x000fce00078e02ff */
.L_x_398:
[----:B------:R-:W-:Y:S05]  /*98c0*/  BSYNC B1 ;  /* 0x0000000000017941 */ /* 0x000fea0003800000 */
.L_x_397:
[----:B0-----:R-:W-:Y:S01]  /*98d0*/  @!P4 IMAD R3, R110, R23, R2 ;  /* 0x000000176e03c224 */ /* 0x001fe200078e0202 */
[----:B------:R-:W-:Y:S04]  /*98e0*/  BSSY B1, `(.L_x_399) ;  /* 0x0000006000017945 */ /* 0x000fe80003800000 */
[----:B------:R0:W-:Y:S01]  /*98f0*/  @!P4 STG.E.U8 desc[UR48][R10.64+0x168], R3 ;  /* 0x000168030a00c986 */ /* 0x0001e2000c101130 */
[----:B------:R-:W-:Y:S05]  /*9900*/  @P1 BRA `(.L_x_400) ;  /* 0x00000000000c1947 */ /* 0x000fea0003800000 */
[----:B------:R-:W0:Y:S02]  /*9910*/  LDG.E.U8 R225, desc[UR48][R4.64+0x169] ;  /* 0x0001693004e17981 */ /* 0x000e24000c1e1100 */
[----:B0-----:R-:W-:-:S05]  /*9920*/  PRMT R3, R225, 0x8880, RZ ;  /* 0x00008880e1037816 */ /* 0x001fca00000000ff */
[----:B------:R-:W-:-:S07]  /*9930*/  IMAD R2, R3, R22, RZ ;  /* 0x0000001603027224 */ /* 0x000fce00078e02ff */
.L_x_400:
[----:B------:R-:W-:Y:S05]  /*9940*/  BSYNC B1 ;  /* 0x0000000000017941 */ /* 0x000fea0003800000 */
.L_x_399:
[----:B------:R-:W-:Y:S01]  /*9950*/  @!P1 IMAD R111, R111, R23, R2 ;  /* 0x000000176f6f9224 */ /* 0x000fe200078e0202 */
[----:B------:R-:W-:Y:S04]  /*9960*/  BSSY B1, `(.L_x_401) ;  /* 0x0000006000017945 */ /* 0x000fe80003800000 */
[----:B------:R0:W-:Y:S01]  /*9970*/  @!P1 STG.E.U8 desc[UR48][R10.64+0x169], R111 ;  /* 0x0001696f0a009986 */ /* 0x0001e2000c101130 */
[----:B------:R-:W-:Y:S05]  /*9980*/  @P6 BRA `(.L_x_402) ;  /* 0x00000000000c6947 */ /* 0x000fea0003800000 */
[----:B------:R-:W0:Y:S02]  /*9990*/  LDG.E.U8 R225, desc[UR48][R6.64+0x170] ;  /* 0x0001703006e17981 */ /* 0x000e24000c1e1100 */
[----:B0-----:R-:W-:-:S05]  /*99a0*/  PRMT R3, R225, 0x8880, RZ ;  /* 0x00008880e1037816 */ /* 0x001fca00000000ff */
[----:B------:R-:W-:-:S07]  /*99b0*/  IMAD R2, R3, R22, RZ ;  /* 0x0000001603027224 */ /* 0x000fce00078e02ff */
.L_x_402:
[----:B------:R-:W-:Y:S05]  /*99c0*/  BSYNC B1 ;  /* 0x0000000000017941 */ /* 0x000fea0003800000 */
.L_x_401:
        /* <DEDUP_REMOVED lines=16> */
.L_x_404:
[----:B------:R-:W-:Y:S05]  /*9ad0*/  BSYNC B1 ;  /* 0x0000000000017941 */ /* 0x000fea0003800000 */
.L_x_403:
[----:B------:R-:W-:Y:S01]  /*9ae0*/  @!P4 IMAD R113, R113, R23, R2 ;  /* 0x000000177171c224 */ /* 0x000fe200078e0202 */
[----:B------:R-:W-:Y:S04]  /*9af0*/  BSSY B1, `(.L_x_405) ;  /* 0x0000006000017945 */ /* 0x000fe80003800000 */
[----:B------:R0:W-:Y:S01]  /*9b00*/  @!P4 STG.E.U8 desc[UR48][R8.64+0x171], R113 ;  /* 0x000171710800c986 */ /* 0x0001e2000c101130 */
[----:B------:R-:W-:Y:S05]  /*9b10*/  @P0 BRA `(.L_x_406) ;  /* 0x00000000000c0947 */ /* 0x000fea0003800000 */
[----:B------:R-:W0:Y:S02]  /*9b20*/  LDG.E.U8 R225, desc[UR48][R4.64+0x170] ;  /* 0x0001703004e17981 */ /* 0x000e24000c1e1100 */
[----:B0-----:R-:W-:-:S05]  /*9b30*/  PRMT R3, R225, 0x8880, RZ ;  /* 0x00008880e1037816 */ /* 0x001fca00000000ff */
[----:B------:R-:W-:-:S07]  /*9b40*/  IMAD R2, R3, R22, RZ ;  /* 0x0000001603027224 */ /* 0x000fce00078e02ff */
.L_x_406:
[----:B------:R-:W-:Y:S05]  /*9b50*/  BSYNC B1 ;  /* 0x0000000000017941 */ /* 0x000fea0003800000 */
.L_x_405:
[----:B0-----:R-:W-:Y:S01]  /*9b60*/  @!P0 IMAD R3, R114, R23, R2 ;  /* 0x0000001772038224 */ /* 0x001fe200078e0202 */
[----:B------:R-:W-:Y:S04]  /*9b70*/  BSSY B1, `(.L_x_407) ;  /* 0x0000006000017945 */ /* 0x000fe80003800000 */
[----:B------:R0:W-:Y:S01]  /*9b80*/  @!P0 STG.E.U8 desc[UR48][R10.64+0x170], R3 ;  /* 0x000170030a008986 */ /* 0x0001e2000c101130 */
[----:B------:R-:W-:Y:S05]  /*9b90*/  @P3 BRA `(.L_x_408) ;  /* 0x00000000000c3947 */ /* 0x000fea0003800000 */
[----:B------:R-:W0:Y:S02]  /*9ba0*/  LDG.E.U8 R225, desc[UR48][R4.64+0x171] ;  /* 0x0001713004e17981 */ /* 0x000e24000c1e1100 */
[----:B0-----:R-:W-:-:S05]  /*9bb0*/  PRMT R3, R225, 0x8880, RZ ;  /* 0x00008880e1037816 */ /* 0x001fca00000000ff */
[----:B------:R-:W-:-:S07]  /*9bc0*/  IMAD R2, R3, R22, RZ ;  /* 0x0000001603027224 */ /* 0x000fce00078e02ff */
.L_x_408:
[----:B------:R-:W-:Y:S05]  /*9bd0*/  BSYNC B1 ;  /* 0x0000000000017941 */ /* 0x000fea0003800000 */
.L_x_407:
[----:B------:R-:W-:Y:S01]  /*9be0*/  @!P3 IMAD R115, R115, R23, R2 ;  /* 0x000000177373b224 */ /* 0x000fe200078e0202 */
[----:B------:R-:W-:Y:S04]  /*9bf0*/  BSSY B1, `(.L_x_409) ;  /* 0x0000006000017945 */ /* 0x000fe80003800000 */
[----:B------:R0:W-:Y:S01]  /*9c00*/  @!P3 STG.E.U8 desc[UR48][R10.64+0x171], R115 ;  /* 0x000171730a00b986 */ /* 0x0001e2000c101130 */
[----:B------:R-:W-:Y:S05]  /*9c10*/  @P6 BRA `(.L_x_410) ;  /* 0x00000000000c6947 */ /* 0x000fea0003800000 */
[----:B------:R-:W0:Y:S02]  /*9c20*/  LDG.E.U8 R225, desc[UR48][R6.64+0x178] ;  /* 0x0001783006e17981 */ /* 0x000e24000c1e1100 */
[----:B0-----:R-:W-:-:S05]  /*9c30*/  PRMT R3, R225, 0x8880, RZ ;  /* 0x00008880e1037816 */ /* 0x001fca00000000ff */
[----:B------:R-:W-:-:S07]  /*9c40*/  IMAD R2, R3, R22, RZ ;  /* 0x0000001603027224 */ /* 0x000fce00078e02ff */
.L_x_410:
[----:B------:R-:W-:Y:S05]  /*9c50*/  BSYNC B1 ;  /* 0x0000000000017941 */ /* 0x000fea0003800000 */
.L_x_409:
[----:B0-----:R-:W-:Y:S01]  /*9c60*/  @!P6 IMAD R3, R116, R23, R2 ;  /* 0x000000177403e224 */ /* 0x001fe200078e0202 */
[----:B------:R-:W-:Y:S04]  /*9c70*/  BSSY B1, `(.L_x_411) ;  /* 0x0000006000017945 */ /* 0x000fe80003800000 */
[----:B------:R0:W-:Y:S01]  /*9c80*/  @!P6 STG.E.U8 desc[UR48][R8.64+0x178], R3 ;  /* 0x000178030800e986 */ /* 0x0001e2000c101130 */
[----:B------:R-:W-:Y:S05]  /*9c90*/  @P5 BRA `(.L_x_412) ;  /* 0x00000000000c5947 */ /* 0x000fea0003800000 */
[----:B------:R-:W0:Y:S02]  /*9ca0*/  LDG.E.U8 R225, desc[UR48][R6.64+0x179] ;  /* 0x0001793006e17981 */ /* 0x000e24000c1e1100 */
[----:B0-----:R-:W-:-:S05]  /*9cb0*/  PRMT R3, R225, 0x8880, RZ ;  /* 0x00008880e1037816 */ /* 0x001fca00000000ff */
[----:B------:R-:W-:-:S07]  /*9cc0*/  IMAD R2, R3, R22, RZ ;  /* 0x0000001603027224 */ /* 0x000fce00078e02ff */
.L_x_412:
[----:B------:R-:W-:Y:S05]  /*9cd0*/  BSYNC B1 ;  /* 0x0000000000017941 */ /* 0x000fea0003800000 */
.L_x_411:
[----:B------:R-:W-:Y:S01]  /*9ce0*/  @!P5 IMAD R117, R117, R23, R2 ;  /* 0x000000177575d224 */ /* 0x000fe200078e0202 */
[----:B------:R-:W-:Y:S04]  /*9cf0*/  BSSY B1, `(.L_x_413) ;  /* 0x0000006000017945 */ /* 0x000fe80003800000 */
[----:B------:R0:W-:Y:S01]  /*9d00*/  @!P5 STG.E.U8 desc[UR48][R8.64+0x179], R117 ;  /* 0x000179750800d986 */ /* 0x0001e2000c101130 */
[----:B------:R-:W-:Y:S05]  /*9d10*/  @P2 BRA `(.L_x_414) ;  /* 0x00000000000c2947 */ /* 0x000fea0003800000 */
[----:B------:R-:W0:Y:S02]  /*9d20*/  LDG.E.U8 R225, desc[UR48][R4.64+0x178] ;  /* 0x0001783004e17981 */ /* 0x000e24000c1e1100 */
[----:B0-----:R-:W-:-:S05]  /*9d30*/  PRMT R3, R225, 0x8880, RZ ;  /* 0x00008880e1037816 */ /* 0x001fca00000000ff */
[----:B------:R-:W-:-:S07]  /*9d40*/  IMAD R2, R3, R22, RZ ;  /* 0x0000001603027224 */ /* 0x000fce00078e02ff */
.L_x_414:
[----:B------:R-:W-:Y:S05]  /*9d50*/  BSYNC B1 ;  /* 0x0000000000017941 */ /* 0x000fea0003800000 */
.L_x_413:
[----:B0-----:R-:W-:Y:S01]  /*9d60*/  @!P2 IMAD R3, R118, R23, R2 ;  /* 0x000000177603a224 */ /* 0x001fe200078e0202 */
[----:B------:R-:W-:Y:S01]  /*9d70*/  ISETP.LT.OR P1, PT, R20, 0x9, !P1 ;  /* 0x000000091400780c */ /* 0x000fe20004f21670 */
[----:B------:R-:W-:Y:S03]  /*9d80*/  BSSY B1, `(.L_x_415) ;  /* 0x0000006000017945 */ /* 0x000fe60003800000 */
[----:B------:R0:W-:Y:S09]  /*9d90*/  @!P2 STG.E.U8 desc[UR48][R10.64+0x178], R3 ;  /* 0x000178030a00a986 */ /* 0x0001f2000c101130 */
[----:B------:R-:W-:Y:S05]  /*9da0*/  @P1 BRA `(.L_x_416) ;  /* 0x00000000000c1947 */ /* 0x000fea0003800000 */
[----:B------:R-:W0:Y:S02]  /*9db0*/  LDG.E.U8 R225, desc[UR48][R4.64+0x179] ;  /* 0x0001793004e17981 */ /* 0x000e24000c1e1100 */
[----:B0-----:R-:W-:-:S05]  /*9dc0*/  PRMT R3, R225, 0x8880, RZ ;  /* 0x00008880e1037816 */ /* 0x001fca00000000ff */
[----:B------:R-:W-:-:S07]  /*9dd0*/  IMAD R2, R3, R22, RZ ;  /* 0x0000001603027224 */ /* 0x000fce00078e02ff */
.L_x_416:
[----:B------:R-:W-:Y:S05]  /*9de0*/  BSYNC B1 ;  /* 0x0000000000017941 */ /* 0x000fea0003800000 */
.L_x_415:
[----:B------:R-:W-:Y:S01]  /*9df0*/  IMAD R119, R119, R23, R2 ;  /* 0x0000001777777224 */ /* 0x000fe200078e0202 */
[----:B------:R-:W-:Y:S06]  /*9e00*/  @P1 BRA `(.L_x_417) ;  /* 0x0000002800881947 */ /* 0x000fec0003800000 */
[----:B------:R0:W-:Y:S01]  /*9e10*/  STG.E.U8 desc[UR48][R10.64+0x179], R119 ;  /* 0x000179770a007986 */ /* 0x0001e2000c101130 */
[----:B------:R-:W-:Y:S05]  /*9e20*/  BRA `(.L_x_417) ;  /* 0x0000002800807947 */ /* 0x000fea0003800000 */
.L_x_32:
[C---:B------:R-:W-:Y:S02]  /*9e30*/  ISETP.GE.AND P0, PT, R0.reuse, 0x1, PT ;  /* 0x000000010000780c */ /* 0x040fe40003f06270 */
[----:B------:R-:W-:Y:S02]  /*9e40*/  ISETP.GE.AND P3, PT, R0, 0x2, PT ;  /* 0x000000020000780c */ /* 0x000fe40003f66270 */
[C---:B------:R-:W-:Y:S02]  /*9e50*/  ISETP.LT.OR P4, PT, R20.reuse, 0x1, !P0 ;  /* 0x000000011400780c */ /* 0x040fe40004781670 */
[C---:B------:R-:W-:Y:S02]  /*9e60*/  ISETP.LT.OR P2, PT, R20.reuse, 0x1, !P3 ;  /* 0x000000011400780c */ /* 0x040fe40005f41670 */
[----:B------:R-:W-:Y:S02]  /*9e70*/  ISETP.LT.OR P0, PT, R20, 0x9, !P0 ;  /* 0x000000091400780c */ /* 0x000fe40004701670 */
[----:B------:R-:W-:-:S02]  /*9e80*/  ISETP.GE.AND P1, PT, R0, 0x9, PT ;  /* 0x000000090000780c */ /* 0x000fc40003f26270 */
[C---:B------:R-:W-:Y:S02]  /*9e90*/  ISETP.LT.OR P3, PT, R20.reuse, 0x9, !P3 ;  /* 0x000000091400780c */ /* 0x040fe40005f61670 */
[C---:B------:R-:W-:Y:S02]  /*9ea0*/  ISETP.LT.OR P5, PT, R20.reuse, 0x1, !P1 ;  /* 0x000000011400780c */ /* 0x040fe40004fa1670 */
[----:B------:R-:W-:Y:S01]  /*9eb0*/  ISETP.LT.OR P1, PT, R20, 0x9, !P1 ;  /* 0x000000091400780c */ /* 0x000fe20004f21670 */
[-C--:B------:R-:W-:Y:S02]  /*9ec0*/  @!P4 IMAD R3, R120, R23.reuse, RZ ;  /* 0x000000177803c224 */ /* 0x080fe400078e02ff */
[-C--:B------:R-:W-:Y:S02]  /*9ed0*/  @!P2 IMAD R121, R121, R23.reuse, RZ ;  /* 0x000000177979a224 */ /* 0x080fe400078e02ff */
[----:B------:R-:W-:Y:S01]  /*9ee0*/  @!P0 IMAD R5, R122, R23, RZ ;  /* 0x000000177a058224 */ /* 0x000fe200078e02ff */
[----:B------:R0:W-:Y:S01]  /*9ef0*/  @!P4 STG.E.U8 desc[UR48][R8.64], R3 ;  /* 0x000000030800c986 */ /* 0x0001e2000c101130 */
[----:B------:R-:W-:-:S02]  /*9f00*/  ISETP.GE.AND P4, PT, R0, 0xa, PT ;  /* 0x0000000a0000780c */ /* 0x000fc40003f86270 */
[-C--:B------:R-:W-:Y:S01]  /*9f10*/  @!P3 IMAD R123, R123, R23.reuse, RZ ;  /* 0x000000177b7bb224 */ /* 0x080fe200078e02ff */
[----:B------:R-:W-:Y:S01]  /*9f20*/  @!P2 STG.E.U8 desc[UR48][R8.64+0x1], R121 ;  /* 0x000001790800a986 */ /* 0x000fe2000c101130 */
[----:B------:R-:W-:Y:S01]  /*9f30*/  ISETP.LT.OR P6, PT, R20, 0x1, !P4 ;  /* 0x000000011400780c */ /* 0x000fe200067c1670 */
[-C--:B------:R-:W-:Y:S01]  /*9f40*/  @!P5 IMAD R7, R124, R23.reuse, RZ ;  /* 0x000000177c07d224 */ /* 0x080fe200078e02ff */
[----:B------:R-:W-:Y:S01]  /*9f50*/  ISETP.GE.AND P2, PT, R0, 0x11, PT ;  /* 0x000000110000780c */ /* 0x000fe20003f46270 */
[----:B------:R1:W-:Y:S01]  /*9f60*/  @!P0 STG.E.U8 desc[UR48][R10.64], R5 ;  /* 0x000000050a008986 */ /* 0x0003e2000c101130 */
[C---:B------:R-:W-:Y:S02]  /*9f70*/  ISETP.LT.OR P4, PT, R20.reuse, 0x9, !P4 ;  /* 0x000000091400780c */ /* 0x040fe40006781670 */
[----:B------:R-:W-:Y:S01]  /*9f80*/  ISETP.LT.OR P0, PT, R20, 0x1, !P2 ;  /* 0x000000011400780c */ /* 0x000fe20005701670 */
[----:B------:R-:W-:Y:S01]  /*9f90*/  @!P3 STG.E.U8 desc[UR48][R10.64+0x1], R123 ;  /* 0x0000017b0a00b986 */ /* 0x000fe2000c101130 */
[----:B------:R-:W-:Y:S01]  /*9fa0*/  ISETP.GE.AND P3, PT, R0, 0x12, PT ;  /* 0x000000120000780c */ /* 0x000fe20003f66270 */
[-C--:B0-----:R-:W-:Y:S01]  /*9fb0*/  @!P1 IMAD R3, R126, R23.reuse, RZ ;  /* 0x000000177e039224 */ /* 0x081fe200078e02ff */
[C---:B------:R-:W-:Y:S01]  /*9fc0*/  ISETP.LT.OR P2, PT, R20.reuse, 0x9, !P2 ;  /* 0x000000091400780c */ /* 0x040fe20005741670 */
[----:B------:R0:W-:Y:S01]  /*9fd0*/  @!P5 STG.E.U8 desc[UR48][R8.64+0x8], R7 ;  /* 0x000008070800d986 */ /* 0x0001e2000c101130 */
[C---:B------:R-:W-:Y:S01]  /*9fe0*/  ISETP.LT.OR P5, PT, R20.reuse, 0x1, !P3 ;  /* 0x000000011400780c */ /* 0x040fe20005fa1670 */
[----:B------:R-:W-:Y:S01]  /*9ff0*/  @!P6 IMAD R125, R125, R23, RZ ;  /* 0x000000177d7de224 */ /* 0x000fe200078e02ff */
[----:B------:R-:W-:-:S03]  /*a000*/  ISETP.LT.OR P3, PT, R20, 0x9, !P3 ;  /* 0x000000091400780c */ /* 0x000fc60005f61670 */
[-C--:B------:R-:W-:Y:S01]  /*a010*/  @!P4 IMAD R127, R127, R23.reuse, RZ ;  /* 0x000000177f7fc224 */ /* 0x080fe200078e02ff */
[----:B------:R-:W-:Y:S01]  /*a020*/  @!P6 STG.E.U8 desc[UR48][R8.64+0x9], R125 ;  /* 0x0000097d0800e986 */ /* 0x000fe2000c101130 */
[----:B------:R-:W-:Y:S01]  /*a030*/  ISETP.GE.AND P6, PT, R0, 0x1a, PT ;  /* 0x0000001a0000780c */ /* 0x000fe20003fc6270 */
[-C--:B-1----:R-:W-:Y:S02]  /*a040*/  @!P0 IMAD R5, R128, R23.reuse, RZ ;  /* 0x0000001780058224 */ /* 0x082fe400078e02ff */
[----:B------:R1:W-:Y:S01]  /*a050*/  @!P1 STG.E.U8 desc[UR48][R10.64+0x8], R3 ;  /* 0x000008030a009986 */ /* 0x0003e2000c101130 */
[----:B------:R-:W-:Y:S01]  /*a060*/  ISETP.GE.AND P1, PT, R0, 0x19, PT ;  /* 0x000000190000780c */ /* 0x000fe20003f26270 */
[-C--:B0-----:R-:W-:Y:S02]  /*a070*/  @!P2 IMAD R7, R130, R23.reuse, RZ ;  /* 0x000000178207a224 */ /* 0x081fe400078e02ff */
[----:B------:R-:W-:Y:S01]  /*a080*/  @!P4 STG.E.U8 desc[UR48][R10.64+0x9], R127 ;  /* 0x0000097f0a00c986 */ /* 0x000fe2000c101130 */
[C---:B------:R-:W-:Y:S01]  /*a090*/  ISETP.LT.OR P4, PT, R20.reuse, 0x1, !P6 ;  /* 0x000000011400780c */ /* 0x040fe20007781670 */
[-C--:B------:R-:W-:Y:S01]  /*a0a0*/  @!P5 IMAD R129, R129, R23.reuse, RZ ;  /* 0x000000178181d224 */ /* 0x080fe200078e02ff */
[C---:B------:R-:W-:Y:S01]  /*a0b0*/  ISETP.LT.OR P6, PT, R20.reuse, 0x9, !P6 ;  /* 0x000000091400780c */ /* 0x040fe200077c1670 */
[----:B------:R0:W-:Y:S01]  /*a0c0*/  @!P0 STG.E.U8 desc[UR48][R8.64+0x10], R5 ;  /* 0x0000100508008986 */ /* 0x0001e2000c101130 */
[C---:B------:R-:W-:Y:S01]  /*a0d0*/  ISETP.LT.OR P0, PT, R20.reuse, 0x1, !P1 ;  /* 0x000000011400780c */ /* 0x040fe20004f01670 */
[-C--:B------:R-:W-:Y:S01]  /*a0e0*/  @!P3 IMAD R131, R131, R23.reuse, RZ ;  /* 0x000000178383b224 */ /* 0x080fe200078e02ff */
[----:B------:R-:W-:Y:S01]  /*a0f0*/  ISETP.LT.OR P1, PT, R20, 0x9, !P1 ;  /* 0x000000091400780c */ /* 0x000fe20004f21670 */
[----:B------:R-:W-:Y:S04]  /*a100*/  @!P5 STG.E.U8 desc[UR48][R8.64+0x11], R129 ;  /* 0x000011810800d986 */ /* 0x000fe8000c101130 */
[----:B------:R2:W-:Y:S01]  /*a110*/  @!P2 STG.E.U8 desc[UR48][R10.64+0x10], R7 ;  /* 0x000010070a00a986 */ /* 0x0005e2000c101130 */
[----:B------:R-:W-:Y:S01]  /*a120*/  ISETP.GE.AND P2, PT, R0, 0x21, PT ;  /* 0x000000210000780c */ /* 0x000fe20003f46270 */
[----:B------:R-:W-:-:S02]  /*a130*/  @!P4 IMAD R133, R133, R23, RZ ;  /* 0x000000178585c224 */ /* 0x000fc400078e02ff */
[----:B------:R-:W-:Y:S01]  /*a140*/  @!P3 STG.E.U8 desc[UR48][R10.64+0x11], R131 ;  /* 0x000011830a00b986 */ /* 0x000fe2000c101130 */
[----:B------:R-:W-:Y:S01]  /*a150*/  ISETP.GE.AND P3, PT, R0, 0x22, PT ;  /* 0x000000220000780c */ /* 0x000fe20003f66270 */
[-C--:B-1----:R-:W-:Y:S01]  /*a160*/  @!P0 IMAD R3, R132, R23.reuse, RZ ;  /* 0x0000001784038224 */ /* 0x082fe200078e02ff */
[C---:B------:R-:W-:Y:S01]  /*a170*/  ISETP.LT.OR P5, PT, R20.reuse, 0x1, !P2 ;  /* 0x000000011400780c */ /* 0x040fe200057a1670 */
[----:B------:R-:W-:Y:S01]  /*a180*/  @!P4 STG.E.U8 desc[UR48][R8.64+0x19], R133 ;  /* 0x000019850800c986 */ /* 0x000fe2000c101130 */
[C---:B------:R-:W-:Y:S01]  /*a190*/  ISETP.LT.OR P4, PT, R20.reuse, 0x1, !P3 ;  /* 0x000000011400780c */ /* 0x040fe20005f81670 */
[-C--:B------:R-:W-:Y:S01]  /*a1a0*/  @!P6 IMAD R135, R135, R23.reuse, RZ ;  /* 0x000000178787e224 */ /* 0x080fe200078e02ff */
[C---:B------:R-:W-:Y:S01]  /*a1b0*/  ISETP.LT.OR P2, PT, R20.reuse, 0x9, !P2 ;  /* 0x000000091400780c */ /* 0x040fe20005741670 */
[----:B------:R1:W-:Y:S01]  /*a1c0*/  @!P0 STG.E.U8 desc[UR48][R8.64+0x18], R3 ;  /* 0x0000180308008986 */ /* 0x0003e2000c101130 */
[----:B------:R-:W-:Y:S01]  /*a1d0*/  ISETP.LT.OR P3, PT, R20, 0x9, !P3 ;  /* 0x000000091400780c */ /* 0x000fe20005f61670 */
[-C--:B0-----:R-:W-:Y:S01]  /*a1e0*/  @!P1 IMAD R5, R134, R23.reuse, RZ ;  /* 0x0000001786059224 */ /* 0x081fe200078e02ff */
[----:B------:R-:W-:Y:S01]  /*a1f0*/  ISETP.GE.AND P0, PT, R0, 0x29, PT ;  /* 0x000000290000780c */ /* 0x000fe20003f06270 */
[----:B------:R-:W-:Y:S03]  /*a200*/  @!P6 STG.E.U8 desc[UR48][R10.64+0x19], R135 ;  /* 0x000019870a00e986 */ /* 0x000fe6000c101130 */
[----:B------:R-:W-:Y:S01]  /*a210*/  ISETP.LT.OR P6, PT, R20, 0x1, !P0 ;  /* 0x000000011400780c */ /* 0x000fe200047c1670 */
[-C--:B--2---:R-:W-:Y:S01]  /*a220*/  @!P5 IMAD R7, R136, R23.reuse, RZ ;  /* 0x000000178807d224 */ /* 0x084fe200078e02ff */
[----:B------:R0:W-:Y:S01]  /*a230*/  @!P1 STG.E.U8 desc[UR48][R10.64+0x18], R5 ;  /* 0x000018050a009986 */ /* 0x0001e2000c101130 */
[-C--:B------:R-:W-:Y:S01]  /*a240*/  @!P4 IMAD R137, R137, R23.reuse, RZ ;  /* 0x000000178989c224 */ /* 0x080fe200078e02ff */
[----:B------:R-:W-:Y:S01]  /*a250*/  ISETP.GE.AND P1, PT, R0, 0x2a, PT ;  /* 0x0000002a0000780c */ /* 0x000fe20003f26270 */
[-C--:B-1----:R-:W-:Y:S01]  /*a260*/  @!P2 IMAD R3, R138, R23.reuse, RZ ;  /* 0x000000178a03a224 */ /* 0x082fe200078e02ff */
[----:B------:R1:W-:Y:S01]  /*a270*/  @!P5 STG.E.U8 desc[UR48][R8.64+0x20], R7 ;  /* 0x000020070800d986 */ /* 0x0003e2000c101130 */
[----:B------:R-:W-:Y:S01]  /*a280*/  @!P3 IMAD R139, R139, R23, RZ ;  /* 0x000000178b8bb224 */ /* 0x000fe200078e02ff */
[----:B------:R-:W-:-:S02]  /*a290*/  ISETP.LT.OR P5, PT, R20, 0x1, !P1 ;  /* 0x000000011400780c */ /* 0x000fc40004fa1670 */
[----:B------:R-:W-:Y:S01]  /*a2a0*/  @!P4 STG.E.U8 desc[UR48][R8.64+0x21], R137 ;  /* 0x000021890800c986 */ /* 0x000fe2000c101130 */
[----:B------:R-:W-:Y:S02]  /*a2b0*/  ISETP.LT.OR P0, PT, R20, 0x9, !P0 ;  /* 0x000000091400780c */ /* 0x000fe40004701670 */
[----:B------:R-:W-:Y:S01]  /*a2c0*/  ISETP.GE.AND P4, PT, R0, 0x31, PT ;  /* 0x000000310000780c */ /* 0x000fe20003f86270 */
[-C--:B0-----:R-:W-:Y:S01]  /*a2d0*/  @!P6 IMAD R5, R140, R23.reuse, RZ ;  /* 0x000000178c05e224 */ /* 0x081fe200078e02ff */
[C---:B------:R-:W-:Y:S01]  /*a2e0*/  ISETP.LT.OR P1, PT, R20.reuse, 0x9, !P1 ;  /* 0x000000091400780c */ /* 0x040fe20004f21670 */
[----:B------:R0:W-:Y:S01]  /*a2f0*/  @!P2 STG.E.U8 desc[UR48][R10.64+0x20], R3 ;  /* 0x000020030a00a986 */ /* 0x0001e2000c101130 */
[C---:B------:R-:W-:Y:S02]  /*a300*/  ISETP.LT.OR P2, PT, R20.reuse, 0x1, !P4 ;  /* 0x000000011400780c */ /* 0x040fe40006741670 */
[----:B------:R-:W-:Y:S01]  /*a310*/  ISETP.LT.OR P4, PT, R20, 0x9, !P4 ;  /* 0x000000091400780c */ /* 0x000fe20006781670 */
[----:B------:R-:W-:Y:S01]  /*a320*/  @!P3 STG.E.U8 desc[UR48][R10.64+0x21], R139 ;  /* 0x0000218b0a00b986 */ /* 0x000fe2000c101130 */
[----:B------:R-:W-:Y:S01]  /*a330*/  ISETP.GE.AND P3, PT, R0, 0x32, PT ;  /* 0x000000320000780c */ /* 0x000fe20003f66270 */
[----:B------:R-:W-:-:S02]  /*a340*/  @!P5 IMAD R141, R141, R23, RZ ;  /* 0x000000178d8dd224 */ /* 0x000fc400078e02ff */
[----:B------:R2:W-:Y:S01]  /*a350*/  @!P6 STG.E.U8 desc[UR48][R8.64+0x28], R5 ;  /* 0x000028050800e986 */ /* 0x0005e2000c101130 */
[----:B------:R-:W-:Y:S01]  /*a360*/  ISETP.LT.OR P6, PT, R20, 0x1, !P3 ;  /* 0x000000011400780c */ /* 0x000fe20005fc1670 */
[-C--:B-1----:R-:W-:Y:S01]  /*a370*/  @!P0 IMAD R7, R142, R23.reuse, RZ ;  /* 0x000000178e078224 */ /* 0x082fe200078e02ff */
[----:B------:R-:W-:Y:S01]  /*a380*/  ISETP.LT.OR P3, PT, R20, 0x9, !P3 ;  /* 0x000000091400780c */ /* 0x000fe20005f61670 */
[-C--:B------:R-:W-:Y:S01]  /*a390*/  @!P1 IMAD R143, R143, R23.reuse, RZ ;  /* 0x000000178f8f9224 */ /* 0x080fe200078e02ff */
[----:B------:R-:W-:Y:S01]  /*a3a0*/  @!P5 STG.E.U8 desc[UR48][R8.64+0x29], R141 ;  /* 0x0000298d0800d986 */ /* 0x000fe2000c101130 */
[----:B0-----:R-:W-:-:S03]  /*a3b0*/  @!P2 IMAD R3, R144, R23, RZ ;  /* 0x000000179003a224 */ /* 0x001fc600078e02ff */
[----:B------:R0:W-:Y:S01]  /*a3c0*/  @!P0 STG.E.U8 desc[UR48][R10.64+0x28], R7 ;  /* 0x000028070a008986 */ /* 0x0001e2000c101130 */
[----:B------:R-:W-:Y:S01]  /*a3d0*/  ISETP.GE.AND P0, PT, R0, 0x39, PT ;  /* 0x000000390000780c */ /* 0x000fe20003f06270 */
[-C--:B--2---:R-:W-:Y:S02]  /*a3e0*/  @!P4 IMAD R5, R146, R23.reuse, RZ ;  /* 0x000000179205c224 */ /* 0x084fe400078e02ff */
[----:B------:R-:W-:Y:S01]  /*a3f0*/  @!P1 STG.E.U8 desc[UR48][R10.64+0x29], R143 ;  /* 0x0000298f0a009986 */ /* 0x000fe2000c101130 */
[----:B------:R-:W-:Y:S01]  /*a400*/  ISETP.GE.AND P1, PT, R0, 0x3a, PT ;  /* 0x0000003a0000780c */ /* 0x000fe20003f26270 */
[-C--:B------:R-:W-:Y:S01]  /*a410*/  @!P6 IMAD R145, R145, R23.reuse, RZ ;  /* 0x000000179191e224 */ /* 0x080fe200078e02ff */
[C---:B------:R-:W-:Y:S01]  /*a420*/  ISETP.LT.OR P5, PT, R20.reuse, 0x1, !P0 ;  /* 0x000000011400780c */ /* 0x040fe200047a1670 */
[----:B------:R1:W-:Y:S01]  /*a430*/  @!P2 STG.E.U8 desc[UR48][R8.64+0x30], R3 ;  /* 0x000030030800a986 */ /* 0x0003e2000c101130 */
[C---:B------:R-:W-:Y:S01]  /*a440*/  ISETP.LT.OR P2, PT, R20.reuse, 0x1, !P1 ;  /* 0x000000011400780c */ /* 0x040fe20004f41670 */
[----:B------:R-:W-:Y:S01]  /*a450*/  @!P3 IMAD R147, R147, R23, RZ ;  /* 0x000000179393b224 */ /* 0x000fe200078e02ff */
[C---:B------:R-:W-:Y:S01]  /*a460*/  ISETP.LT.OR P0, PT, R20.reuse, 0x9, !P0 ;  /* 0x000000091400780c */ /* 0x040fe20004701670 */
[----:B------:R-:W-:Y:S01]  /*a470*/  @!P6 STG.E.U8 desc[UR48][R8.64+0x31], R145 ;  /* 0x000031910800e986 */ /* 0x000fe2000c101130 */
[----:B------:R-:W-:-:S02]  /*a480*/  ISETP.LT.OR P1, PT, R20, 0x9, !P1 ;  /* 0x000000091400780c */ /* 0x000fc40004f21670 */
[C---:B------:R-:W-:Y:S01]  /*a490*/  ISETP.GE.AND P6, PT, R0.reuse, 0x42, PT ;  /* 0x000000420000780c */ /* 0x040fe20003fc6270 */
[----:B------:R2:W-:Y:S01]  /*a4a0*/  @!P4 STG.E.U8 desc[UR48][R10.64+0x30], R5 ;  /* 0x000030050a00c986 */ /* 0x0005e2000c101130 */
[----:B------:R-:W-:-:S03]  /*a4b0*/  ISETP.GE.AND P4, PT, R0, 0x41, PT ;  /* 0x000000410000780c */ /* 0x000fc60003f86270 */
[----:B------:R-:W-:Y:S01]  /*a4c0*/  @!P3 STG.E.U8 desc[UR48][R10.64+0x31], R147 ;  /* 0x000031930a00b986 */ /* 0x000fe2000c101130 */
[----:B------:R-:W-:Y:S01]  /*a4d0*/  ISETP.LT.OR P3, PT, R20, 0x1, !P4 ;  /* 0x000000011400780c */ /* 0x000fe20006761670 */
[-C--:B0-----:R-:W-:Y:S01]  /*a4e0*/  @!P5 IMAD R7, R148, R23.reuse, RZ ;  /* 0x000000179407d224 */ /* 0x081fe200078e02ff */
[----:B------:R-:W-:Y:S01]  /*a4f0*/  ISETP.LT.OR P4, PT, R20, 0x9, !P4 ;  /* 0x000000091400780c */ /* 0x000fe20006781670 */
[-C--:B------:R-:W-:Y:S02]  /*a500*/  @!P2 IMAD R149, R149, R23.reuse, RZ ;  /* 0x000000179595a224 */ /* 0x080fe400078e02ff */
[-C--:B-1----:R-:W-:Y:S01]  /*a510*/  @!P0 IMAD R3, R150, R23.reuse, RZ ;  /* 0x0000001796038224 */ /* 0x082fe200078e02ff */
[----:B------:R-:W-:Y:S01]  /*a520*/  @!P5 STG.E.U8 desc[UR48][R8.64+0x38], R7 ;  /* 0x000038070800d986 */ /* 0x000fe2000c101130 */
[----:B------:R-:W-:Y:S01]  /*a530*/  @!P1 IMAD R151, R151, R23, RZ ;  /* 0x0000001797979224 */ /* 0x000fe200078e02ff */
[----:B------:R-:W-:Y:S02]  /*a540*/  ISETP.LT.OR P5, PT, R20, 0x1, !P6 ;  /* 0x000000011400780c */ /* 0x000fe400077a1670 */
[----:B------:R-:W-:Y:S01]  /*a550*/  @!P2 STG.E.U8 desc[UR48][R8.64+0x39], R149 ;  /* 0x000039950800a986 */ /* 0x000fe2000c101130 */
[----:B------:R-:W-:-:S02]  /*a560*/  ISETP.GE.AND P2, PT, R0, 0x49, PT ;  /* 0x000000490000780c */ /* 0x000fc40003f46270 */
[-C--:B--2---:R-:W-:Y:S01]  /*a570*/  @!P3 IMAD R5, R152, R23.reuse, RZ ;  /* 0x000000179805b224 */ /* 0x084fe200078e02ff */
[----:B------:R0:W-:Y:S01]  /*a580*/  @!P0 STG.E.U8 desc[UR48][R10.64+0x38], R3 ;  /* 0x000038030a008986 */ /* 0x0001e2000c101130 */
[C---:B------:R-:W-:Y:S02]  /*a590*/  ISETP.LT.OR P0, PT, R20.reuse, 0x9, !P6 ;  /* 0x000000091400780c */ /* 0x040fe40007701670 */
[----:B------:R-:W-:Y:S01]  /*a5a0*/  ISETP.LT.OR P6, PT, R20, 0x1, !P2 ;  /* 0x000000011400780c */ /* 0x000fe200057c1670 */
[----:B------:R-:W-:Y:S01]  /*a5b0*/  @!P1 STG.E.U8 desc[UR48][R10.64+0x39], R151 ;  /* 0x000039970a009986 */ /* 0x000fe2000c101130 */
[----:B------:R-:W-:Y:S02]  /*a5c0*/  ISETP.GE.AND P1, PT, R0, 0x4a, PT ;  /* 0x0000004a0000780c */ /* 0x000fe40003f26270 */
[----:B------:R-:W-:Y:S01]  /*a5d0*/  @!P5 IMAD R153, R153, R23, RZ ;  /* 0x000000179999d224 */ /* 0x000fe200078e02ff */
[----:B------:R1:W-:Y:S01]  /*a5e0*/  @!P3 STG.E.U8 desc[UR48][R8.64+0x40], R5 ;  /* 0x000040050800b986 */ /* 0x0003e2000c101130 */
[----:B------:R-:W-:-:S02]  /*a5f0*/  ISETP.LT.OR P3, PT, R20, 0x1, !P1 ;  /* 0x000000011400780c */ /* 0x000fc40004f61670 */
[----:B------:R-:W-:Y:S01]  /*a600*/  ISETP.LT.OR P1, PT, R20, 0x9, !P1 ;  /* 0x000000091400780c */ /* 0x000fe20004f21670 */
[-C--:B0-----:R-:W-:Y:S01]  /*a610*/  @!P4 IMAD R3, R154, R23.reuse, RZ ;  /* 0x000000179a03c224 */ /* 0x081fe200078e02ff */
[----:B------:R-:W-:Y:S01]  /*a620*/  ISETP.LT.OR P2, PT, R20, 0x9, !P2 ;  /* 0x000000091400780c */ /* 0x000fe20005741670 */
[-C--:B------:R-:W-:Y:S01]  /*a630*/  @!P0 IMAD R155, R155, R23.reuse, RZ ;  /* 0x000000179b9b8224 */ /* 0x080fe200078e02ff */
[----:B------:R-:W-:Y:S01]  /*a640*/  @!P5 STG.E.U8 desc[UR48][R8.64+0x41], R153 ;  /* 0x000041990800d986 */ /* 0x000fe2000c101130 */
[-C--:B------:R-:W-:Y:S01]  /*a650*/  @!P6 IMAD R7, R156, R23.reuse, RZ ;  /* 0x000000179c07e224 */ /* 0x080fe200078e02ff */
[C---:B------:R-:W-:Y:S02]  /*a660*/  ISETP.GE.AND P5, PT, R0.reuse, 0x52, PT ;  /* 0x000000520000780c */ /* 0x040fe40003fa6270 */
[----:B------:R0:W-:Y:S01]  /*a670*/  @!P4 STG.E.U8 desc[UR48][R10.64+0x40], R3 ;  /* 0x000040030a00c986 */ /* 0x0001e2000c101130 */
[----:B------:R-:W-:Y:S02]  /*a680*/  ISETP.GE.AND P4, PT, R0, 0x51, PT ;  /* 0x000000510000780c */ /* 0x000fe40003f86270 */
[-C--:B------:R-:W-:Y:S01]  /*a690*/  @!P3 IMAD R157, R157, R23.reuse, RZ ;  /* 0x000000179d9db224 */ /* 0x080fe200078e02ff */
[----:B------:R-:W-:Y:S01]  /*a6a0*/  @!P0 STG.E.U8 desc[UR48][R10.64+0x41], R155 ;  /* 0x0000419b0a008986 */ /* 0x000fe2000c101130 */
[-C--:B------:R-:W-:Y:S01]  /*a6b0*/  @!P1 IMAD R159, R159, R23.reuse, RZ ;  /* 0x000000179f9f9224 */ /* 0x080fe200078e02ff */
[----:B------:R-:W-:Y:S01]  /*a6c0*/  ISETP.LT.OR P0, PT, R20, 0x1, !P4 ;  /* 0x000000011400780c */ /* 0x000fe20006701670 */
[----:B-1----:R-:W-:Y:S01]  /*a6d0*/  @!P2 IMAD R5, R158, R23, RZ ;  /* 0x000000179e05a224 */ /* 0x002fe200078e02ff */
[----:B------:R-:W-:Y:S01]  /*a6e0*/  @!P6 STG.E.U8 desc[UR48][R8.64+0x48], R7 ;  /* 0x000048070800e986 */ /* 0x000fe2000c101130 */
[----:B------:R-:W-:-:S02]  /*a6f0*/  ISETP.LT.OR P6, PT, R20, 0x1, !P5 ;  /* 0x000000011400780c */ /* 0x000fc40006fc1670 */
[C---:B------:R-:W-:Y:S01]  /*a700*/  ISETP.LT.OR P4, PT, R20.reuse, 0x9, !P4 ;  /* 0x000000091400780c */ /* 0x040fe20006781670 */
[----:B------:R-:W-:Y:S01]  /*a710*/  @!P3 STG.E.U8 desc[UR48][R8.64+0x49], R157 ;  /* 0x0000499d0800b986 */ /* 0x000fe2000c101130 */
[----:B------:R-:W-:Y:S02]  /*a720*/  ISETP.LT.OR P5, PT, R20, 0x9, !P5 ;  /* 0x000000091400780c */ /* 0x000fe40006fa1670 */
[C---:B------:R-:W-:Y:S01]  /*a730*/  ISETP.GE.AND P3, PT, R0.reuse, 0x5a, PT ;  /* 0x0000005a0000780c */ /* 0x040fe20003f66270 */
[----:B------:R-:W-:Y:S01]  /*a740*/  @!P1 STG.E.U8 desc[UR48][R10.64+0x49], R159 ;  /* 0x0000499f0a009986 */ /* 0x000fe2000c101130 */
[----:B------:R-:W-:Y:S02]  /*a750*/  ISETP.GE.AND P1, PT, R0, 0x59, PT ;  /* 0x000000590000780c */ /* 0x000fe40003f26270 */
[-C--:B0-----:R-:W-:Y:S01]  /*a760*/  @!P0 IMAD R3, R160, R23.reuse, RZ ;  /* 0x00000017a0038224 */ /* 0x081fe200078e02ff */
[----:B------:R0:W-:Y:S01]  /*a770*/  @!P2 STG.E.U8 desc[UR48][R10.64+0x48], R5 ;  /* 0x000048050a00a986 */ /* 0x0001e2000c101130 */
[C---:B------:R-:W-:Y:S01]  /*a780*/  ISETP.LT.OR P2, PT, R20.reuse, 0x1, !P1 ;  /* 0x000000011400780c */ /* 0x040fe20004f41670 */
[-C--:B------:R-:W-:Y:S01]  /*a790*/  @!P6 IMAD R161, R161, R23.reuse, RZ ;  /* 0x00000017a1a1e224 */ /* 0x080fe200078e02ff */
[----:B------:R-:W-:Y:S01]  /*a7a0*/  ISETP.LT.OR P1, PT, R20, 0x9, !P1 ;  /* 0x000000091400780c */ /* 0x000fe20004f21670 */
[----:B------:R1:W-:Y:S01]  /*a7b0*/  @!P0 STG.E.U8 desc[UR48][R8.64+0x50], R3 ;  /* 0x0000500308008986 */ /* 0x0003e2000c101130 */
[----:B------:R-:W-:Y:S01]  /*a7c0*/  ISETP.GE.AND P0, PT, R0, 0x61, PT ;  /* 0x000000610000780c */ /* 0x000fe20003f06270 */
[----:B------:R-:W-:-:S02]  /*a7d0*/  @!P5 IMAD R163, R163, R23, RZ ;  /* 0x00000017a3a3d224 */ /* 0x000fc400078e02ff */
[----:B------:R-:W-:Y:S01]  /*a7e0*/  @!P6 STG.E.U8 desc[UR48][R8.64+0x51], R161 ;  /* 0x000051a10800e986 */ /* 0x000fe2000c101130 */
[C---:B------:R-:W-:Y:S02]  /*a7f0*/  ISETP.LT.OR P6, PT, R20.reuse, 0x1, !P3 ;  /* 0x000000011400780c */ /* 0x040fe40005fc1670 */
[----:B------:R-:W-:Y:S01]  /*a800*/  ISETP.LT.OR P3, PT, R20, 0x9, !P3 ;  /* 0x000000091400780c */ /* 0x000fe20005f61670 */
[-C--:B0-----:R-:W-:Y:S01]  /*a810*/  @!P4 IMAD R5, R162, R23.reuse, RZ ;  /* 0x00000017a205c224 */ /* 0x081fe200078e02ff */
[----:B------:R-:W-:Y:S01]  /*a820*/  @!P5 STG.E.U8 desc[UR48][R10.64+0x51], R163 ;  /* 0x000051a30a00d986 */ /* 0x000fe2000c101130 */
[-C--:B------:R-:W-:Y:S01]  /*a830*/  @!P2 IMAD R7, R164, R23.reuse, RZ ;  /* 0x00000017a407a224 */ /* 0x080fe200078e02ff */
[----:B------:R-:W-:Y:S01]  /*a840*/  ISETP.GE.AND P5, PT, R0, 0x62, PT ;  /* 0x000000620000780c */ /* 0x000fe20003fa6270 */
[----:B-1----:R-:W-:Y:S01]  /*a850*/  @!P1 IMAD R3, R166, R23, RZ ;  /* 0x00000017a6039224 */ /* 0x002fe200078e02ff */
[----:B------:R0:W-:Y:S01]  /*a860*/  @!P4 STG.E.U8 desc[UR48][R10.64+0x50], R5 ;  /* 0x000050050a00c986 */ /* 0x0001e2000c101130 */
[----:B------:R-:W-:-:S02]  /*a870*/  ISETP.LT.OR P4, PT, R20, 0x1, !P0 ;  /* 0x000000011400780c */ /* 0x000fc40004781670 */
[C---:B------:R-:W-:Y:S01]  /*a880*/  ISETP.LT.OR P0, PT, R20.reuse, 0x9, !P0 ;  /* 0x000000091400780c */ /* 0x040fe20004701670 */
[----:B------:R1:W-:Y:S01]  /*a890*/  @!P2 STG.E.U8 desc[UR48][R8.64+0x58], R7 ;  /* 0x000058070800a986 */ /* 0x0003e2000c101130 */
[C---:B------:R-:W-:Y:S01]  /*a8a0*/  ISETP.LT.OR P2, PT, R20.reuse, 0x1, !P5 ;  /* 0x000000011400780c */ /* 0x040fe20006f41670 */
[-C--:B------:R-:W-:Y:S01]  /*a8b0*/  @!P6 IMAD R165, R165, R23.reuse, RZ ;  /* 0x00000017a5a5e224 */ /* 0x080fe200078e02ff */
[----:B------:R-:W-:Y:S01]  /*a8c0*/  ISETP.LT.OR P5, PT, R20, 0x9, !P5 ;  /* 0x000000091400780c */ /* 0x000fe20006fa1670 */
[----:B------:R-:W-:-:S03]  /*a8d0*/  @!P3 IMAD R167, R167, R23, RZ ;  /* 0x00000017a7a7b224 */ /* 0x000fc600078e02ff */
[----:B------:R-:W-:Y:S03]  /*a8e0*/  @!P6 STG.E.U8 desc[UR48][R8.64+0x59], R165 ;  /* 0x000059a50800e986 */ /* 0x000fe6000c101130 */
[-C--:B0-----:R-:W-:Y:S01]  /*a8f0*/  @!P4 IMAD R5, R168, R23.reuse, RZ ;  /* 0x00000017a805c224 */ /* 0x081fe200078e02ff */
[----:B------:R0:W-:Y:S01]  /*a900*/  @!P1 STG.E.U8 desc[UR48][R10.64+0x58], R3 ;  /* 0x000058030a009986 */ /* 0x0001e2000c101130 */
[----:B------:R-:W-:Y:S01]  /*a910*/  ISETP.GE.AND P1, PT, R0, 0x69, PT ;  /* 0x000000690000780c */ /* 0x000fe20003f26270 */
[-C--:B-1----:R-:W-:Y:S02]  /*a920*/  @!P0 IMAD R7, R170, R23.reuse, RZ ;  /* 0x00000017aa078224 */ /* 0x082fe400078e02ff */
[----:B------:R-:W-:Y:S01]  /*a930*/  @!P3 STG.E.U8 desc[UR48][R10.64+0x59], R167 ;  /* 0x000059a70a00b986 */ /* 0x000fe2000c101130 */
[----:B------:R-:W-:Y:S01]  /*a940*/  ISETP.GE.AND P3, PT, R0, 0x6a, PT ;  /* 0x0000006a0000780c */ /* 0x000fe20003f66270 */
[----:B------:R-:W-:-:S02]  /*a950*/  @!P2 IMAD R169, R169, R23, RZ ;  /* 0x00000017a9a9a224 */ /* 0x000fc400078e02ff */
[----:B------:R1:W-:Y:S01]  /*a960*/  @!P4 STG.E.U8 desc[UR48][R8.64+0x60], R5 ;  /* 0x000060050800c986 */ /* 0x0003e2000c101130 */
[C---:B------:R-:W-:Y:S01]  /*a970*/  ISETP.LT.OR P4, PT, R20.reuse, 0x1, !P1 ;  /* 0x000000011400780c */ /* 0x040fe20004f81670 */
[-C--:B------:R-:W-:Y:S01]  /*a980*/  @!P5 IMAD R171, R171, R23.reuse, RZ ;  /* 0x00000017ababd224 */ /* 0x080fe200078e02ff */
[C---:B------:R-:W-:Y:S01]  /*a990*/  ISETP.LT.OR P6, PT, R20.reuse, 0x1, !P3 ;  /* 0x000000011400780c */ /* 0x040fe20005fc1670 */
[----:B------:R-:W-:Y:S01]  /*a9a0*/  @!P2 STG.E.U8 desc[UR48][R8.64+0x61], R169 ;  /* 0x000061a90800a986 */ /* 0x000fe2000c101130 */
[----:B------:R-:W-:Y:S02]  /*a9b0*/  ISETP.LT.OR P1, PT, R20, 0x9, !P1 ;  /* 0x000000091400780c */ /* 0x000fe40004f21670 */
[----:B------:R-:W-:Y:S01]  /*a9c0*/  ISETP.GE.AND P2, PT, R0, 0x71, PT ;  /* 0x000000710000780c */ /* 0x000fe20003f46270 */
[----:B------:R2:W-:Y:S01]  /*a9d0*/  @!P0 STG.E.U8 desc[UR48][R10.64+0x60], R7 ;  /* 0x000060070a008986 */ /* 0x0005e2000c101130 */
[C---:B------:R-:W-:Y:S02]  /*a9e0*/  ISETP.LT.OR P0, PT, R20.reuse, 0x9, !P3 ;  /* 0x000000091400780c */ /* 0x040fe40005f01670 */
[----:B------:R-:W-:Y:S01]  /*a9f0*/  ISETP.LT.OR P3, PT, R20, 0x1, !P2 ;  /* 0x000000011400780c */ /* 0x000fe20005761670 */
[----:B------:R-:W-:Y:S01]  /*aa00*/  @!P5 STG.E.U8 desc[UR48][R10.64+0x61], R171 ;  /* 0x000061ab0a00d986 */ /* 0x000fe2000c101130 */
[----:B------:R-:W-:Y:S01]  /*aa10*/  ISETP.GE.AND P5, PT, R0, 0x72, PT ;  /* 0x000000720000780c */ /* 0x000fe20003fa6270 */
[-C--:B0-----:R-:W-:Y:S01]  /*aa20*/  @!P4 IMAD R3, R172, R23.reuse, RZ ;  /* 0x00000017ac03c224 */ /* 0x081fe200078e02ff */
[----:B------:R-:W-:Y:S01]  /*aa30*/  ISETP.LT.OR P2, PT, R20, 0x9, !P2 ;  /* 0x000000091400780c */ /* 0x000fe20005741670 */
[----:B------:R-:W-:-:S02]  /*aa40*/  @!P6 IMAD R173, R173, R23, RZ ;  /* 0x00000017adade224 */ /* 0x000fc400078e02ff */
[-C--:B-1----:R-:W-:Y:S01]  /*aa50*/  @!P1 IMAD R5, R174, R23.reuse, RZ ;  /* 0x00000017ae059224 */ /* 0x082fe200078e02ff */
[----:B------:R0:W-:Y:S01]  /*aa60*/  @!P4 STG.E.U8 desc[UR48][R8.64+0x68], R3 ;  /* 0x000068030800c986 */ /* 0x0001e2000c101130 */
[C---:B------:R-:W-:Y:S02]  /*aa70*/  ISETP.LT.OR P4, PT, R20.reuse, 0x1, !P5 ;  /* 0x000000011400780c */ /* 0x040fe40006f81670 */
[-C--:B------:R-:W-:Y:S01]  /*aa80*/  @!P0 IMAD R175, R175, R23.reuse, RZ ;  /* 0x00000017afaf8224 */ /* 0x080fe200078e02ff */
[----:B------:R-:W-:Y:S01]  /*aa90*/  @!P6 STG.E.U8 desc[UR48][R8.64+0x69], R173 ;  /* 0x000069ad0800e986 */ /* 0x000fe2000c101130 */
[----:B------:R-:W-:Y:S01]  /*aaa0*/  ISETP.LT.OR P5, PT, R20, 0x9, !P5 ;  /* 0x000000091400780c */ /* 0x000fe20006fa1670 */
[----:B--2---:R-:W-:Y:S01]  /*aab0*/  @!P3 IMAD R7, R176, R23, RZ ;  /* 0x00000017b007b224 */ /* 0x004fe200078e02ff */
[C---:B------:R-:W-:Y:S01]  /*aac0*/  ISETP.GE.AND P6, PT, R0.reuse, 0x7a, PT ;  /* 0x0000007a0000780c */ /* 0x040fe20003fc6270 */
[----:B------:R1:W-:Y:S01]  /*aad0*/  @!P1 STG.E.U8 desc[UR48][R10.64+0x68], R5 ;  /* 0x000068050a009986 */ /* 0x0003e2000c101130 */
[----:B------:R-:W-:-:S03]  /*aae0*/  ISETP.GE.AND P1, PT, R0, 0x79, PT ;  /* 0x000000790000780c */ /* 0x000fc60003f26270 */
[----:B------:R-:W-:Y:S01]  /*aaf0*/  @!P0 STG.E.U8 desc[UR48][R10.64+0x69], R175 ;  /* 0x000069af0a008986 */ /* 0x000fe2000c101130 */
[C---:B------:R-:W-:Y:S01]  /*ab00*/  ISETP.LT.OR P0, PT, R20.reuse, 0x1, !P1 ;  /* 0x000000011400780c */ /* 0x040fe20004f01670 */
[-C--:B------:R-:W-:Y:S01]  /*ab10*/  @!P4 IMAD R177, R177, R23.reuse, RZ ;  /* 0x00000017b1b1c224 */ /* 0x080fe200078e02ff */
[----:B------:R-:W-:Y:S01]  /*ab20*/  ISETP.LT.OR P1, PT, R20, 0x9, !P1 ;  /* 0x000000091400780c */ /* 0x000fe20004f21670 */
[-C--:B0-----:R-:W-:Y:S01]  /*ab30*/  @!P2 IMAD R3, R178, R23.reuse, RZ ;  /* 0x00000017b203a224 */ /* 0x081fe200078e02ff */
[----:B------:R0:W-:Y:S01]  /*ab40*/  @!P3 STG.E.U8 desc[UR48][R8.64+0x70], R7 ;  /* 0x000070070800b986 */ /* 0x0001e2000c101130 */
[----:B------:R-:W-:Y:S01]  /*ab50*/  @!P5 IMAD R179, R179, R23, RZ ;  /* 0x00000017b3b3d224 */ /* 0x000fe200078e02ff */
[----:B------:R-:W-:Y:S02]  /*ab60*/  ISETP.LT.OR P3, PT, R20, 0x1, !P6 ;  /* 0x000000011400780c */ /* 0x000fe40007761670 */
[----:B------:R-:W-:Y:S01]  /*ab70*/  @!P4 STG.E.U8 desc[UR48][R8.64+0x71], R177 ;  /* 0x000071b10800c986 */ /* 0x000fe2000c101130 */
[----:B------:R-:W-:-:S03]  /*ab80*/  ISETP.GE.AND P4, PT, R0, 0x81, PT ;  /* 0x000000810000780c */ /* 0x000fc60003f86270 */
[----:B------:R-:W-:Y:S01]  /*ab90*/  @!P5 STG.E.U8 desc[UR48][R10.64+0x71], R179 ;  /* 0x000071b30a00d986 */ /* 0x000fe2000c101130 */
[-C--:B-1----:R-:W-:Y:S01]  /*aba0*/  @!P0 IMAD R5, R180, R23.reuse, RZ ;  /* 0x00000017b4058224 */ /* 0x082fe200078e02ff */
[----:B------:R-:W-:Y:S02]  /*abb0*/  ISETP.LT.OR P5, PT, R20, 0x9, !P6 ;  /* 0x000000091400780c */ /* 0x000fe400077a1670 */
[----:B------:R1:W-:Y:S01]  /*abc0*/  @!P2 STG.E.U8 desc[UR48][R10.64+0x70], R3 ;  /* 0x000070030a00a986 */ /* 0x0003e2000c101130 */
[----:B------:R-:W-:Y:S01]  /*abd0*/  ISETP.GE.AND P2, PT, R0, 0x82, PT ;  /* 0x000000820000780c */ /* 0x000fe20003f46270 */
[-C--:B0-----:R-:W-:Y:S01]  /*abe0*/  @!P1 IMAD R7, R182, R23.reuse, RZ ;  /* 0x00000017b6079224 */ /* 0x081fe200078e02ff */
[C---:B------:R-:W-:Y:S01]  /*abf0*/  ISETP.LT.OR P6, PT, R20.reuse, 0x1, !P4 ;  /* 0x000000011400780c */ /* 0x040fe200067c1670 */
[----:B------:R0:W-:Y:S01]  /*ac00*/  @!P0 STG.E.U8 desc[UR48][R8.64+0x78], R5 ;  /* 0x0000780508008986 */ /* 0x0001e2000c101130 */
[C---:B------:R-:W-:Y:S01]  /*ac10*/  ISETP.LT.OR P0, PT, R20.reuse, 0x1, !P2 ;  /* 0x000000011400780c */ /* 0x040fe20005701670 */
[----:B------:R-:W-:Y:S01]  /*ac20*/  @!P3 IMAD R181, R181, R23, RZ ;  /* 0x00000017b5b5b224 */ /* 0x000fe200078e02ff */
[----:B------:R-:W-:-:S02]  /*ac30*/  ISETP.LT.OR P4, PT, R20, 0x9, !P4 ;  /* 0x000000091400780c */ /* 0x000fc40006781670 */
[----:B------:R-:W-:Y:S02]  /*ac40*/  ISETP.LT.OR P2, PT, R20, 0x9, !P2 ;  /* 0x000000091400780c */ /* 0x000fe40005741670 */
[-C--:B------:R-:W-:Y:S01]  /*ac50*/  @!P5 IMAD R183, R183, R23.reuse, RZ ;  /* 0x00000017b7b7d224 */ /* 0x080fe200078e02ff */
[----:B------:R-:W-:Y:S04]  /*ac60*/  @!P3 STG.E.U8 desc[UR48][R8.64+0x79], R181 ;  /* 0x000079b50800b986 */ /* 0x000fe8000c101130 */
[----:B------:R2:W-:Y:S01]  /*ac70*/  @!P1 STG.E.U8 desc[UR48][R10.64+0x78], R7 ;  /* 0x000078070a009986 */ /* 0x0005e2000c101130 */
[-C--:B-1----:R-:W-:Y:S01]  /*ac80*/  @!P6 IMAD R3, R184, R23.reuse, RZ ;  /* 0x00000017b803e224 */ /* 0x082fe200078e02ff */
[C---:B------:R-:W-:Y:S01]  /*ac90*/  ISETP.GE.AND P1, PT, R0.reuse, 0x89, PT ;  /* 0x000000890000780c */ /* 0x040fe20003f26270 */
[-C--:B------:R-:W-:Y:S01]  /*aca0*/  @!P0 IMAD R185, R185, R23.reuse, RZ ;  /* 0x00000017b9b98224 */ /* 0x080fe200078e02ff */
[----:B------:R-:W-:Y:S01]  /*acb0*/  @!P5 STG.E.U8 desc[UR48][R10.64+0x79], R183 ;  /* 0x000079b70a00d986 */ /* 0x000fe2000c101130 */
[----:B------:R-:W-:Y:S01]  /*acc0*/  ISETP.GE.AND P5, PT, R0, 0x8a, PT ;  /* 0x0000008a0000780c */ /* 0x000fe20003fa6270 */
[-C--:B0-----:R-:W-:Y:S01]  /*acd0*/  @!P4 IMAD R5, R186, R23.reuse, RZ ;  /* 0x00000017ba05c224 */ /* 0x081fe200078e02ff */
[C---:B------:R-:W-:Y:S01]  /*ace0*/  ISETP.LT.OR P3, PT, R20.reuse, 0x1, !P1 ;  /* 0x000000011400780c */ /* 0x040fe20004f61670 */
[----:B------:R0:W-:Y:S01]  /*acf0*/  @!P6 STG.E.U8 desc[UR48][R8.64+0x80], R3 ;  /* 0x000080030800e986 */ /* 0x0001e2000c101130 */
[C---:B------:R-:W-:Y:S01]  /*ad00*/  ISETP.LT.OR P6, PT, R20.reuse, 0x1, !P5 ;  /* 0x000000011400780c */ /* 0x040fe20006fc1670 */
[----:B------:R-:W-:Y:S01]  /*ad10*/  @!P2 IMAD R187, R187, R23, RZ ;  /* 0x00000017bbbba224 */ /* 0x000fe200078e02ff */
[----:B------:R-:W-:Y:S01]  /*ad20*/  ISETP.LT.OR P5, PT, R20, 0x9, !P5 ;  /* 0x000000091400780c */ /* 0x000fe20006fa1670 */
[----:B------:R-:W-:Y:S01]  /*ad30*/  @!P0 STG.E.U8 desc[UR48][R8.64+0x81], R185 ;  /* 0x000081b908008986 */ /* 0x000fe2000c101130 */
[----:B------:R-:W-:-:S02]  /*ad40*/  ISETP.GE.AND P0, PT, R0, 0x91, PT ;  /* 0x000000910000780c */ /* 0x000fc40003f06270 */
[C---:B------:R-:W-:Y:S01]  /*ad50*/  ISETP.LT.OR P1, PT, R20.reuse, 0x9, !P1 ;  /* 0x000000091400780c */ /* 0x040fe20004f21670 */
[----:B------:R1:W-:Y:S01]  /*ad60*/  @!P4 STG.E.U8 desc[UR48][R10.64+0x80], R5 ;  /* 0x000080050a00c986 */ /* 0x0003e2000c101130 */
[C---:B------:R-:W-:Y:S02]  /*ad70*/  ISETP.LT.OR P4, PT, R20.reuse, 0x1, !P0 ;  /* 0x000000011400780c */ /* 0x040fe40004781670 */
[----:B------:R-:W-:Y:S01]  /*ad80*/  ISETP.LT.OR P0, PT, R20, 0x9, !P0 ;  /* 0x000000091400780c */ /* 0x000fe20004701670 */
[-C--:B--2---:R-:W-:Y:S01]  /*ad90*/  @!P3 IMAD R7, R188, R23.reuse, RZ ;  /* 0x00000017bc07b224 */ /* 0x084fe200078e02ff */
[----:B------:R-:W-:Y:S01]  /*ada0*/  @!P2 STG.E.U8 desc[UR48][R10.64+0x81], R187 ;  /* 0x000081bb0a00a986 */ /* 0x000fe2000c101130 */
[-C--:B------:R-:W-:Y:S02]  /*adb0*/  @!P6 IMAD R189, R189, R23.reuse, RZ ;  /* 0x00000017bdbde224 */ /* 0x080fe400078e02ff */
[----:B------:R-:W-:Y:S01]  /*adc0*/  @!P5 IMAD R191, R191, R23, RZ ;  /* 0x00000017bfbfd224 */ /* 0x000fe200078e02ff */
[----:B------:R-:W-:Y:S01]  /*add0*/  @!P3 STG.E.U8 desc[UR48][R8.64+0x88], R7 ;  /* 0x000088070800b986 */ /* 0x000fe2000c101130 */
[----:B------:R-:W-:-:S02]  /*ade0*/  ISETP.GE.AND P3, PT, R0, 0x92, PT ;  /* 0x000000920000780c */ /* 0x000fc40003f66270 */
[-C--:B0-----:R-:W-:Y:S01]  /*adf0*/  @!P1 IMAD R3, R190, R23.reuse, RZ ;  /* 0x00000017be039224 */ /* 0x081fe200078e02ff */
[----:B------:R-:W-:Y:S01]  /*ae00*/  @!P6 STG.E.U8 desc[UR48][R8.64+0x89], R189 ;  /* 0x000089bd0800e986 */ /* 0x000fe2000c101130 */
[----:B-1----:R-:W-:Y:S01]  /*ae10*/  @!P4 IMAD R5, R192, R23, RZ ;  /* 0x00000017c005c224 */ /* 0x002fe200078e02ff */
[----:B------:R-:W-:Y:S02]  /*ae20*/  ISETP.LT.OR P2, PT, R20, 0x1, !P3 ;  /* 0x000000011400780c */ /* 0x000fe40005f41670 */
[----:B------:R-:W-:Y:S01]  /*ae30*/  @!P5 STG.E.U8 desc[UR48][R10.64+0x89], R191 ;  /* 0x000089bf0a00d986 */ /* 0x000fe2000c101130 */
[----:B------:R-:W-:Y:S02]  /*ae40*/  ISETP.GE.AND P5, PT, R0, 0x99, PT ;  /* 0x000000990000780c */ /* 0x000fe40003fa6270 */
[----:B------:R-:W-:Y:S01]  /*ae50*/  ISETP.LT.OR P3, PT, R20, 0x9, !P3 ;  /* 0x000000091400780c */ /* 0x000fe20005f61670 */
[----:B------:R0:W-:Y:S01]  /*ae60*/  @!P1 STG.E.U8 desc[UR48][R10.64+0x88], R3 ;  /* 0x000088030a009986 */ /* 0x0001e2000c101130 */
[----:B------:R-:W-:-:S03]  /*ae70*/  ISETP.GE.AND P1, PT, R0, 0x9a, PT ;  /* 0x0000009a0000780c */ /* 0x000fc60003f26270 */
[----:B------:R1:W-:Y:S01]  /*ae80*/  @!P4 STG.E.U8 desc[UR48][R8.64+0x90], R5 ;  /* 0x000090050800c986 */ /* 0x0003e2000c101130 */
[C---:B------:R-:W-:Y:S02]  /*ae90*/  ISETP.LT.OR P4, PT, R20.reuse, 0x1, !P5 ;  /* 0x000000011400780c */ /* 0x040fe40006f81670 */
[C---:B------:R-:W-:Y:S01]  /*aea0*/  ISETP.LT.OR P6, PT, R20.reuse, 0x1, !P1 ;  /* 0x000000011400780c */ /* 0x040fe20004fc1670 */
[-C--:B------:R-:W-:Y:S01]  /*aeb0*/  @!P2 IMAD R193, R193, R23.reuse, RZ ;  /* 0x00000017c1c1a224 */ /* 0x080fe200078e02ff */
[C---:B------:R-:W-:Y:S02]  /*aec0*/  ISETP.LT.OR P5, PT, R20.reuse, 0x9, !P5 ;  /* 0x000000091400780c */ /* 0x040fe40006fa1670 */
[----:B------:R-:W-:Y:S01]  /*aed0*/  ISETP.LT.OR P1, PT, R20, 0x9, !P1 ;  /* 0x000000091400780c */ /* 0x000fe20004f21670 */
[-C--:B0-----:R-:W-:Y:S01]  /*aee0*/  @!P0 IMAD R3, R194, R23.reuse, RZ ;  /* 0x00000017c2038224 */ /* 0x081fe200078e02ff */
[----:B------:R-:W-:Y:S01]  /*aef0*/  @!P2 STG.E.U8 desc[UR48][R8.64+0x91], R193 ;  /* 0x000091c10800a986 */ /* 0x000fe2000c101130 */
[----:B------:R-:W-:Y:S01]  /*af00*/  @!P3 IMAD R195, R195, R23, RZ ;  /* 0x00000017c3c3b224 */ /* 0x000fe200078e02ff */
[----:B------:R-:W-:-:S02]  /*af10*/  ISETP.GE.AND P2, PT, R0, 0xa1, PT ;  /* 0x000000a10000780c */ /* 0x000fc40003f46270 */
[----:B------:R0:W-:Y:S01]  /*af20*/  @!P0 STG.E.U8 desc[UR48][R10.64+0x90], R3 ;  /* 0x000090030a008986 */ /* 0x0001e2000c101130 */
[-C--:B------:R-:W-:Y:S01]  /*af30*/  @!P4 IMAD R7, R196, R23.reuse, RZ ;  /* 0x00000017c407c224 */ /* 0x080fe200078e02ff */
[----:B------:R-:W-:Y:S01]  /*af40*/  ISETP.GE.AND P0, PT, R0, 0xa9, PT ;  /* 0x000000a90000780c */ /* 0x000fe20003f06270 */
[-C--:B------:R-:W-:Y:S01]  /*af50*/  @!P6 IMAD R197, R197, R23.reuse, RZ ;  /* 0x00000017c5c5e224 */ /* 0x080fe200078e02ff */
[----:B------:R-:W-:Y:S01]  /*af60*/  @!P3 STG.E.U8 desc[UR48][R10.64+0x91], R195 ;  /* 0x000091c30a00b986 */ /* 0x000fe2000c101130 */
[-C--:B-1----:R-:W-:Y:S01]  /*af70*/  @!P5 IMAD R5, R198, R23.reuse, RZ ;  /* 0x00000017c605d224 */ /* 0x082fe200078e02ff */
[----:B------:R-:W-:Y:S01]  /*af80*/  ISETP.LT.OR P3, PT, R20, 0x1, !P2 ;  /* 0x000000011400780c */ /* 0x000fe20005761670 */
[----:B------:R-:W-:Y:S01]  /*af90*/  @!P1 IMAD R199, R199, R23, RZ ;  /* 0x00000017c7c79224 */ /* 0x000fe200078e02ff */
[----:B------:R1:W-:Y:S01]  /*afa0*/  @!P4 STG.E.U8 desc[UR48][R8.64+0x98], R7 ;  /* 0x000098070800c986 */ /* 0x0003e2000c101130 */
[----:B------:R-:W-:Y:S02]  /*afb0*/  ISETP.GE.AND P4, PT, R0, 0xa2, PT ;  /* 0x000000a20000780c */ /* 0x000fe40003f86270 */
[C---:B------:R-:W-:Y:S01]  /*afc0*/  ISETP.LT.OR P2, PT, R20.reuse, 0x9, !P2 ;  /* 0x000000091400780c */ /* 0x040fe20005741670 */
[----:B------:R-:W-:Y:S01]  /*afd0*/  @!P6 STG.E.U8 desc[UR48][R8.64+0x99], R197 ;  /* 0x000099c50800e986 */ /* 0x000fe2000c101130 */
[----:B------:R-:W-:-:S02]  /*afe0*/  ISETP.LT.OR P6, PT, R20, 0x1, !P4 ;  /* 0x000000011400780c */ /* 0x000fc400067c1670 */
[C---:B------:R-:W-:Y:S01]  /*aff0*/  ISETP.LT.OR P4, PT, R20.reuse, 0x9, !P4 ;  /* 0x000000091400780c */ /* 0x040fe20006781670 */
[----:B------:R2:W-:Y:S01]  /*b000*/  @!P5 STG.E.U8 desc[UR48][R10.64+0x98], R5 ;  /* 0x000098050a00d986 */ /* 0x0005e2000c101130 */
[----:B------:R-:W-:Y:S02]  /*b010*/  ISETP.LT.OR P5, PT, R20, 0x1, !P0 ;  /* 0x000000011400780c */ /* 0x000fe400047a1670 */
[-C--:B0-----:R-:W-:Y:S01]  /*b020*/  @!P3 IMAD R3, R200, R23.reuse, RZ ;  /* 0x00000017c803b224 */ /* 0x081fe200078e02ff */
[----:B------:R-:W-:Y:S01]  /*b030*/  @!P1 STG.E.U8 desc[UR48][R10.64+0x99], R199 ;  /* 0x000099c70a009986 */ /* 0x000fe2000c101130 */
[----:B------:R-:W-:Y:S02]  /*b040*/  ISETP.GE.AND P1, PT, R0, 0xaa, PT ;  /* 0x000000aa0000780c */ /* 0x000fe40003f26270 */
[----:B------:R-:W-:Y:S01]  /*b050*/  ISETP.LT.OR P0, PT, R20, 0x9, !P0 ;  /* 0x000000091400780c */ /* 0x000fe20004701670 */
[-C--:B-1----:R-:W-:Y:S01]  /*b060*/  @!P2 IMAD R7, R202, R23.reuse, RZ ;  /* 0x00000017ca07a224 */ /* 0x082fe200078e02ff */
[----:B------:R0:W-:Y:S01]  /*b070*/  @!P3 STG.E.U8 desc[UR48][R8.64+0xa0], R3 ;  /* 0x0000a0030800b986 */ /* 0x0001e2000c101130 */
[-C--:B------:R-:W-:Y:S01]  /*b080*/  @!P6 IMAD R201, R201, R23.reuse, RZ ;  /* 0x00000017c9c9e224 */ /* 0x080fe200078e02ff */
[C---:B------:R-:W-:Y:S01]  /*b090*/  ISETP.LT.OR P3, PT, R20.reuse, 0x1, !P1 ;  /* 0x000000011400780c */ /* 0x040fe20004f61670 */
[-C--:B------:R-:W-:Y:S01]  /*b0a0*/  @!P4 IMAD R203, R203, R23.reuse, RZ ;  /* 0x00000017cbcbc224 */ /* 0x080fe200078e02ff */
[----:B------:R-:W-:Y:S01]  /*b0b0*/  ISETP.LT.OR P1, PT, R20, 0x9, !P1 ;  /* 0x000000091400780c */ /* 0x000fe20004f21670 */
[-C--:B--2---:R-:W-:Y:S01]  /*b0c0*/  @!P5 IMAD R5, R204, R23.reuse, RZ ;  /* 0x00000017cc05d224 */ /* 0x084fe200078e02ff */
[----:B------:R-:W-:Y:S04]  /*b0d0*/  @!P6 STG.E.U8 desc[UR48][R8.64+0xa1], R201 ;  /* 0x0000a1c90800e986 */ /* 0x000fe8000c101130 */
[----:B------:R-:W-:Y:S01]  /*b0e0*/  @!P2 STG.E.U8 desc[UR48][R10.64+0xa0], R7 ;  /* 0x0000a0070a00a986 */ /* 0x000fe2000c101130 */
[----:B------:R-:W-:Y:S01]  /*b0f0*/  ISETP.GE.AND P2, PT, R0, 0xb1, PT ;  /* 0x000000b10000780c */ /* 0x000fe20003f46270 */
[----:B0-----:R-:W-:-:S02]  /*b100*/  @!P0 IMAD R3, R206, R23, RZ ;  /* 0x00000017ce038224 */ /* 0x001fc400078e02ff */
[----:B------:R-:W-:Y:S01]  /*b110*/  @!P4 STG.E.U8 desc[UR48][R10.64+0xa1], R203 ;  /* 0x0000a1cb0a00c986 */ /* 0x000fe2000c101130 */
[----:B------:R-:W-:Y:S01]  /*b120*/  ISETP.GE.AND P4, PT, R0, 0xb2, PT ;  /* 0x000000b20000780c */ /* 0x000fe20003f86270 */
[-C--:B------:R-:W-:Y:S02]  /*b130*/  @!P3 IMAD R205, R205, R23.reuse, RZ ;  /* 0x00000017cdcdb224 */ /* 0x080fe400078e02ff */
[----:B------:R0:W-:Y:S01]  /*b140*/  @!P5 STG.E.U8 desc[UR48][R8.64+0xa8], R5 ;  /* 0x0000a8050800d986 */ /* 0x0001e2000c101130 */
[C---:B------:R-:W-:Y:S01]  /*b150*/  ISETP.LT.OR P5, PT, R20.reuse, 0x1, !P2 ;  /* 0x000000011400780c */ /* 0x040fe200057a1670 */
[----:B------:R-:W-:Y:S01]  /*b160*/  @!P1 IMAD R207, R207, R23, RZ ;  /* 0x00000017cfcf9224 */ /* 0x000fe200078e02ff */
[C---:B------:R-:W-:Y:S01]  /*b170*/  ISETP.LT.OR P6, PT, R20.reuse, 0x1, !P4 ;  /* 0x000000011400780c */ /* 0x040fe200067c1670 */
[----:B------:R-:W-:Y:S01]  /*b180*/  @!P3 STG.E.U8 desc[UR48][R8.64+0xa9], R205 ;  /* 0x0000a9cd0800b986 */ /* 0x000fe2000c101130 */
[----:B------:R-:W-:Y:S02]  /*b190*/  ISETP.LT.OR P2, PT, R20, 0x9, !P2 ;  /* 0x000000091400780c */ /* 0x000fe40005741670 */
[C---:B------:R-:W-:Y:S01]  /*b1a0*/  ISETP.GE.AND P3, PT, R0.reuse, 0xb9, PT ;  /* 0x000000b90000780c */ /* 0x040fe20003f66270 */
[----:B------:R-:W-:Y:S01]  /*b1b0*/  @!P1 STG.E.U8 desc[UR48][R10.64+0xa9], R207 ;  /* 0x0000a9cf0a009986 */ /* 0x000fe2000c101130 */
[----:B------:R-:W-:-:S03]  /*b1c0*/  ISETP.GE.AND P1, PT, R0, 0xba, PT ;  /* 0x000000ba0000780c */ /* 0x000fc60003f26270 */
[----:B------:R1:W-:Y:S01]  /*b1d0*/  @!P0 STG.E.U8 desc[UR48][R10.64+0xa8], R3 ;  /* 0x0000a8030a008986 */ /* 0x0003e2000c101130 */
[----:B------:R-:W-:Y:S01]  /*b1e0*/  ISETP.LT.OR P0, PT, R20, 0x9, !P4 ;  /* 0x000000091400780c */ /* 0x000fe20006701670 */
[-C--:B0-----:R-:W-:Y:S01]  /*b1f0*/  @!P5 IMAD R5, R208, R23.reuse, RZ ;  /* 0x00000017d005d224 */ /* 0x081fe200078e02ff */
[C---:B------:R-:W-:Y:S01]  /*b200*/  ISETP.LT.OR P4, PT, R20.reuse, 0x1, !P3 ;  /* 0x000000011400780c */ /* 0x040fe20005f81670 */
[-C--:B------:R-:W-:Y:S01]  /*b210*/  @!P6 IMAD R209, R209, R23.reuse, RZ ;  /* 0x00000017d1d1e224 */ /* 0x080fe200078e02ff */
[----:B------:R-:W-:Y:S01]  /*b220*/  ISETP.LT.OR P3, PT, R20, 0x9, !P3 ;  /* 0x000000091400780c */ /* 0x000fe20005f61670 */
[----:B------:R-:W-:Y:S01]  /*b230*/  @!P2 IMAD R7, R210, R23, RZ ;  /* 0x00000017d207a224 */ /* 0x000fe200078e02ff */
[----:B------:R0:W-:Y:S01]  /*b240*/  @!P5 STG.E.U8 desc[UR48][R8.64+0xb0], R5 ;  /* 0x0000b0050800d986 */ /* 0x0001e2000c101130 */
[----:B------:R-:W-:-:S03]  /*b250*/  ISETP.LT.OR P5, PT, R20, 0x9, !P1 ;  /* 0x000000091400780c */ /* 0x000fc60004fa1670 */
[----:B------:R-:W-:Y:S01]  /*b260*/  @!P6 STG.E.U8 desc[UR48][R8.64+0xb1], R209 ;  /* 0x0000b1d10800e986 */ /* 0x000fe2000c101130 */
[----:B------:R-:W-:Y:S02]  /*b270*/  ISETP.GE.AND P6, PT, R0, 0xc1, PT ;  /* 0x000000c10000780c */ /* 0x000fe40003fc6270 */
[-C--:B------:R-:W-:Y:S01]  /*b280*/  @!P0 IMAD R211, R211, R23.reuse, RZ ;  /* 0x00000017d3d38224 */ /* 0x080fe200078e02ff */
[----:B------:R-:W-:Y:S01]  /*b290*/  @!P2 STG.E.U8 desc[UR48][R10.64+0xb0], R7 ;  /* 0x0000b0070a00a986 */ /* 0x000fe2000c101130 */
[----:B------:R-:W-:Y:S01]  /*b2a0*/  ISETP.LT.OR P2, PT, R20, 0x1, !P1 ;  /* 0x000000011400780c */ /* 0x000fe20004f41670 */
[-C--:B-1----:R-:W-:Y:S01]  /*b2b0*/  @!P4 IMAD R3, R212, R23.reuse, RZ ;  /* 0x00000017d403c224 */ /* 0x082fe200078e02ff */
[----:B------:R-:W-:Y:S01]  /*b2c0*/  ISETP.GE.AND P1, PT, R0, 0xc2, PT ;  /* 0x000000c20000780c */ /* 0x000fe20003f26270 */
[----:B------:R-:W-:Y:S01]  /*b2d0*/  @!P0 STG.E.U8 desc[UR48][R10.64+0xb1], R211 ;  /* 0x0000b1d30a008986 */ /* 0x000fe2000c101130 */
[-C--:B0-----:R-:W-:Y:S01]  /*b2e0*/  @!P3 IMAD R5, R214, R23.reuse, RZ ;  /* 0x00000017d605b224 */ /* 0x081fe200078e02ff */
[C---:B------:R-:W-:Y:S01]  /*b2f0*/  ISETP.LT.OR P0, PT, R20.reuse, 0x1, !P6 ;  /* 0x000000011400780c */ /* 0x040fe20007701670 */
[----:B------:R-:W-:Y:S01]  /*b300*/  @!P5 IMAD R215, R215, R23, RZ ;  /* 0x00000017d7d7d224 */ /* 0x000fe200078e02ff */
[----:B------:R0:W-:Y:S01]  /*b310*/  @!P4 STG.E.U8 desc[UR48][R8.64+0xb8], R3 ;  /* 0x0000b8030800c986 */ /* 0x0001e2000c101130 */
[----:B------:R-:W-:-:S02]  /*b320*/  ISETP.LT.OR P4, PT, R20, 0x1, !P1 ;  /* 0x000000011400780c */ /* 0x000fc40004f81670 */
[C---:B------:R-:W-:Y:S02]  /*b330*/  ISETP.LT.OR P1, PT, R20.reuse, 0x9, !P1 ;  /* 0x000000091400780c */ /* 0x040fe40004f21670 */
[----:B------:R-:W-:Y:S01]  /*b340*/  ISETP.LT.OR P6, PT, R20, 0x9, !P6 ;  /* 0x000000091400780c */ /* 0x000fe200077c1670 */
[----:B------:R-:W-:-:S05]  /*b350*/  @!P2 IMAD R213, R213, R23, RZ ;  /* 0x00000017d5d5a224 */ /* 0x000fca00078e02ff */
[----:B------:R-:W-:Y:S01]  /*b360*/  @!P2 STG.E.U8 desc[UR48][R8.64+0xb9], R213 ;  /* 0x0000b9d50800a986 */ /* 0x000fe2000c101130 */
[----:B------:R-:W-:Y:S01]  /*b370*/  ISETP.GE.AND P2, PT, R0, 0xc9, PT ;  /* 0x000000c90000780c */ /* 0x000fe20003f46270 */
[-C--:B0-----:R-:W-:Y:S02]  /*b380*/  @!P0 IMAD R3, R24, R23.reuse, RZ ;  /* 0x0000001718038224 */ /* 0x081fe400078e02ff */
[----:B------:R0:W-:Y:S01]  /*b390*/  @!P3 STG.E.U8 desc[UR48][R10.64+0xb8], R5 ;  /* 0x0000b8050a00b986 */ /* 0x0001e2000c101130 */
[C---:B------:R-:W-:Y:S01]  /*b3a0*/  ISETP.LT.OR P3, PT, R20.reuse, 0x1, !P2 ;  /* 0x000000011400780c */ /* 0x040fe20005761670 */
[-C--:B------:R-:W-:Y:S01]  /*b3b0*/  @!P4 IMAD R25, R25, R23.reuse, RZ ;  /* 0x000000171919c224 */ /* 0x080fe200078e02ff */
[----:B------:R-:W-:Y:S01]  /*b3c0*/  ISETP.LT.OR P2, PT, R20, 0x9, !P2 ;  /* 0x000000091400780c */ /* 0x000fe20005741670 */
[----:B------:R-:W-:Y:S01]  /*b3d0*/  @!P5 STG.E.U8 desc[UR48][R10.64+0xb9], R215 ;  /* 0x0000b9d70a00d986 */ /* 0x000fe2000c101130 */
[----:B------:R-:W-:Y:S01]  /*b3e0*/  ISETP.GE.AND P5, PT, R0, 0xca, PT ;  /* 0x000000ca0000780c */ /* 0x000fe20003fa6270 */
[----:B------:R-:W-:-:S02]  /*b3f0*/  @!P1 IMAD R27, R27, R23, RZ ;  /* 0x000000171b1b9224 */ /* 0x000fc400078e02ff */
[----:B------:R-:W-:Y:S01]  /*b400*/  @!P4 STG.E.U8 desc[UR48][R8.64+0xc1], R25 ;  /* 0x0000c1190800c986 */ /* 0x000fe2000c101130 */
[-C--:B------:R-:W-:Y:S01]  /*b410*/  @!P6 IMAD R7, R26, R23.reuse, RZ ;  /* 0x000000171a07e224 */ /* 0x080fe200078e02ff */
[----:B------:R-:W-:Y:S02]  /*b420*/  ISETP.LT.OR P4, PT, R20, 0x1, !P5 ;  /* 0x000000011400780c */ /* 0x000fe40006f81670 */
[----:B------:R1:W-:Y:S01]  /*b430*/  @!P0 STG.E.U8 desc[UR48][R8.64+0xc0], R3 ;  /* 0x0000c00308008986 */ /* 0x0003e2000c101130 */
[----:B------:R-:W-:Y:S01]  /*b440*/  ISETP.GE.AND P0, PT, R0, 0xd1, PT ;  /* 0x000000d10000780c */ /* 0x000fe20003f06270 */
[----:B0-----:R-:W-:Y:S01]  /*b450*/  @!P3 IMAD R5, R28, R23, RZ ;  /* 0x000000171c05b224 */ /* 0x001fe200078e02ff */
[----:B------:R-:W-:Y:S01]  /*b460*/  ISETP.LT.OR P5, PT, R20, 0x9, !P5 ;  /* 0x000000091400780c */ /* 0x000fe20006fa1670 */
[----:B------:R-:W-:Y:S01]  /*b470*/  @!P1 STG.E.U8 desc[UR48][R10.64+0xc1], R27 ;  /* 0x0000c11b0a009986 */ /* 0x000fe2000c101130 */
[----:B------:R-:W-:-:S03]  /*b480*/  ISETP.GE.AND P1, PT, R0, 0xd2, PT ;  /* 0x000000d20000780c */ /* 0x000fc60003f26270 */
[----:B------:R0:W-:Y:S01]  /*b490*/  @!P6 STG.E.U8 desc[UR48][R10.64+0xc0], R7 ;  /* 0x0000c0070a00e986 */ /* 0x0001e2000c101130 */
[C---:B------:R-:W-:Y:S02]  /*b4a0*/  ISETP.LT.OR P6, PT, R20.reuse, 0x1, !P0 ;  /* 0x000000011400780c */ /* 0x040fe400047c1670 */
[C---:B------:R-:W-:Y:S01]  /*b4b0*/  ISETP.LT.OR P0, PT, R20.reuse, 0x9, !P0 ;  /* 0x000000091400780c */ /* 0x040fe20004701670 */
[----:B------:R2:W-:Y:S01]  /*b4c0*/  @!P3 STG.E.U8 desc[UR48][R8.64+0xc8], R5 ;  /* 0x0000c8050800b986 */ /* 0x0005e2000c101130 */
[C---:B------:R-:W-:Y:S01]  /*b4d0*/  ISETP.LT.OR P3, PT, R20.reuse, 0x1, !P1 ;  /* 0x000000011400780c */ /* 0x040fe20004f61670 */
[-C--:B------:R-:W-:Y:S01]  /*b4e0*/  @!P4 IMAD R29, R29, R23.reuse, RZ ;  /* 0x000000171d1dc224 */ /* 0x080fe200078e02ff */
[----:B------:R-:W-:Y:S01]  /*b4f0*/  ISETP.LT.OR P1, PT, R20, 0x9, !P1 ;  /* 0x000000091400780c */ /* 0x000fe20004f21670 */
[-C--:B-1----:R-:W-:Y:S02]  /*b500*/  @!P2 IMAD R3, R30, R23.reuse, RZ ;  /* 0x000000171e03a224 */ /* 0x082fe400078e02ff */
[----:B------:R-:W-:Y:S01]  /*b510*/  @!P5 IMAD R31, R31, R23, RZ ;  /* 0x000000171f1fd224 */ /* 0x000fe200078e02ff */
[----:B------:R-:W-:Y:S01]  /*b520*/  @!P4 STG.E.U8 desc[UR48][R8.64+0xc9], R29 ;  /* 0x0000c91d0800c986 */ /* 0x000fe2000c101130 */
[----:B------:R-:W-:-:S02]  /*b530*/  ISETP.GE.AND P4, PT, R0, 0xda, PT ;  /* 0x000000da0000780c */ /* 0x000fc40003f86270 */
[-C--:B0-----:R-:W-:Y:S01]  /*b540*/  @!P6 IMAD R7, R32, R23.reuse, RZ ;  /* 0x000000172007e224 */ /* 0x081fe200078e02ff */
[----:B------:R0:W-:Y:S01]  /*b550*/  @!P2 STG.E.U8 desc[UR48][R10.64+0xc8], R3 ;  /* 0x0000c8030a00a986 */ /* 0x0001e2000c101130 */
[----:B------:R-:W-:Y:S01]  /*b560*/  ISETP.GE.AND P2, PT, R0, 0xd9, PT ;  /* 0x000000d90000780c */ /* 0x000fe20003f46270 */
[-C--:B--2---:R-:W-:Y:S02]  /*b570*/  @!P0 IMAD R5, R34, R23.reuse, RZ ;  /* 0x0000001722058224 */ /* 0x084fe400078e02ff */
[-C--:B------:R-:W-:Y:S01]  /*b580*/  @!P3 IMAD R33, R33, R23.reuse, RZ ;  /* 0x000000172121b224 */ /* 0x080fe200078e02ff */
[----:B------:R-:W-:Y:S01]  /*b590*/  @!P5 STG.E.U8 desc[UR48][R10.64+0xc9], R31 ;  /* 0x0000c91f0a00d986 */ /* 0x000fe2000c101130 */
[C---:B------:R-:W-:Y:S01]  /*b5a0*/  ISETP.LT.OR P5, PT, R20.reuse, 0x1, !P2 ;  /* 0x000000011400780c */ /* 0x040fe200057a1670 */
[----:B------:R-:W-:Y:S01]  /*b5b0*/  @!P1 IMAD R35, R35, R23, RZ ;  /* 0x0000001723239224 */ /* 0x000fe200078e02ff */
[C---:B------:R-:W-:Y:S01]  /*b5c0*/  ISETP.LT.OR P2, PT, R20.reuse, 0x9, !P2 ;  /* 0x000000091400780c */ /* 0x040fe20005741670 */
[----:B------:R-:W-:Y:S01]  /*b5d0*/  @!P6 STG.E.U8 desc[UR48][R8.64+0xd0], R7 ;  /* 0x0000d0070800e986 */ /* 0x000fe2000c101130 */
[----:B------:R-:W-:-:S02]  /*b5e0*/  ISETP.LT.OR P6, PT, R20, 0x1, !P4 ;  /* 0x000000011400780c */ /* 0x000fc400067c1670 */
[----:B------:R-:W-:Y:S01]  /*b5f0*/  ISETP.LT.OR P4, PT, R20, 0x9, !P4 ;  /* 0x000000091400780c */ /* 0x000fe20006781670 */
[----:B------:R-:W-:Y:S04]  /*b600*/  @!P3 STG.E.U8 desc[UR48][R8.64+0xd1], R33 ;  /* 0x0000d1210800b986 */ /* 0x000fe8000c101130 */
[----:B------:R1:W-:Y:S01]  /*b610*/  @!P0 STG.E.U8 desc[UR48][R10.64+0xd0], R5 ;  /* 0x0000d0050a008986 */ /* 0x0003e2000c101130 */
[----:B------:R-:W-:Y:S01]  /*b620*/  ISETP.GE.AND P0, PT, R0, 0xe1, PT ;  /* 0x000000e10000780c */ /* 0x000fe20003f06270 */
[-C--:B0-----:R-:W-:Y:S02]  /*b630*/  @!P5 IMAD R3, R36, R23.reuse, RZ ;  /* 0x000000172403d224 */ /* 0x081fe400078e02ff */
[----:B------:R-:W-:Y:S01]  /*b640*/  @!P1 STG.E.U8 desc[UR48][R10.64+0xd1], R35 ;  /* 0x0000d1230a009986 */ /* 0x000fe2000c101130 */
[----:B------:R-:W-:Y:S01]  /*b650*/  ISETP.LT.OR P3, PT, R20, 0x1, !P0 ;  /* 0x000000011400780c */ /* 0x000fe20004761670 */
[-C--:B------:R-:W-:Y:S01]  /*b660*/  @!P6 IMAD R37, R37, R23.reuse, RZ ;  /* 0x000000172525e224 */ /* 0x080fe200078e02ff */
[----:B------:R-:W-:Y:S01]  /*b670*/  ISETP.GE.AND P1, PT, R0, 0xe2, PT ;  /* 0x000000e20000780c */ /* 0x000fe20003f26270 */
[-C--:B------:R-:W-:Y:S01]  /*b680*/  @!P4 IMAD R39, R39, R23.reuse, RZ ;  /* 0x000000172727c224 */ /* 0x080fe200078e02ff */
[----:B------:R0:W-:Y:S02]  /*b690*/  @!P5 STG.E.U8 desc[UR48][R8.64+0xd8], R3 ;  /* 0x0000d8030800d986 */ /* 0x0001e4000c101130 */
[----:B------:R-:W-:Y:S01]  /*b6a0*/  ISETP.LT.OR P5, PT, R20, 0x1, !P1 ;  /* 0x000000011400780c */ /* 0x000fe20004fa1670 */
[----:B-1----:R-:W-:Y:S01]  /*b6b0*/  @!P2 IMAD R5, R38, R23, RZ ;  /* 0x000000172605a224 */ /* 0x002fe200078e02ff */
[----:B------:R-:W-:Y:S01]  /*b6c0*/  @!P6 STG.E.U8 desc[UR48][R8.64+0xd9], R37 ;  /* 0x0000d9250800e986 */ /* 0x000fe2000c101130 */
[----:B------:R-:W-:-:S02]  /*b6d0*/  ISETP.LT.OR P6, PT, R20, 0x9, !P0 ;  /* 0x000000091400780c */ /* 0x000fc400047c1670 */
[----:B------:R-:W-:Y:S01]  /*b6e0*/  ISETP.GE.AND P0, PT, R0, 0xe9, PT ;  /* 0x000000e90000780c */ /* 0x000fe20003f06270 */
[----:B------:R-:W-:Y:S01]  /*b6f0*/  @!P4 STG.E.U8 desc[UR48][R10.64+0xd9], R39 ;  /* 0x0000d9270a00c986 */ /* 0x000fe2000c101130 */
[-C--:B------:R-:W-:Y:S01]  /*b700*/  @!P3 IMAD R7, R40, R23.reuse, RZ ;  /* 0x000000172807b224 */ /* 0x080fe200078e02ff */
[----:B------:R-:W-:Y:S02]  /*b710*/  ISETP.LT.OR P1, PT, R20, 0x9, !P1 ;  /* 0x000000091400780c */ /* 0x000fe40004f21670 */
[----:B------:R-:W-:Y:S01]  /*b720*/  ISETP.GE.AND P4, PT, R0, 0xea, PT ;  /* 0x000000ea0000780c */ /* 0x000fe20003f86270 */
[----:B------:R1:W-:Y:S01]  /*b730*/  @!P2 STG.E.U8 desc[UR48][R10.64+0xd8], R5 ;  /* 0x0000d8050a00a986 */ /* 0x0003e2000c101130 */
[C---:B------:R-:W-:Y:S01]  /*b740*/  ISETP.LT.OR P2, PT, R20.reuse, 0x1, !P0 ;  /* 0x000000011400780c */ /* 0x040fe20004741670 */
[-C--:B------:R-:W-:Y:S01]  /*b750*/  @!P5 IMAD R41, R41, R23.reuse, RZ ;  /* 0x000000172929d224 */ /* 0x080fe200078e02ff */
[C---:B------:R-:W-:Y:S01]  /*b760*/  ISETP.LT.OR P0, PT, R20.reuse, 0x9, !P0 ;  /* 0x000000091400780c */ /* 0x040fe20004701670 */
[----:B------:R2:W-:Y:S01]  /*b770*/  @!P3 STG.E.U8 desc[UR48][R8.64+0xe0], R7 ;  /* 0x0000e0070800b986 */ /* 0x0005e2000c101130 */
[----:B------:R-:W-:Y:S01]  /*b780*/  ISETP.LT.OR P3, PT, R20, 0x1, !P4 ;  /* 0x000000011400780c */ /* 0x000fe20006761670 */
[-C--:B0-----:R-:W-:Y:S01]  /*b790*/  @!P6 IMAD R3, R42, R23.reuse, RZ ;  /* 0x000000172a03e224 */ /* 0x081fe200078e02ff */
        /* <DEDUP_REMOVED lines=8> */
[----:B------:R-:W-:Y:S01]  /*b820*/  @!P1 STG.E.U8 desc[UR48][R10.64+0xe1], R43 ;  /* 0x0000e12b0a009986 */ /* 0x000fe2000c101130 */
[----:B------:R-:W-:Y:S01]  /*b830*/  ISETP.GE.AND P1, PT, R0, 0xf2, PT ;  /* 0x000000f20000780c */ /* 0x000fe20003f26270 */
[-C--:B------:R-:W-:Y:S02]  /*b840*/  @!P3 IMAD R45, R45, R23.reuse, RZ ;  /* 0x000000172d2db224 */ /* 0x080fe400078e02ff */
[-C--:B--2---:R-:W-:Y:S01]  /*b850*/  @!P0 IMAD R7, R46, R23.reuse, RZ ;  /* 0x000000172e078224 */ /* 0x084fe200078e02ff */
[----:B------:R1:W-:Y:S01]  /*b860*/  @!P2 STG.E.U8 desc[UR48][R8.64+0xe8], R5 ;  /* 0x0000e8050800a986 */ /* 0x0003e2000c101130 */
[C---:B------:R-:W-:Y:S01]  /*b870*/  ISETP.LT.OR P2, PT, R20.reuse, 0x1, !P1 ;  /* 0x000000011400780c */ /* 0x040fe20004f41670 */
[-C--:B------:R-:W-:Y:S01]  /*b880*/  @!P4 IMAD R47, R47, R23.reuse, RZ ;  /* 0x000000172f2fc224 */ /* 0x080fe200078e02ff */
[----:B------:R-:W-:Y:S01]  /*b890*/  ISETP.LT.OR P1, PT, R20, 0x9, !P1 ;  /* 0x000000091400780c */ /* 0x000fe20004f21670 */
[----:B------:R-:W-:Y:S01]  /*b8a0*/  @!P3 STG.E.U8 desc[UR48][R8.64+0xe9], R45 ;  /* 0x0000e92d0800b986 */ /* 0x000fe2000c101130 */
[----:B0-----:R-:W-:-:S03]  /*b8b0*/  @!P6 IMAD R3, R48, R23, RZ ;  /* 0x000000173003e224 */ /* 0x001fc600078e02ff */
[----:B------:R0:W-:Y:S01]  /*b8c0*/  @!P0 STG.E.U8 desc[UR48][R10.64+0xe8], R7 ;  /* 0x0000e8070a008986 */ /* 0x0001e2000c101130 */
[----:B------:R-:W-:-:S03]  /*b8d0*/  ISETP.GE.AND P0, PT, R0, 0xf9, PT ;  /* 0x000000f90000780c */ /* 0x000fc60003f06270 */
[----:B------:R-:W-:Y:S01]  /*b8e0*/  @!P4 STG.E.U8 desc[UR48][R10.64+0xe9], R47 ;  /* 0x0000e92f0a00c986 */ /* 0x000fe2000c101130 */
[----:B------:R-:W-:Y:S01]  /*b8f0*/  ISETP.LT.OR P3, PT, R20, 0x1, !P0 ;  /* 0x000000011400780c */ /* 0x000fe20004761670 */
[-C--:B------:R-:W-:Y:S01]  /*b900*/  @!P2 IMAD R49, R49, R23.reuse, RZ ;  /* 0x000000173131a224 */ /* 0x080fe200078e02ff */
[----:B------:R-:W-:Y:S01]  /*b910*/  ISETP.GE.AND P4, PT, R0, 0xfa, PT ;  /* 0x000000fa0000780c */ /* 0x000fe20003f86270 */
[-C--:B------:R-:W-:Y:S01]  /*b920*/  @!P1 IMAD R51, R51, R23.reuse, RZ ;  /* 0x0000001733339224 */ /* 0x080fe200078e02ff */
[----:B------:R2:W-:Y:S01]  /*b930*/  @!P6 STG.E.U8 desc[UR48][R8.64+0xf0], R3 ;  /* 0x0000f0030800e986 */ /* 0x0005e2000c101130 */
[----:B-1----:R-:W-:Y:S01]  /*b940*/  @!P5 IMAD R5, R50, R23, RZ ;  /* 0x000000173205d224 */ /* 0x002fe200078e02ff */
[C---:B------:R-:W-:Y:S02]  /*b950*/  ISETP.LT.OR P6, PT, R20.reuse, 0x9, !P0 ;  /* 0x000000091400780c */ /* 0x040fe400047c1670 */
[----:B------:R-:W-:Y:S01]  /*b960*/  @!P2 STG.E.U8 desc[UR48][R8.64+0xf1], R49 ;  /* 0x0000f1310800a986 */ /* 0x000fe2000c101130 */
[----:B------:R-:W-:-:S02]  /*b970*/  ISETP.LT.OR P2, PT, R20, 0x1, !P4 ;  /* 0x000000011400780c */ /* 0x000fc40006741670 */
[----:B------:R-:W-:Y:S01]  /*b980*/  ISETP.GE.AND P0, PT, R0, 0x101, PT ;  /* 0x000001010000780c */ /* 0x000fe20003f06270 */
[----:B------:R-:W-:Y:S01]  /*b990*/  @!P1 STG.E.U8 desc[UR48][R10.64+0xf1], R51 ;  /* 0x0000f1330a009986 */ /* 0x000fe2000c101130 */
[-C--:B0-----:R-:W-:Y:S01]  /*b9a0*/  @!P3 IMAD R7, R52, R23.reuse, RZ ;  /* 0x000000173407b224 */ /* 0x081fe200078e02ff */
[----:B------:R-:W-:Y:S02]  /*b9b0*/  ISETP.LT.OR P4, PT, R20, 0x9, !P4 ;  /* 0x000000091400780c */ /* 0x000fe40006781670 */
[----:B------:R-:W-:Y:S01]  /*b9c0*/  ISETP.GE.AND P1, PT, R0, 0x102, PT ;  /* 0x000001020000780c */ /* 0x000fe20003f26270 */
[----:B------:R0:W-:Y:S01]  /*b9d0*/  @!P5 STG.E.U8 desc[UR48][R10.64+0xf0], R5 ;  /* 0x0000f0050a00d986 */ /* 0x0001e2000c101130 */
[----:B------:R-:W-:Y:S01]  /*b9e0*/  ISETP.LT.OR P5, PT, R20, 0x1, !P0 ;  /* 0x000000011400780c */ /* 0x000fe200047a1670 */
[-C--:B--2---:R-:W-:Y:S01]  /*b9f0*/  @!P6 IMAD R3, R54, R23.reuse, RZ ;  /* 0x000000173603e224 */ /* 0x084fe200078e02ff */
[C---:B------:R-:W-:Y:S01]  /*ba00*/  ISETP.LT.OR P0, PT, R20.reuse, 0x9, !P0 ;  /* 0x000000091400780c */ /* 0x040fe20004701670 */
[----:B------:R1:W-:Y:S01]  /*ba10*/  @!P3 STG.E.U8 desc[UR48][R8.64+0xf8], R7 ;  /* 0x0000f8070800b986 */ /* 0x0003e2000c101130 */
[C---:B------:R-:W-:Y:S01]  /*ba20*/  ISETP.LT.OR P3, PT, R20.reuse, 0x1, !P1 ;  /* 0x000000011400780c */ /* 0x040fe20004f61670 */
[----:B------:R-:W-:Y:S01]  /*ba30*/  @!P2 IMAD R53, R53, R23, RZ ;  /* 0x000000173535a224 */ /* 0x000fe200078e02ff */
[----:B------:R-:W-:-:S03]  /*ba40*/  ISETP.LT.OR P1, PT, R20, 0x9, !P1 ;  /* 0x000000091400780c */ /* 0x000fc60004f21670 */
[-C--:B------:R-:W-:Y:S01]  /*ba50*/  @!P4 IMAD R55, R55, R23.reuse, RZ ;  /* 0x000000173737c224 */ /* 0x080fe200078e02ff */
[----:B------:R-:W-:Y:S01]  /*ba60*/  @!P2 STG.E.U8 desc[UR48][R8.64+0xf9], R53 ;  /* 0x0000f9350800a986 */ /* 0x000fe2000c101130 */
[----:B------:R-:W-:Y:S02]  /*ba70*/  ISETP.GE.AND P2, PT, R0, 0x10a, PT ;  /* 0x0000010a0000780c */ /* 0x000fe40003f46270 */
[-C--:B0-----:R-:W-:Y:S01]  /*ba80*/  @!P5 IMAD R5, R56, R23.reuse, RZ ;  /* 0x000000173805d224 */ /* 0x081fe200078e02ff */
[----:B------:R-:W-:Y:S01]  /*ba90*/  @!P4 STG.E.U8 desc[UR48][R10.64+0xf9], R55 ;  /* 0x0000f9370a00c986 */ /* 0x000fe2000c101130 */
[----:B------:R-:W-:Y:S01]  /*baa0*/  ISETP.GE.AND P4, PT, R0, 0x109, PT ;  /* 0x000001090000780c */ /* 0x000fe20003f86270 */
[-C--:B-1----:R-:W-:Y:S02]  /*bab0*/  @!P0 IMAD R7, R58, R23.reuse, RZ ;  /* 0x000000173a078224 */ /* 0x082fe400078e02ff */
[-C--:B------:R-:W-:Y:S01]  /*bac0*/  @!P3 IMAD R57, R57, R23.reuse, RZ ;  /* 0x000000173939b224 */ /* 0x080fe200078e02ff */
[----:B------:R0:W-:Y:S01]  /*bad0*/  @!P6 STG.E.U8 desc[UR48][R10.64+0xf8], R3 ;  /* 0x0000f8030a00e986 */ /* 0x0001e2000c101130 */
[C---:B------:R-:W-:Y:S01]  /*bae0*/  ISETP.LT.OR P6, PT, R20.reuse, 0x1, !P4 ;  /* 0x000000011400780c */ /* 0x040fe200067c1670 */
[----:B------:R-:W-:Y:S01]  /*baf0*/  @!P1 IMAD R59, R59, R23, RZ ;  /* 0x000000173b3b9224 */ /* 0x000fe200078e02ff */
[C---:B------:R-:W-:Y:S01]  /*bb00*/  ISETP.LT.OR P4, PT, R20.reuse, 0x9, !P4 ;  /* 0x000000091400780c */ /* 0x040fe20006781670 */
[----:B------:R1:W-:Y:S01]  /*bb10*/  @!P5 STG.E.U8 desc[UR48][R8.64+0x100], R5 ;  /* 0x000100050800d986 */ /* 0x0003e2000c101130 */
        /* <DEDUP_REMOVED lines=11> */
[----:B------:R0:W-:Y:S01]  /*bbd0*/  @!P6 STG.E.U8 desc[UR48][R8.64+0x108], R3 ;  /* 0x000108030800e986 */ /* 0x0001e2000c101130 */
[----:B-1----:R-:W-:Y:S01]  /*bbe0*/  @!P4 IMAD R5, R62, R23, RZ ;  /* 0x000000173e05c224 */ /* 0x002fe200078e02ff */
[----:B------:R-:W-:-:S02]  /*bbf0*/  ISETP.LT.OR P6, PT, R20, 0x9, !P0 ;  /* 0x000000091400780c */ /* 0x000fc400047c1670 */
[----:B------:R-:W-:Y:S01]  /*bc00*/  @!P5 STG.E.U8 desc[UR48][R8.64+0x109], R61 ;  /* 0x0001093d0800d986 */ /* 0x000fe2000c101130 */
[----:B------:R-:W-:Y:S02]  /*bc10*/  ISETP.LT.OR P5, PT, R20, 0x1, !P1 ;  /* 0x000000011400780c */ /* 0x000fe40004fa1670 */
[----:B------:R-:W-:Y:S01]  /*bc20*/  ISETP.GE.AND P0, PT, R0, 0x119, PT ;  /* 0x000001190000780c */ /* 0x000fe20003f06270 */
[----:B------:R-:W-:Y:S01]  /*bc30*/  @!P2 STG.E.U8 desc[UR48][R10.64+0x109], R63 ;  /* 0x0001093f0a00a986 */ /* 0x000fe2000c101130 */
[-C--:B--2---:R-:W-:Y:S01]  /*bc40*/  @!P3 IMAD R7, R64, R23.reuse, RZ ;  /* 0x000000174007b224 */ /* 0x084fe200078e02ff */
[----:B------:R-:W-:Y:S02]  /*bc50*/  ISETP.LT.OR P1, PT, R20, 0x9, !P1 ;  /* 0x000000091400780c */ /* 0x000fe40004f21670 */
[----:B------:R-:W-:Y:S01]  /*bc60*/  ISETP.GE.AND P2, PT, R0, 0x11a, PT ;  /* 0x0000011a0000780c */ /* 0x000fe20003f46270 */
[----:B------:R1:W-:Y:S01]  /*bc70*/  @!P4 STG.E.U8 desc[UR48][R10.64+0x108], R5 ;  /* 0x000108050a00c986 */ /* 0x0003e2000c101130 */
[----:B------:R-:W-:Y:S01]  /*bc80*/  ISETP.LT.OR P4, PT, R20, 0x1, !P0 ;  /* 0x000000011400780c */ /* 0x000fe20004781670 */
        /* <DEDUP_REMOVED lines=9> */
[-C--:B-1----:R-:W-:Y:S01]  /*bd20*/  @!P4 IMAD R5, R68, R23.reuse, RZ ;  /* 0x000000174405c224 */ /* 0x082fe200078e02ff */
[----:B------:R-:W-:Y:S01]  /*bd30*/  @!P1 STG.E.U8 desc[UR48][R10.64+0x111], R67 ;  /* 0x000111430a009986 */ /* 0x000fe2000c101130 */
[----:B------:R-:W-:Y:S01]  /*bd40*/  ISETP.GE.AND P1, PT, R0, 0x122, PT ;  /* 0x000001220000780c */ /* 0x000fe20003f26270 */
[-C--:B0-----:R-:W-:Y:S02]  /*bd50*/  @!P0 IMAD R7, R70, R23.reuse, RZ ;  /* 0x0000001746078224 */ /* 0x081fe400078e02ff */
        /* <DEDUP_REMOVED lines=11> */
[-C--:B------:R-:W-:Y:S02]  /*be10*/  @!P6 IMAD R73, R73, R23.reuse, RZ ;  /* 0x000000174949e224 */ /* 0x080fe400078e02ff */
[----:B------:R-:W-:Y:S01]  /*be20*/  @!P2 STG.E.U8 desc[UR48][R10.64+0x119], R71 ;  /* 0x000119470a00a986 */ /* 0x000fe2000c101130 */
[----:B------:R-:W-:Y:S01]  /*be30*/  ISETP.LT.OR P3, PT, R20, 0x1, !P0 ;  /* 0x000000011400780c */ /* 0x000fe20004761670 */
[-C--:B0-----:R-:W-:Y:S01]  /*be40*/  @!P4 IMAD R3, R72, R23.reuse, RZ ;  /* 0x000000174803c224 */ /* 0x081fe200078e02ff */
[----:B------:R-:W-:Y:S01]  /*be50*/  ISETP.GE.AND P2, PT, R0, 0x12a, PT ;  /* 0x0000012a0000780c */ /* 0x000fe20003f46270 */
[-C--:B------:R-:W-:Y:S01]  /*be60*/  @!P1 IMAD R75, R75, R23.reuse, RZ ;  /* 0x000000174b4b9224 */ /* 0x080fe200078e02ff */
[----:B------:R-:W-:Y:S01]  /*be70*/  @!P6 STG.E.U8 desc[UR48][R8.64+0x121], R73 ;  /* 0x000121490800e986 */ /* 0x000fe2000c101130 */
[----:B-1----:R-:W-:Y:S01]  /*be80*/  @!P5 IMAD R5, R74, R23, RZ ;  /* 0x000000174a05d224 */ /* 0x002fe200078e02ff */
[----:B------:R-:W-:-:S02]  /*be90*/  ISETP.LT.OR P6, PT, R20, 0x9, !P0 ;  /* 0x000000091400780c */ /* 0x000fc400047c1670 */
[----:B------:R0:W-:Y:S01]  /*bea0*/  @!P4 STG.E.U8 desc[UR48][R8.64+0x120], R3 ;  /* 0x000120030800c986 */ /* 0x0001e2000c101130 */
[----:B------:R-:W-:Y:S02]  /*beb0*/  ISETP.LT.OR P4, PT, R20, 0x1, !P2 ;  /* 0x000000011400780c */ /* 0x000fe40005781670 */
[----:B------:R-:W-:Y:S01]  /*bec0*/  ISETP.GE.AND P0, PT, R0, 0x131, PT ;  /* 0x000001310000780c */ /* 0x000fe20003f06270 */
[----:B------:R-:W-:Y:S01]  /*bed0*/  @!P1 STG.E.U8 desc[UR48][R10.64+0x121], R75 ;  /* 0x0001214b0a009986 */ /* 0x000fe2000c101130 */
[----:B--2---:R-:W-:Y:S01]  /*bee0*/  @!P3 IMAD R7, R76, R23, RZ ;  /* 0x000000174c07b224 */ /* 0x004fe200078e02ff */
[----:B------:R-:W-:Y:S02]  /*bef0*/  ISETP.LT.OR P2, PT, R20, 0x9, !P2 ;  /* 0x000000091400780c */ /* 0x000fe40005741670 */
[----:B------:R-:W-:Y:S01]  /*bf00*/  ISETP.GE.AND P1, PT, R0, 0x132, PT ;  /* 0x000001320000780c */ /* 0x000fe20003f26270 */
[----:B------:R1:W-:Y:S01]  /*bf10*/  @!P5 STG.E.U8 desc[UR48][R10.64+0x120], R5 ;  /* 0x000120050a00d986 */ /* 0x0003e2000c101130 */
[----:B------:R-:W-:-:S02]  /*bf20*/  ISETP.LT.OR P5, PT, R20, 0x1, !P0 ;  /* 0x000000011400780c */ /* 0x000fc400047a1670 */
[C---:B------:R-:W-:Y:S01]  /*bf30*/  ISETP.LT.OR P0, PT, R20.reuse, 0x9, !P0 ;  /* 0x000000091400780c */ /* 0x040fe20004701670 */
[----:B------:R2:W-:Y:S01]  /*bf40*/  @!P3 STG.E.U8 desc[UR48][R8.64+0x128], R7 ;  /* 0x000128070800b986 */ /* 0x0005e2000c101130 */
[C---:B------:R-:W-:Y:S01]  /*bf50*/  ISETP.LT.OR P3, PT, R20.reuse, 0x1, !P1 ;  /* 0x000000011400780c */ /* 0x040fe20004f61670 */
[-C--:B------:R-:W-:Y:S01]  /*bf60*/  @!P4 IMAD R77, R77, R23.reuse, RZ ;  /* 0x000000174d4dc224 */ /* 0x080fe200078e02ff */
[----:B------:R-:W-:Y:S01]  /*bf70*/  ISETP.LT.OR P1, PT, R20, 0x9, !P1 ;  /* 0x000000091400780c */ /* 0x000fe20004f21670 */
[-C--:B0-----:R-:W-:Y:S02]  /*bf80*/  @!P6 IMAD R3, R78, R23.reuse, RZ ;  /* 0x000000174e03e224 */ /* 0x081fe400078e02ff */
[-C--:B------:R-:W-:Y:S01]  /*bf90*/  @!P2 IMAD R79, R79, R23.reuse, RZ ;  /* 0x000000174f4fa224 */ /* 0x080fe200078e02ff */
[----:B------:R-:W-:Y:S01]  /*bfa0*/  @!P4 STG.E.U8 desc[UR48][R8.64+0x129], R77 ;  /* 0x0001294d0800c986 */ /* 0x000fe2000c101130 */
[----:B------:R-:W-:Y:S02]  /*bfb0*/  ISETP.GE.AND P4, PT, R0, 0x13a, PT ;  /* 0x0000013a0000780c */ /* 0x000fe40003f86270 */
[-C--:B-1----:R-:W-:Y:S01]  /*bfc0*/  @!P5 IMAD R5, R80, R23.reuse, RZ ;  /* 0x000000175005d224 */ /* 0x082fe200078e02ff */
[----:B------:R-:W-:Y:S01]  /*bfd0*/  @!P2 STG.E.U8 desc[UR48][R10.64+0x129], R79 ;  /* 0x0001294f0a00a986 */ /* 0x000fe2000c101130 */
[----:B------:R-:W-:Y:S01]  /*bfe0*/  ISETP.GE.AND P2, PT, R0, 0x139, PT ;  /* 0x000001390000780c */ /* 0x000fe20003f46270 */
[----:B--2---:R-:W-:-:S02]  /*bff0*/  @!P0 IMAD R7, R82, R23, RZ ;  /* 0x0000001752078224 */ /* 0x004fc400078e02ff */
[-C--:B------:R-:W-:Y:S01]  /*c000*/  @!P3 IMAD R81, R81, R23.reuse, RZ ;  /* 0x000000175151b224 */ /* 0x080fe200078e02ff */
[----:B------:R0:W-:Y:S01]  /*c010*/  @!P6 STG.E.U8 desc[UR48][R10.64+0x128], R3 ;  /* 0x000128030a00e986 */ /* 0x0001e2000c101130 */
[C---:B------:R-:W-:Y:S01]  /*c020*/  ISETP.LT.OR P6, PT, R20.reuse, 0x1, !P4 ;  /* 0x000000011400780c */ /* 0x040fe200067c1670 */
[-C--:B------:R-:W-:Y:S01]  /*c030*/  @!P1 IMAD R83, R83, R23.reuse, RZ ;  /* 0x0000001753539224 */ /* 0x080fe200078e02ff */
[C---:B------:R-:W-:Y:S01]  /*c040*/  ISETP.LT.OR P4, PT, R20.reuse, 0x9, !P4 ;  /* 0x000000091400780c */ /* 0x040fe20006781670 */
[----:B------:R1:W-:Y:S01]  /*c050*/  @!P5 STG.E.U8 desc[UR48][R8.64+0x130], R5 ;  /* 0x000130050800d986 */ /* 0x0003e2000c101130 */
[C---:B------:R-:W-:Y:S02]  /*c060*/  ISETP.LT.OR P5, PT, R20.reuse, 0x1, !P2 ;  /* 0x000000011400780c */ /* 0x040fe400057a1670 */
[----:B------:R-:W-:Y:S01]  /*c070*/  ISETP.LT.OR P2, PT, R20, 0x9, !P2 ;  /* 0x000000091400780c */ /* 0x000fe20005741670 */
[----:B------:R-:W-:Y:S04]  /*c080*/  @!P3 STG.E.U8 desc[UR48][R8.64+0x131], R81 ;  /* 0x000131510800b986 */ /* 0x000fe8000c101130 */
[----:B------:R2:W-:Y:S01]  /*c090*/  @!P0 STG.E.U8 desc[UR48][R10.64+0x130], R7 ;  /* 0x000130070a008986 */ /* 0x0005e2000c101130 */
[----:B------:R-:W-:Y:S01]  /*c0a0*/  ISETP.GE.AND P0, PT, R0, 0x141, PT ;  /* 0x000001410000780c */ /* 0x000fe20003f06270 */
[----:B------:R-:W-:-:S02]  /*c0b0*/  @!P6 IMAD R85, R85, R23, RZ ;  /* 0x000000175555e224 */ /* 0x000fc400078e02ff */
[----:B------:R-:W-:Y:S01]  /*c0c0*/  @!P1 STG.E.U8 desc[UR48][R10.64+0x131], R83 ;  /* 0x000131530a009986 */ /* 0x000fe2000c101130 */
[----:B------:R-:W-:Y:S01]  /*c0d0*/  ISETP.LT.OR P3, PT, R20, 0x1, !P0 ;  /* 0x000000011400780c */ /* 0x000fe20004761670 */
[-C--:B0-----:R-:W-:Y:S01]  /*c0e0*/  @!P5 IMAD R3, R84, R23.reuse, RZ ;  /* 0x000000175403d224 */ /* 0x081fe200078e02ff */
[----:B------:R-:W-:Y:S01]  /*c0f0*/  ISETP.GE.AND P1, PT, R0, 0x142, PT ;  /* 0x000001420000780c */ /* 0x000fe20003f26270 */
[-C--:B------:R-:W-:Y:S01]  /*c100*/  @!P4 IMAD R87, R87, R23.reuse, RZ ;  /* 0x000000175757c224 */ /* 0x080fe200078e02ff */
[----:B------:R-:W-:Y:S01]  /*c110*/  @!P6 STG.E.U8 desc[UR48][R8.64+0x139], R85 ;  /* 0x000139550800e986 */ /* 0x000fe2000c101130 */
[----:B-1----:R-:W-:Y:S01]  /*c120*/  @!P2 IMAD R5, R86, R23, RZ ;  /* 0x000000175605a224 */ /* 0x002fe200078e02ff */
[C---:B------:R-:W-:Y:S02]  /*c130*/  ISETP.LT.OR P6, PT, R20.reuse, 0x9, !P0 ;  /* 0x000000091400780c */ /* 0x040fe400047c1670 */
[----:B------:R0:W-:Y:S01]  /*c140*/  @!P5 STG.E.U8 desc[UR48][R8.64+0x138], R3 ;  /* 0x000138030800d986 */ /* 0x0001e2000c101130 */
[----:B------:R-:W-:-:S02]  /*c150*/  ISETP.LT.OR P5, PT, R20, 0x1, !P1 ;  /* 0x000000011400780c */ /* 0x000fc40004fa1670 */
[----:B------:R-:W-:Y:S01]  /*c160*/  ISETP.GE.AND P0, PT, R0, 0x149, PT ;  /* 0x000001490000780c */ /* 0x000fe20003f06270 */
[----:B------:R-:W-:Y:S01]  /*c170*/  @!P4 STG.E.U8 desc[UR48][R10.64+0x139], R87 ;  /* 0x000139570a00c986 */ /* 0x000fe2000c101130 */
[-C--:B--2---:R-:W-:Y:S01]  /*c180*/  @!P3 IMAD R7, R88, R23.reuse, RZ ;  /* 0x000000175807b224 */ /* 0x084fe200078e02ff */
[----:B------:R-:W-:Y:S02]  /*c190*/  ISETP.LT.OR P1, PT, R20, 0x9, !P1 ;  /* 0x000000091400780c */ /* 0x000fe40004f21670 */
[----:B------:R-:W-:Y:S01]  /*c1a0*/  ISETP.GE.AND P4, PT, R0, 0x14a, PT ;  /* 0x0000014a0000780c */ /* 0x000fe20003f86270 */
[----:B------:R1:W-:Y:S01]  /*c1b0*/  @!P2 STG.E.U8 desc[UR48][R10.64+0x138], R5 ;  /* 0x000138050a00a986 */ /* 0x0003e2000c101130 */
[C---:B------:R-:W-:Y:S02]  /*c1c0*/  ISETP.LT.OR P2, PT, R20.reuse, 0x1, !P0 ;  /* 0x000000011400780c */ /* 0x040fe40004741670 */
[C---:B------:R-:W-:Y:S01]  /*c1d0*/  ISETP.LT.OR P0, PT, R20.reuse, 0x9, !P0 ;  /* 0x000000091400780c */ /* 0x040fe20004701670 */
[----:B------:R-:W-:Y:S01]  /*c1e0*/  @!P3 STG.E.U8 desc[UR48][R8.64+0x140], R7 ;  /* 0x000140070800b986 */ /* 0x000fe2000c101130 */
[C---:B------:R-:W-:Y:S01]  /*c1f0*/  ISETP.LT.OR P3, PT, R20.reuse, 0x1, !P4 ;  /* 0x000000011400780c */ /* 0x040fe20006761670 */
[-C--:B------:R-:W-:Y:S01]  /*c200*/  @!P5 IMAD R89, R89, R23.reuse, RZ ;  /* 0x000000175959d224 */ /* 0x080fe200078e02ff */
[----:B------:R-:W-:Y:S01]  /*c210*/  ISETP.LT.OR P4, PT, R20, 0x9, !P4 ;  /* 0x000000091400780c */ /* 0x000fe20006781670 */
[----:B0-----:R-:W-:-:S02]  /*c220*/  @!P6 IMAD R3, R90, R23, RZ ;  /* 0x000000175a03e224 */ /* 0x001fc400078e02ff */
[-C--:B------:R-:W-:Y:S01]  /*c230*/  @!P1 IMAD R91, R91, R23.reuse, RZ ;  /* 0x000000175b5b9224 */ /* 0x080fe200078e02ff */
[----:B------:R-:W-:Y:S01]  /*c240*/  @!P5 STG.E.U8 desc[UR48][R8.64+0x141], R89 ;  /* 0x000141590800d986 */ /* 0x000fe2000c101130 */
[----:B------:R-:W-:Y:S02]  /*c250*/  ISETP.GE.AND P5, PT, R0, 0x151, PT ;  /* 0x000001510000780c */ /* 0x000fe40003fa6270 */
[-C--:B-1----:R-:W-:Y:S01]  /*c260*/  @!P2 IMAD R5, R92, R23.reuse, RZ ;  /* 0x000000175c05a224 */ /* 0x082fe200078e02ff */
[----:B------:R-:W-:Y:S01]  /*c270*/  @!P1 STG.E.U8 desc[UR48][R10.64+0x141], R91 ;  /* 0x0001415b0a009986 */ /* 0x000fe2000c101130 */
[----:B------:R-:W-:Y:S02]  /*c280*/  ISETP.GE.AND P1, PT, R0, 0x152, PT ;  /* 0x000001520000780c */ /* 0x000fe40003f26270 */
        /* <DEDUP_REMOVED lines=8> */
[----:B------:R-:W-:Y:S01]  /*c310*/  @!P3 STG.E.U8 desc[UR48][R8.64+0x149], R93 ;  /* 0x0001495d0800b986 */ /* 0x000fe2000c101130 */
[----:B------:R-:W-:Y:S01]  /*c320*/  ISETP.GE.AND P3, PT, R0, 0x159, PT ;  /* 0x000001590000780c */ /* 0x000fe20003f66270 */
[-C--:B0-----:R-:W-:Y:S02]  /*c330*/  @!P0 IMAD R3, R94, R23.reuse, RZ ;  /* 0x000000175e038224 */ /* 0x081fe400078e02ff */
[----:B------:R-:W-:Y:S01]  /*c340*/  @!P4 STG.E.U8 desc[UR48][R10.64+0x149], R95 ;  /* 0x0001495f0a00c986 */ /* 0x000fe2000c101130 */
[----:B------:R-:W-:Y:S01]  /*c350*/  ISETP.GE.AND P4, PT, R0, 0x15a, PT ;  /* 0x0000015a0000780c */ /* 0x000fe20003f86270 */
[-C--:B-1----:R-:W-:Y:S02]  /*c360*/  @!P6 IMAD R5, R96, R23.reuse, RZ ;  /* 0x000000176005e224 */ /* 0x082fe400078e02ff */
[----:B------:R0:W-:Y:S01]  /*c370*/  @!P0 STG.E.U8 desc[UR48][R10.64+0x148], R3 ;  /* 0x000148030a008986 */ /* 0x0001e2000c101130 */
[C---:B------:R-:W-:Y:S01]  /*c380*/  ISETP.LT.OR P0, PT, R20.reuse, 0x1, !P3 ;  /* 0x000000011400780c */ /* 0x040fe20005f01670 */
[-C--:B------:R-:W-:Y:S01]  /*c390*/  @!P2 IMAD R97, R97, R23.reuse, RZ ;  /* 0x000000176161a224 */ /* 0x080fe200078e02ff */
[----:B------:R-:W-:Y:S01]  /*c3a0*/  ISETP.LT.OR P3, PT, R20, 0x9, !P3 ;  /* 0x000000091400780c */ /* 0x000fe20005f61670 */
[-C--:B------:R-:W-:Y:S01]  /*c3b0*/  @!P1 IMAD R99, R99, R23.reuse, RZ ;  /* 0x0000001763639224 */ /* 0x080fe200078e02ff */
[----:B------:R1:W-:Y:S01]  /*c3c0*/  @!P6 STG.E.U8 desc[UR48][R8.64+0x150], R5 ;  /* 0x000150050800e986 */ /* 0x0003e2000c101130 */
[----:B------:R-:W-:Y:S01]  /*c3d0*/  @!P5 IMAD R7, R98, R23, RZ ;  /* 0x000000176207d224 */ /* 0x000fe200078e02ff */
[----:B------:R-:W-:-:S02]  /*c3e0*/  ISETP.LT.OR P6, PT, R20, 0x1, !P4 ;  /* 0x000000011400780c */ /* 0x000fc400067c1670 */
[----:B------:R-:W-:Y:S01]  /*c3f0*/  @!P2 STG.E.U8 desc[UR48][R8.64+0x151], R97 ;  /* 0x000151610800a986 */ /* 0x000fe2000c101130 */
[----:B------:R-:W-:Y:S02]  /*c400*/  ISETP.GE.AND P2, PT, R0, 0x161, PT ;  /* 0x000001610000780c */ /* 0x000fe40003f46270 */
[----:B------:R-:W-:Y:S01]  /*c410*/  ISETP.LT.OR P4, PT, R20, 0x9, !P4 ;  /* 0x000000091400780c */ /* 0x000fe20006781670 */
[----:B------:R-:W-:Y:S01]  /*c420*/  @!P1 STG.E.U8 desc[UR48][R10.64+0x151], R99 ;  /* 0x000151630a009986 */ /* 0x000fe2000c101130 */
[-C--:B0-----:R-:W-:Y:S01]  /*c430*/  @!P0 IMAD R3, R100, R23.reuse, RZ ;  /* 0x0000001764038224 */ /* 0x081fe200078e02ff */
[----:B------:R-:W-:Y:S02]  /*c440*/  ISETP.GE.AND P1, PT, R0, 0x162, PT ;  /* 0x000001620000780c */ /* 0x000fe40003f26270 */
[----:B------:R0:W-:Y:S01]  /*c450*/  @!P5 STG.E.U8 desc[UR48][R10.64+0x150], R7 ;  /* 0x000150070a00d986 */ /* 0x0001e2000c101130 */
[----:B------:R-:W-:Y:S01]  /*c460*/  ISETP.LT.OR P5, PT, R20, 0x1, !P2 ;  /* 0x000000011400780c */ /* 0x000fe200057a1670 */
[-C--:B-1----:R-:W-:Y:S01]  /*c470*/  @!P3 IMAD R5, R102, R23.reuse, RZ ;  /* 0x000000176605b224 */ /* 0x082fe200078e02ff */
        /* <DEDUP_REMOVED lines=11> */
[-C--:B------:R-:W-:Y:S01]  /*c530*/  @!P0 IMAD R105, R105, R23.reuse, RZ ;  /* 0x0000001769698224 */ /* 0x080fe200078e02ff */
[----:B------:R-:W-:Y:S01]  /*c540*/  @!P4 STG.E.U8 desc[UR48][R10.64+0x159], R103 ;  /* 0x000159670a00c986 */ /* 0x000fe2000c101130 */
[----:B------:R-:W-:Y:S01]  /*c550*/  ISETP.GE.AND P4, PT, R0, 0x16a, PT ;  /* 0x0000016a0000780c */ /* 0x000fe20003f86270 */
[----:B------:R-:W-:-:S02]  /*c560*/  @!P1 IMAD R107, R107, R23, RZ ;  /* 0x000000176b6b9224 */ /* 0x000fc400078e02ff */
[----:B------:R-:W-:Y:S01]  /*c570*/  @!P0 STG.E.U8 desc[UR48][R8.64+0x161], R105 ;  /* 0x0001616908008986 */ /* 0x000fe2000c101130 */
[----:B------:R-:W-:Y:S02]  /*c580*/  ISETP.GE.AND P0, PT, R0, 0x171, PT ;  /* 0x000001710000780c */ /* 0x000fe40003f06270 */
[C---:B------:R-:W-:Y:S01]  /*c590*/  ISETP.LT.OR P6, PT, R20.reuse, 0x1, !P4 ;  /* 0x000000011400780c */ /* 0x040fe200067c1670 */
[----:B------:R-:W-:Y:S01]  /*c5a0*/  @!P5 STG.E.U8 desc[UR48][R8.64+0x160], R7 ;  /* 0x000160070800d986 */ /* 0x000fe2000c101130 */
[C---:B------:R-:W-:Y:S02]  /*c5b0*/  ISETP.LT.OR P5, PT, R20.reuse, 0x1, !P3 ;  /* 0x000000011400780c */ /* 0x040fe40005fa1670 */
[C---:B------:R-:W-:Y:S01]  /*c5c0*/  ISETP.LT.OR P3, PT, R20.reuse, 0x9, !P3 ;  /* 0x000000091400780c */ /* 0x040fe20005f61670 */
[----:B------:R1:W-:Y:S01]  /*c5d0*/  @!P2 STG.E.U8 desc[UR48][R10.64+0x160], R3 ;  /* 0x000160030a00a986 */ /* 0x0003e2000c101130 */
[C---:B------:R-:W-:Y:S02]  /*c5e0*/  ISETP.LT.OR P4, PT, R20.reuse, 0x9, !P4 ;  /* 0x000000091400780c */ /* 0x040fe40006781670 */
[----:B------:R-:W-:Y:S01]  /*c5f0*/  ISETP.LT.OR P2, PT, R20, 0x1, !P0 ;  /* 0x000000011400780c */ /* 0x000fe20004741670 */
[----:B------:R-:W-:Y:S01]  /*c600*/  @!P1 STG.E.U8 desc[UR48][R10.64+0x161], R107 ;  /* 0x0001616b0a009986 */ /* 0x000fe2000c101130 */
[----:B------:R-:W-:-:S02]  /*c610*/  ISETP.GE.AND P1, PT, R0, 0x172, PT ;  /* 0x000001720000780c */ /* 0x000fc40003f26270 */
[----:B------:R-:W-:Y:S01]  /*c620*/  ISETP.LT.OR P0, PT, R20, 0x9, !P0 ;  /* 0x000000091400780c */ /* 0x000fe20004701670 */
[-C--:B------:R-:W-:Y:S02]  /*c630*/  @!P6 IMAD R109, R109, R23.reuse, RZ ;  /* 0x000000176d6de224 */ /* 0x080fe400078e02ff */
[-C--:B0-----:R-:W-:Y:S02]  /*c640*/  @!P5 IMAD R5, R108, R23.reuse, RZ ;  /* 0x000000176c05d224 */ /* 0x081fe400078e02ff */
[-C--:B-1----:R-:W-:Y:S01]  /*c650*/  @!P3 IMAD R3, R110, R23.reuse, RZ ;  /* 0x000000176e03b224 */ /* 0x082fe200078e02ff */
[----:B------:R-:W-:Y:S01]  /*c660*/  @!P6 STG.E.U8 desc[UR48][R8.64+0x169], R109 ;  /* 0x0001696d0800e986 */ /* 0x000fe2000c101130 */
[-C--:B------:R-:W-:Y:S01]  /*c670*/  @!P4 IMAD R111, R111, R23.reuse, RZ ;  /* 0x000000176f6fc224 */ /* 0x080fe200078e02ff */
[----:B------:R-:W-:Y:S01]  /*c680*/  ISETP.GE.AND P6, PT, R0, 0x179, PT ;  /* 0x000001790000780c */ /* 0x000fe20003fc6270 */
[----:B------:R-:W-:Y:S01]  /*c690*/  @!P2 IMAD R7, R112, R23, RZ ;  /* 0x000000177007a224 */ /* 0x000fe200078e02ff */
[----:B------:R0:W-:Y:S01]  /*c6a0*/  @!P5 STG.E.U8 desc[UR48][R8.64+0x168], R5 ;  /* 0x000168050800d986 */ /* 0x0001e2000c101130 */
[----:B------:R-:W-:-:S03]  /*c6b0*/  ISETP.GE.AND P5, PT, R0, 0x17a, PT ;  /* 0x0000017a0000780c */ /* 0x000fc60003fa6270 */
[----:B------:R1:W-:Y:S01]  /*c6c0*/  @!P3 STG.E.U8 desc[UR48][R10.64+0x168], R3 ;  /* 0x000168030a00b986 */ /* 0x0003e2000c101130 */
[C---:B------:R-:W-:Y:S02]  /*c6d0*/  ISETP.LT.OR P3, PT, R20.reuse, 0x1, !P6 ;  /* 0x000000011400780c */ /* 0x040fe40007761670 */
[C---:B------:R-:W-:Y:S01]  /*c6e0*/  ISETP.LT.OR P6, PT, R20.reuse, 0x9, !P6 ;  /* 0x000000091400780c */ /* 0x040fe200077c1670 */
[----:B------:R-:W-:Y:S01]  /*c6f0*/  @!P4 STG.E.U8 desc[UR48][R10.64+0x169], R111 ;  /* 0x0001696f0a00c986 */ /* 0x000fe2000c101130 */
[C---:B------:R-:W-:Y:S02]  /*c700*/  ISETP.LT.OR P4, PT, R20.reuse, 0x1, !P5 ;  /* 0x000000011400780c */ /* 0x040fe40006f81670 */
[C---:B------:R-:W-:Y:S01]  /*c710*/  ISETP.LT.OR P5, PT, R20.reuse, 0x9, !P5 ;  /* 0x000000091400780c */ /* 0x040fe20006fa1670 */
[----:B------:R2:W-:Y:S01]  /*c720*/  @!P2 STG.E.U8 desc[UR48][R8.64+0x170], R7 ;  /* 0x000170070800a986 */ /* 0x0005e2000c101130 */
[----:B------:R-:W-:Y:S01]  /*c730*/  ISETP.LT.OR P2, PT, R20, 0x1, !P1 ;  /* 0x000000011400780c */ /* 0x000fe20004f41670 */
[----:B0-----:R-:W-:Y:S01]  /*c740*/  @!P0 IMAD R5, R114, R23, RZ ;  /* 0x0000001772058224 */ /* 0x001fe200078e02ff */
[----:B------:R-:W-:-:S03]  /*c750*/  ISETP.LT.OR P1, PT, R20, 0x9, !P1 ;  /* 0x000000091400780c */ /* 0x000fc60004f21670 */
[----:B-1----:R-:W-:-:S04]  /*c760*/  @!P3 IMAD R3, R116, R23, RZ ;  /* 0x000000177403b224 */ /* 0x002fc800078e02ff */
[-C--:B------:R-:W-:Y:S02]  /*c770*/  @!P4 IMAD R117, R117, R23.reuse, RZ ;  /* 0x000000177575c224 */ /* 0x080fe400078e02ff */
[-C--:B--2---:R-:W-:Y:S02]  /*c780*/  @!P6 IMAD R7, R118, R23.reuse, RZ ;  /* 0x000000177607e224 */ /* 0x084fe400078e02ff */
[-C--:B------:R-:W-:Y:S02]  /*c790*/  @!P2 IMAD R113, R113, R23.reuse, RZ ;  /* 0x000000177171a224 */ /* 0x080fe400078e02ff */
[-C--:B------:R-:W-:Y:S02]  /*c7a0*/  @!P1 IMAD R115, R115, R23.reuse, RZ ;  /* 0x0000001773739224 */ /* 0x080fe400078e02ff */
[----:B------:R-:W-:Y:S01]  /*c7b0*/  @!P5 IMAD R119, R119, R23, RZ ;  /* 0x000000177777d224 */ /* 0x000fe200078e02ff */
[----:B------:R0:W-:Y:S04]  /*c7c0*/  @!P2 STG.E.U8 desc[UR48][R8.64+0x171], R113 ;  /* 0x000171710800a986 */ /* 0x0001e8000c101130 */
[----:B------:R0:W-:Y:S04]  /*c7d0*/  @!P0 STG.E.U8 desc[UR48][R10.64+0x170], R5 ;  /* 0x000170050a008986 */ /* 0x0001e8000c101130 */
[----:B------:R0:W-:Y:S04]  /*c7e0*/  @!P1 STG.E.U8 desc[UR48][R10.64+0x171], R115 ;  /* 0x000171730a009986 */ /* 0x0001e8000c101130 */
[----:B------:R0:W-:Y:S04]  /*c7f0*/  @!P4 STG.E.U8 desc[UR48][R8.64+0x179], R117 ;  /* 0x000179750800c986 */ /* 0x0001e8000c101130 */
[----:B------:R0:W-:Y:S04]  /*c800*/  @!P3 STG.E.U8 desc[UR48][R8.64+0x178], R3 ;  /* 0x000178030800b986 */ /* 0x0001e8000c101130 */
[----:B------:R0:W-:Y:S04]  /*c810*/  @!P6 STG.E.U8 desc[UR48][R10.64+0x178], R7 ;  /* 0x000178070a00e986 */ /* 0x0001e8000c101130 */
[----:B------:R0:W-:Y:S02]  /*c820*/  @!P5 STG.E.U8 desc[UR48][R10.64+0x179], R119 ;  /* 0x000179770a00d986 */ /* 0x0001e4000c101130 */
.L_x_417:
[----:B------:R-:W-:Y:S05]  /*c830*/  BSYNC B0 ;  /* 0x0000000000007941 */ /* 0x000fea0003800000 */
.L_x_31:
[----:B------:R-:W-:Y:S01]  /*c840*/  IMAD.U32 R2, RZ, RZ, UR38 ;  /* 0x00000026ff027e24 */ /* 0x000fe2000f8e00ff */
[----:B------:R-:W-:Y:S01]  /*c850*/  ULDC.64 UR4, c[0x0][0x650] ;  /* 0x0001940000047ab9 */ /* 0x000fe20000000a00 */
[----:B------:R-:W-:Y:S01]  /*c860*/  IMAD.U32 R0, RZ, RZ, UR41 ;  /* 0x00000029ff007e24 */ /* 0x000fe2000f8e00ff */
[----:B------:R1:W-:Y:S01]  /*c870*/  SYNCS.ARRIVE.TRANS64.A1T0 RZ, [R223+UR45], RZ ;  /* 0x000000ffdfff79a7 */ /* 0x0003e2000810002d */
[----:B0-----:R-:W-:Y:S01]  /*c880*/  IMAD.U32 R3, RZ, RZ, UR39 ;  /* 0x00000027ff037e24 */ /* 0x001fe2000f8e00ff */
[C---:B------:R-:W-:Y:S01]  /*c890*/  LEA R16, P0, R2.reuse, R16, 0x1 ;  /* 0x0000001002107211 */ /* 0x040fe200078008ff */
[----:B------:R-:W-:Y:S02]  /*c8a0*/  IMAD.MOV.U32 R19, RZ, RZ, -0x1 ;  /* 0xffffffffff137424 */ /* 0x000fe400078e00ff */
[----:B------:R-:W-:Y:S01]  /*c8b0*/  IMAD.MOV.U32 R18, RZ, RZ, -0x1 ;  /* 0xffffffffff127424 */ /* 0x000fe200078e00ff */
[----:B------:R-:W-:Y:S01]  /*c8c0*/  LEA.HI.X R17, R2, R17, R0, 0x1, P0 ;  /* 0x0000001102117211 */ /* 0x000fe200000f0c00 */
[----:B------:R-:W-:Y:S01]  /*c8d0*/  IMAD.MOV.U32 R2, RZ, RZ, -0x1 ;  /* 0xffffffffff027424 */ /* 0x000fe200078e00ff */
[----:B------:R-:W-:-:S02]  /*c8e0*/  ISETP.GE.U32.AND P0, PT, R16, UR4, PT ;  /* 0x0000000410007c0c */ /* 0x000fc4000bf06070 */
[----:B------:R-:W-:Y:S02]  /*c8f0*/  PRMT R0, RZ, 0x7610, R0 ;  /* 0x00007610ff007816 */ /* 0x000fe40000000000 */
[----:B------:R-:W-:-:S13]  /*c900*/  ISETP.GE.U32.AND.EX P0, PT, R17, UR5, PT, P0 ;  /* 0x0000000511007c0c */ /* 0x000fda000bf06100 */
[----:B-1----:R-:W-:Y:S05]  /*c910*/  @P0 BRA `(.L_x_418) ;  /* 0x00000004008c0947 */ /* 0x002fea0003800000 */
[----:B------:R-:W0:Y:S01]  /*c920*/  S2UR UR7, SR_CTAID.X ;  /* 0x00000000000779c3 */ /* 0x000e220000002500 */
[----:B------:R-:W-:Y:S01]  /*c930*/  ULDC.64 UR4, c[0x0][0x628] ;  /* 0x00018a0000047ab9 */ /* 0x000fe20000000a00 */
[----:B------:R-:W-:Y:S01]  /*c940*/  ULDC UR6, c[0x0][0x150] ;  /* 0x0000540000067ab9 */ /* 0x000fe20000000800 */
[----:B------:R-:W-:Y:S01]  /*c950*/  ISETP.NE.U32.AND P0, PT, RZ, UR4, PT ;  /* 0x00000004ff007c0c */ /* 0x000fe2000bf05070 */
[----:B------:R-:W-:Y:S01]  /*c960*/  ULDC UR15, c[0x0][0x630] ;  /* 0x00018c00000f7ab9 */ /* 0x000fe20000000800 */
[C---:B------:R-:W-:Y:S01]  /*c970*/  R2UR UR16, R16.reuse ;  /* 0x00000000101072ca */ /* 0x040fe200000e0000 */
[----:B------:R-:W-:Y:S01]  /*c980*/  ULDC UR18, c[0x0][0x154] ;  /* 0x0000550000127ab9 */ /* 0x000fe20000000800 */
[----:B------:R-:W-:Y:S01]  /*c990*/  ISETP.NE.AND.EX P0, PT, RZ, UR5, PT, P0 ;  /* 0x00000005ff007c0c */ /* 0x000fe2000bf05300 */
[----:B------:R-:W1:Y:S01]  /*c9a0*/  S2UR UR19, SR_CTAID.Y ;  /* 0x00000000001379c3 */ /* 0x000e620000002600 */
[----:B------:R-:W-:Y:S02]  /*c9b0*/  R2UR UR17, R17 ;  /* 0x00000000111172ca */ /* 0x000fe400000e0000 */
[----:B------:R-:W-:-:S02]  /*c9c0*/  R2UR UR12, R16 ;  /* 0x00000000100c72ca */ /* 0x000fc400000e0000 */
[----:B------:R-:W-:Y:S02]  /*c9d0*/  R2UR UR13, R17 ;  /* 0x00000000110d72ca */ /* 0x000fe400000e0000 */
[----:B0-----:R-:W-:-:S05]  /*c9e0*/  I2FP.F32.U32 R0, UR7 ;  /* 0x0000000700007c45 */ /* 0x001fca0008201000 */
[----:B------:R-:W-:-:S04]  /*c9f0*/  FMUL R0, R0, UR6 ;  /* 0x0000000600007c20 */ /* 0x000fc80008400000 */
[----:B------:R0:W0:Y:S01]  /*ca00*/  F2I.U32.TRUNC.NTZ R2, R0 ;  /* 0x0000000000027305 */ /* 0x000022000020f000 */
[----:B-1----:R-:W-:Y:S05]  /*ca10*/  @!P0 BRA `(.L_x_419) ;  /* 0x0000000000308947 */ /* 0x002fea0003800000 */
        /* <DEDUP_REMOVED lines=12> */
.L_x_419:
[----:B------:R-:W-:Y:S01]  /*cae0*/  USHF.R.U64 UR6, UR12, UR15, UR13 ;  /* 0x0000000f0c067299 */ /* 0x000fe2000800120d */
[----:B0-----:R-:W-:Y:S01]  /*caf0*/  I2FP.F32.U32 R0, UR19 ;  /* 0x0000001300007c45 */ /* 0x001fe20008201000 */
[----:B------:R-:W-:Y:S01]  /*cb00*/  USHF.R.U32.HI UR4, URZ, UR15, UR13 ;  /* 0x0000000f3f047299 */ /* 0x000fe2000801160d */
[----:B------:R-:W-:Y:S01]  /*cb10*/  R2UR UR14, R2 ;  /* 0x00000000020e72ca */ /* 0x000fe200000e0000 */
[----:B------:R-:W-:Y:S02]  /*cb20*/  UIADD3 UR12, UP0, URZ, -UR6, URZ ;  /* 0x800000063f0c7290 */ /* 0x000fe4000ff1e03f */
[----:B------:R-:W-:Y:S01]  /*cb30*/  FMUL R0, R0, UR18 ;  /* 0x0000001200007c20 */ /* 0x000fe20008400000 */
[----:B------:R-:W-:Y:S01]  /*cb40*/  ULDC.64 UR8, c[0x0][0x620] ;  /* 0x0001880000087ab9 */ /* 0x000fe20000000a00 */
[----:B------:R-:W-:Y:S01]  /*cb50*/  UIADD3.X UR4, URZ, ~UR4, URZ, UP0, !UPT ;  /* 0x800000043f047290 */ /* 0x000fe200087fe43f */
[----:B------:R-:W-:Y:S01]  /*cb60*/  UMOV UR10, UR16 ;  /* 0x00000010000a7c82 */ /* 0x000fe20008000000 */
[----:B------:R-:W-:-:S02]  /*cb70*/  UMOV UR11, UR17 ;  /* 0x00000011000b7c82 */ /* 0x000fc40008000000 */
[----:B------:R-:W0:Y:S01]  /*cb80*/  F2I.U32.TRUNC.NTZ R0, R0 ;  /* 0x0000000000007305 */ /* 0x000e22000020f000 */
[----:B------:R-:W-:Y:S02]  /*cb90*/  UIMAD UR4, UR4, UR8, URZ ;  /* 0x00000008040472a4 */ /* 0x000fe4000f8e023f */
[----:B------:R-:W-:Y:S02]  /*cba0*/  UIMAD.WIDE.U32 UR10, UR12, UR8, UR10 ;  /* 0x000000080c0a72a5 */ /* 0x000fe4000f8e000a */
[----:B------:R-:W-:Y:S01]  /*cbb0*/  UIMAD UR12, UR12, UR9, UR4 ;  /* 0x000000090c0c72a4 */ /* 0x000fe2000f8e0204 */
[----:B------:R-:W-:Y:S01]  /*cbc0*/  ULDC UR13, c[0x0][0x618] ;  /* 0x00018600000d7ab9 */ /* 0x000fe20000000800 */
[----:B------:R-:W-:Y:S02]  /*cbd0*/  ULDC UR22, c[0x0][0x658] ;  /* 0x0001960000167ab9 */ /* 0x000fe40000000800 */
[----:B------:R-:W-:Y:S01]  /*cbe0*/  UIADD3 UR12, UR11, UR12, URZ ;  /* 0x0000000c0b0c7290 */ /* 0x000fe2000fffe03f */
[----:B------:R-:W-:Y:S01]  /*cbf0*/  UMOV UR18, 0xffffffff ;  /* 0xffffffff00127882 */ /* 0x000fe20000000000 */
[----:B------:R-:W-:Y:S01]  /*cc00*/  ULDC.64 UR4, c[0x0][0x640] ;  /* 0x0001900000047ab9 */ /* 0x000fe20000000a00 */
[----:B------:R-:W-:Y:S01]  /*cc10*/  USHF.L.U32 UR18, UR18, UR22, URZ ;  /* 0x0000001612127299 */ /* 0x000fe2000800063f */
[----:B------:R-:W-:Y:S01]  /*cc20*/  ISETP.NE.U32.AND P0, PT, RZ, UR4, PT ;  /* 0x00000004ff007c0c */ /* 0x000fe2000bf05070 */
[----:B------:R-:W-:Y:S01]  /*cc30*/  USHF.R.U64 UR10, UR10, UR13, UR12 ;  /* 0x0000000d0a0a7299 */ /* 0x000fe2000800120c */
[----:B0-----:R-:W-:Y:S01]  /*cc40*/  R2UR UR16, R0 ;  /* 0x00000000001072ca */ /* 0x001fe200000e0000 */
[----:B------:R-:W-:Y:S01]  /*cc50*/  USHF.R.U32.HI UR12, URZ, UR13, UR12 ;  /* 0x0000000d3f0c7299 */ /* 0x000fe2000801160c */
[----:B------:R-:W-:Y:S01]  /*cc60*/  ISETP.NE.AND.EX P0, PT, RZ, UR5, PT, P0 ;  /* 0x00000005ff007c0c */ /* 0x000fe2000bf05300 */
[----:B------:R-:W-:Y:S01]  /*cc70*/  ULDC UR17, c[0x0][0x608] ;  /* 0x0001820000117ab9 */ /* 0x000fe20000000800 */
[----:B------:R-:W-:-:S02]  /*cc80*/  ULOP3.LUT UR23, URZ, UR18, URZ, 0x33, !UPT ;  /* 0x000000123f177292 */ /* 0x000fc4000f8e333f */
[----:B------:R-:W-:Y:S02]  /*cc90*/  USHF.R.U64 UR18, UR10, UR17, UR12 ;  /* 0x000000110a127299 */ /* 0x000fe4000800120c */
[----:B------:R-:W-:Y:S01]  /*cca0*/  USHF.R.U32.HI UR12, URZ, UR17, UR12 ;  /* 0x000000113f0c7299 */ /* 0x000fe2000801160c */
[----:B------:R-:W-:Y:S01]  /*ccb0*/  UMOV UR20, 0x1 ;  /* 0x0000000100147882 */ /* 0x000fe20000000000 */
[----:B------:R-:W-:Y:S02]  /*ccc0*/  UIADD3 UR14, -UR14, URZ, URZ ;  /* 0x0000003f0e0e7290 */ /* 0x000fe4000fffe13f */
[----:B------:R-:W-:Y:S02]  /*ccd0*/  USHF.L.U32 UR11, UR20, UR22, URZ ;  /* 0x00000016140b7299 */ /* 0x000fe4000800063f */
[----:B------:R-:W-:Y:S01]  /*cce0*/  USHF.R.U64 UR20, UR18, UR22, UR12 ;  /* 0x0000001612147299 */ /* 0x000fe2000800120c */
[----:B------:R-:W-:Y:S01]  /*ccf0*/  ULDC UR15, c[0x0][0x144] ;  /* 0x00005100000f7ab9 */ /* 0x000fe20000000800 */
[----:B------:R-:W-:Y:S01]  /*cd00*/  ULDC UR8, c[0x0][0x600] ;  /* 0x0001800000087ab9 */ /* 0x000fe20000000800 */
[----:B------:R-:W-:-:S02]  /*cd10*/  UIADD3 UR21, -UR16, URZ, URZ ;  /* 0x0000003f10157290 */ /* 0x000fc4000fffe13f */
[----:B------:R-:W-:Y:S02]  /*cd20*/  USHF.R.U32.HI UR17, URZ, UR22, UR12 ;  /* 0x000000163f117299 */ /* 0x000fe4000801160c */
[----:B------:R-:W-:Y:S02]  /*cd30*/  UIADD3 UR9, UR8, -0x1, URZ ;  /* 0xffffffff08097890 */ /* 0x000fe4000fffe03f */
        /* <DEDUP_REMOVED lines=16> */
.L_x_420:
[----:B------:R-:W-:Y:S01]  /*ce40*/  UISETP.NE.AND UP0, UPT, UR40, URZ, UPT ;  /* 0x0000003f2800728c */ /* 0x000fe2000bf05270 */
[----:B------:R-:W-:Y:S01]  /*ce50*/  IMAD.MOV.U32 R0, RZ, RZ, 0x1 ;  /* 0x00000001ff007424 */ /* 0x000fe200078e00ff */
[----:B------:R-:W-:Y:S01]  /*ce60*/  USHF.R.U64 UR4, UR16, UR24, UR17 ;  /* 0x0000001810047299 */ /* 0x000fe20008001211 */
[----:B------:R-:W-:Y:S01]  /*ce70*/  IMAD.U32 R2, RZ, RZ, UR6 ;  /* 0x00000006ff027e24 */ /* 0x000fe2000f8e00ff */
[----:B------:R-:W-:Y:S02]  /*ce80*/  ULOP3.LUT UR18, UR18, UR23, URZ, 0xc0, !UPT ;  /* 0x0000001712127292 */ /* 0x000fe4000f8ec03f */
[----:B------:R-:W-:Y:S02]  /*ce90*/  UIADD3 UR5, -UR4, URZ, URZ ;  /* 0x0000003f04057290 */ /* 0x000fe4000fffe13f */
[----:B------:R-:W-:Y:S02]  /*cea0*/  ULOP3.LUT UR9, UR10, UR9, URZ, 0xc0, !UPT ;  /* 0x000000090a097292 */ /* 0x000fe4000f8ec03f */
[----:B------:R-:W-:-:S02]  /*ceb0*/  UIMAD UR4, UR11, UR4, UR18 ;  /* 0x000000040b0472a4 */ /* 0x000fc4000f8e0212 */
[----:B------:R-:W-:Y:S02]  /*cec0*/  @UP0 UIMAD UR22, UR26, UR21, UR19 ;  /* 0x000000151a1602a4 */ /* 0x000fe4000f8e0213 */
[----:B------:R-:W-:Y:S01]  /*ced0*/  UIMAD UR5, UR5, UR25, UR20 ;  /* 0x00000019050572a4 */ /* 0x000fe2000f8e0214 */
[----:B------:R-:W-:Y:S02]  /*cee0*/  ULDC UR7, c[0x0][0x610] ;  /* 0x0001840000077ab9 */ /* 0x000fe40000000800 */
[----:B------:R-:W-:Y:S02]  /*cef0*/  UIMAD UR4, UR4, UR7, UR22 ;  /* 0x00000007040472a4 */ /* 0x000fe4000f8e0216 */
[----:B------:R-:W-:-:S04]  /*cf00*/  UIMAD UR5, UR5, UR8, UR9 ;  /* 0x00000008050572a4 */ /* 0x000fc8000f8e0209 */
[----:B------:R-:W-:Y:S02]  /*cf10*/  USEL UR7, UR5, UR4, !UP0 ;  /* 0x0000000405077287 */ /* 0x000fe4000c000000 */
[----:B------:R-:W-:-:S04]  /*cf20*/  USEL UR4, UR4, UR5, !UP0 ;  /* 0x0000000504047287 */ /* 0x000fc8000c000000 */
[----:B------:R-:W-:Y:S02]  /*cf30*/  IMAD.U32 R18, RZ, RZ, UR7 ;  /* 0x00000007ff127e24 */ /* 0x000fe4000f8e00ff */
[----:B------:R-:W-:-:S07]  /*cf40*/  IMAD.U32 R19, RZ, RZ, UR4 ;  /* 0x00000004ff137e24 */ /* 0x000fce000f8e00ff */
.L_x_418:
[----:B------:R-:W-:Y:S02]  /*cf50*/  LOP3.LUT P0, RZ, R0, 0xff, RZ, 0xc0, !PT ;  /* 0x000000ff00ff7812 */ /* 0x000fe4000780c0ff */
[----:B------:R-:W-:-:S11]  /*cf60*/  LOP3.LUT R220, R220, 0x1, RZ, 0x3c, !PT ;  /* 0x00000001dcdc7812 */ /* 0x000fd600078e3cff */
[----:B------:R-:W-:Y:S05]  /*cf70*/  @P0 BRA `(.L_x_421) ;  /* 0xffffff44005c0947 */ /* 0x000fea000383ffff */
[----:B------:R-:W-:Y:S05]  /*cf80*/  EXIT ;  /* 0x000000000000794d */ /* 0x000fea0003800000 */
.L_x_12:
[----:B------:R-:W-:-:S08]  /*cf90*/  ISETP.NE.AND P0, PT, RZ, UR8, PT ;  /* 0x00000008ff007c0c */ /* 0x000fd0000bf05270 */
[----:B-----5:R-:W0:-:S00]  /*cfa0*/  USETMAXREG.DEALLOC.CTAPOOL 0x28 ;  /* 0x00000028000079c8 */ /* 0x020e0000080e0500 */
[----:B------:R-:W-:Y:S05]  /*cfb0*/  @P0 EXIT ;  /* 0x000000000000094d */ /* 0x000fea0003800000 */
[----:B0-----:R-:W-:Y:S01]  /*cfc0*/  LOP3.LUT P0, RZ, R5, 0xff, RZ, 0xc0, !PT ;  /* 0x000000ff05ff7812 */ /* 0x001fe2000780c0ff */
[----:B------:R-:W-:Y:S02]  /*cfd0*/  IMAD.MOV.U32 R8, RZ, RZ, 0x1 ;  /* 0x00000001ff087424 */ /* 0x000fe400078e00ff */
[----:B------:R-:W-:-:S10]  /*cfe0*/  IMAD.MOV.U32 R0, RZ, RZ, RZ ;  /* 0x000000ffff007224 */ /* 0x000fd400078e00ff */
[----:B------:R-:W-:Y:S05]  /*cff0*/  @!P0 BRA `(.L_x_422) ;  /* 0x0000000c004c8947 */ /* 0x000fea0003800000 */
[----:B------:R-:W-:Y:S01]  /*d000*/  LOP3.LUT P0, RZ, R4, 0x1f, RZ, 0xc0, !PT ;  /* 0x0000001f04ff7812 */ /* 0x000fe2000780c0ff */
[----:B------:R-:W-:Y:S01]  /*d010*/  ULDC UR5, c[0x0][0x658] ;  /* 0x0001960000057ab9 */ /* 0x000fe20000000800 */
[----:B------:R-:W-:Y:S01]  /*d020*/  UMOV UR6, 0xffffffff ;  /* 0xffffffff00067882 */ /* 0x000fe20000000000 */
[----:B------:R-:W-:Y:S01]  /*d030*/  BSSY B0, `(.L_x_422) ;  /* 0x00000cf000007945 */ /* 0x000fe20003800000 */
[----:B------:R-:W-:Y:S01]  /*d040*/  USHF.L.U32 UR6, UR6, UR5, URZ ;  /* 0x0000000506067299 */ /* 0x000fe2000800063f */
[C---:B------:R-:W-:Y:S01]  /*d050*/  ISETP.NE.AND P3, PT, R3.reuse, RZ, PT ;  /* 0x000000ff0300720c */ /* 0x040fe20003f65270 */
[----:B------:R-:W-:Y:S01]  /*d060*/  IMAD.MOV.U32 R9, RZ, RZ, 0x1 ;  /* 0x00000001ff097424 */ /* 0x000fe200078e00ff */
[----:B------:R-:W-:Y:S01]  /*d070*/  ISETP.NE.OR P0, PT, R3, RZ, !P0 ;  /* 0x000000ff0300720c */ /* 0x000fe20004705670 */
[----:B------:R-:W-:Y:S01]  /*d080*/  IMAD.MOV.U32 R8, RZ, RZ, 0x1 ;  /* 0x00000001ff087424 */ /* 0x000fe200078e00ff */
[----:B------:R-:W-:Y:S01]  /*d090*/  ULDC UR4, c[0x0][0x600] ;  /* 0x0001800000047ab9 */ /* 0x000fe20000000800 */
[----:B------:R-:W-:Y:S01]  /*d0a0*/  IMAD.MOV.U32 R0, RZ, RZ, RZ ;  /* 0x000000ffff007224 */ /* 0x000fe200078e00ff */
[----:B------:R-:W-:Y:S01]  /*d0b0*/  UMOV UR7, 0x1 ;  /* 0x0000000100077882 */ /* 0x000fe20000000000 */
[----:B------:R-:W-:-:S02]  /*d0c0*/  UIADD3 UR21, UR37, 0x1, URZ ;  /* 0x0000000125157890 */ /* 0x000fc4000fffe03f */
[----:B------:R-:W-:Y:S02]  /*d0d0*/  ULOP3.LUT UR13, UR42, 0x2, URZ, 0xfc, !UPT ;  /* 0x000000022a0d7892 */ /* 0x000fe4000f8efc3f */
[----:B------:R-:W-:Y:S02]  /*d0e0*/  UIADD3 UR4, UR4, -0x1, URZ ;  /* 0xffffffff04047890 */ /* 0x000fe4000fffe03f */
[----:B------:R-:W-:Y:S02]  /*d0f0*/  USHF.L.U32 UR5, UR7, UR5, URZ ;  /* 0x0000000507057299 */ /* 0x000fe4000800063f */
[----:B------:R-:W-:Y:S01]  /*d100*/  ULOP3.LUT UR6, URZ, UR6, URZ, 0x33, !UPT ;  /* 0x000000063f067292 */ /* 0x000fe2000f8e333f */
[----:B------:R-:W-:-:S11]  /*d110*/  ULDC.64 UR30, c[0x0][0x198] ;  /* 0x00006600001e7ab9 */ /* 0x000fd60000000a00 */
.L_x_434:
[----:B------:R-:W-:-:S03]  /*d120*/  UMOV UR7, 0xffffffff ;  /* 0xffffffff00077882 */ /* 0x000fc60000000000 */
[----:B------:R-:W-:Y:S05]  /*d130*/  BRA.DIV UR7, `(.L_x_423) ;  /* 0x0000000e07cc7947 */ /* 0x000fea000b800000 */
[----:B------:R-:W-:-:S13]  /*d140*/  ELECT P6, URZ, PT ;  /* 0x00000000003f782f */ /* 0x000fda00038c0000 */
.L_x_445:
[----:B------:R-:W0:Y:S01]  /*d150*/  LDC R3, c[0x0][0x28c] ;  /* 0x0000a300ff037b82 */ /* 0x000e220000000800 */
[----:B------:R-:W-:Y:S01]  /*d160*/  BSSY B1, `(.L_x_424) ;  /* 0x0000044000017945 */ /* 0x000fe20003800000 */
[----:B0-----:R-:W-:-:S13]  /*d170*/  ISETP.LT.OR P6, PT, R3, 0x1, !P6 ;  /* 0x000000010300780c */ /* 0x001fda00077c1670 */
[----:B------:R-:W-:Y:S05]  /*d180*/  @P6 BRA `(.L_x_425) ;  /* 0x0000000400046947 */ /* 0x000fea0003800000 */
[----:B------:R-:W-:Y:S02]  /*d190*/  IMAD.SHL.U32 R19, R19, 0x40, RZ ;  /* 0x0000004013137824 */ /* 0x000fe400078e00ff */
[----:B------:R-:W-:Y:S02]  /*d1a0*/  IMAD R18, R18, 0x180, RZ ;  /* 0x0000018012127824 */ /* 0x000fe400078e02ff */
[----:B------:R-:W-:Y:S02]  /*d1b0*/  IMAD.MOV.U32 R11, RZ, RZ, RZ ;  /* 0x000000ffff0b7224 */ /* 0x000fe400078e00ff */
[----:B------:R-:W-:Y:S02]  /*d1c0*/  IMAD.U32 R12, RZ, RZ, UR21 ;  /* 0x00000015ff0c7e24 */ /* 0x000fe4000f8e00ff */
[----:B------:R-:W-:Y:S02]  /*d1d0*/  IMAD.MOV.U32 R3, RZ, RZ, R8 ;  /* 0x000000ffff037224 */ /* 0x000fe400078e0008 */
[----:B------:R-:W-:-:S07]  /*d1e0*/  IMAD.MOV.U32 R4, RZ, RZ, R0 ;  /* 0x000000ffff047224 */ /* 0x000fce00078e0000 */
.L_x_429:
[----:B------:R-:W0:Y:S01]  /*d1f0*/  S2R R6, SR_CgaCtaId ;  /* 0x0000000000067919 */ /* 0x000e220000008800 */
[----:B------:R-:W-:-:S04]  /*d200*/  MOV R5, 0x400 ;  /* 0x0000040000057802 */ /* 0x000fc80000000f00 */
[----:B0-----:R-:W-:Y:S02]  /*d210*/  LEA R7, R6, R5, 0x18 ;  /* 0x0000000506077211 */ /* 0x001fe400078ec0ff */
[----:B------:R-:W-:Y:S01]  /*d220*/  SHF.L.U32 R5, R3, 0x1f, RZ ;  /* 0x0000001f03057819 */ /* 0x000fe200000006ff */
[----:B------:R-:W0:Y:S02]  /*d230*/  @!P3 LDC R6, c[0x0][0x500] ;  /* 0x00014000ff06bb82 */ /* 0x000e240000000800 */
[----:B------:R-:W-:-:S04]  /*d240*/  IMAD R10, R4, 0x8, R7 ;  /* 0x00000008040a7824 */ /* 0x000fc800078e0207 */
[----:B------:R-:W1:Y:S02]  /*d250*/  SYNCS.PHASECHK.TRANS64.TRYWAIT P1, [R10+URZ+0x10], R5 ;  /* 0x000010050a0075a7 */ /* 0x000e64000802017f */
[----:B-1----:R-:W-:Y:S05]  /*d260*/  @!P1 BRA `(.L_x_426) ;  /* 0x0000000c00a09947 */ /* 0x002fea0003800000 */
.L_x_446:
[----:B------:R-:W-:Y:S01]  /*d270*/  UPRMT UR7, UR13, 0x9910, URZ ;  /* 0x000099100d077896 */ /* 0x000fe2000800003f */
[----:B0-----:R0:W-:Y:S03]  /*d280*/  @!P3 SYNCS.ARRIVE.TRANS64 RZ, [R10+URZ], R6 ;  /* 0x000000060affb9a7 */ /* 0x0011e6000800003f */
[----:B------:R-:W-:-:S06]  /*d290*/  UISETP.NE.AND UP0, UPT, UR7, 0x2, UPT ;  /* 0x000000020700788c */ /* 0x000fcc000bf05270 */
[----:B------:R-:W-:-:S13]  /*d2a0*/  PLOP3.LUT P1, PT, PT, PT, UP0, 0x80, 0x0 ;  /* 0x000000000000781c */ /* 0x000fda0003f2f008 */
[----:B0-----:R-:W-:Y:S05]  /*d2b0*/  @P1 BRA `(.L_x_427) ;  /* 0x0000000000041947 */ /* 0x001fea0003800000 */
[----:B------:R-:W-:Y:S01]  /*d2c0*/  BPT.TRAP 0x1 ;  /* 0x000000040000795c */ /* 0x000fe20000300000 */
.L_x_427:
[----:B------:R-:W-:Y:S05]  /*d2d0*/  @P0 BRA `(.L_x_428) ;  /* 0x0000000000040947 */ /* 0x000fea0003800000 */
[----:B------:R-:W-:Y:S01]  /*d2e0*/  BPT.TRAP 0x1 ;  /* 0x000000040000795c */ /* 0x000fe20000300000 */
.L_x_428:
[C-C-:B-1----:R-:W-:Y:S01]  /*d2f0*/  IMAD R5, R4.reuse, 0x4000, R7.reuse ;  /* 0x0000400004057824 */ /* 0x142fe200078e0207 */
[----:B------:R-:W-:Y:S01]  /*d300*/  R2UR UR34, R11 ;  /* 0x000000000b2272ca */ /* 0x000fe200000e0000 */
[----:B------:R-:W-:Y:S01]  /*d310*/  IMAD R7, R4, 0x18000, R7 ;  /* 0x0001800004077824 */ /* 0x000fe200078e0207 */
[----:B------:R-:W-:Y:S01]  /*d320*/  R2UR UR33, R10 ;  /* 0x000000000a2172ca */ /* 0x000fe200000e0000 */
[----:B------:R-:W-:Y:S01]  /*d330*/  VIADD R12, R12, 0xffffffff ;  /* 0xffffffff0c0c7836 */ /* 0x000fe20000000000 */
[----:B------:R-:W-:Y:S01]  /*d340*/  R2UR UR24, R5 ;  /* 0x00000000051872ca */ /* 0x000fe200000e0000 */
[----:B------:R-:W-:Y:S01]  /*d350*/  UIADD3 UR14, UP0, UR30, 0xf0, URZ ;  /* 0x000000f01e0e7890 */ /* 0x000fe2000ff1e03f */
[----:B------:R-:W-:Y:S01]  /*d360*/  R2UR UR8, R7 ;  /* 0x00000000070872ca */ /* 0x000fe200000e0000 */
[----:B------:R-:W-:Y:S01]  /*d370*/  UIADD3 UR44, UP1, UR30, 0x1f0, URZ ;  /* 0x000001f01e2c7890 */ /* 0x000fe2000ff3e03f */
[----:B------:R-:W-:Y:S01]  /*d380*/  R2UR UR36, R2 ;  /* 0x00000000022472ca */ /* 0x000fe200000e0000 */
[----:B------:R-:W-:Y:S01]  /*d390*/  UIADD3.X UR15, URZ, UR31, URZ, UP0, !UPT ;  /* 0x0000001f3f0f7290 */ /* 0x000fe200087fe43f */
[----:B------:R-:W-:Y:S01]  /*d3a0*/  R2UR UR35, R19 ;  /* 0x00000000132372ca */ /* 0x000fe200000e0000 */
[----:B------:R-:W-:Y:S01]  /*d3b0*/  UIADD3.X UR45, URZ, UR31, URZ, UP1, !UPT ;  /* 0x0000001f3f2d7290 */ /* 0x000fe20008ffe43f */
[----:B------:R-:W-:Y:S01]  /*d3c0*/  R2UR UR19, R18 ;  /* 0x00000000121372ca */ /* 0x000fe200000e0000 */
[----:B------:R-:W-:Y:S01]  /*d3d0*/  UIADD3 UR26, UR34, 0x80, URZ ;  /* 0x00000080221a7890 */ /* 0x000fe2000fffe03f */
[----:B------:R-:W-:Y:S01]  /*d3e0*/  ISETP.GT.AND P2, PT, R12, 0x1, PT ;  /* 0x000000010c00780c */ /* 0x000fe20003f44270 */
[----:B------:R-:W-:Y:S01]  /*d3f0*/  VIADD R4, R4, 0x1 ;  /* 0x0000000104047836 */ /* 0x000fe20000000000 */
[----:B------:R-:W-:Y:S01]  /*d400*/  UMOV UR22, 0x0 ;  /* 0x0000000000167882 */ /* 0x000fe20000000000 */
[----:B------:R-:W-:Y:S01]  /*d410*/  UIADD3 UR32, UR24, 0x100, URZ ;  /* 0x0000010018207890 */ /* 0x000fe2000fffe03f */
[----:B------:R-:W-:Y:S01]  /*d420*/  VIADD R11, R11, 0x100 ;  /* 0x000001000b0b7836 */ /* 0x000fe20000000000 */
[----:B------:R-:W-:Y:S01]  /*d430*/  UIADD3 UR24, UR24, 0x2100, URZ ;  /* 0x0000210018187890 */ /* 0x000fe2000fffe03f */
[----:B------:R-:W-:Y:S01]  /*d440*/  ISETP.NE.AND P1, PT, R4, 0x2, PT ;  /* 0x000000020400780c */ /* 0x000fe20003f25270 */
[----:B------:R-:W-:-:S02]  /*d450*/  UIADD3 UR16, UR8, 0x8100, URZ ;  /* 0x0000810008107890 */ /* 0x000fc4000fffe03f */
[----:B------:R-:W-:Y:S01]  /*d460*/  UIADD3 UR8, UR8, 0x14100, URZ ;  /* 0x0001410008087890 */ /* 0x000fe2000fffe03f */
[----:B------:R-:W-:Y:S01]  /*d470*/  SEL R6, RZ, 0x1, P1 ;  /* 0x00000001ff067807 */ /* 0x000fe20000800000 */
[----:B------:R-:W-:Y:S01]  /*d480*/  UMOV UR23, 0x10000000 ;  /* 0x1000000000177882 */ /* 0x000fe20000000000 */
[----:B------:R-:W-:Y:S01]  /*d490*/  UMOV UR25, UR33 ;  /* 0x0000002100197c82 */ /* 0x000fe20008000000 */
[----:B------:R-:W-:Y:S01]  /*d4a0*/  UMOV UR28, UR36 ;  /* 0x00000024001c7c82 */ /* 0x000fe20008000000 */
[----:B------:R-:W-:Y:S01]  /*d4b0*/  UMOV UR27, UR35 ;  /* 0x00000023001b7c82 */ /* 0x000fe20008000000 */
[----:B------:R-:W-:Y:S01]  /*d4c0*/  UMOV UR17, UR33 ;  /* 0x0000002100117c82 */ /* 0x000fe20008000000 */
[----:B------:R-:W-:Y:S01]  /*d4d0*/  UMOV UR18, UR34 ;  /* 0x0000002200127c82 */ /* 0x000fe20008000000 */
[----:B------:R-:W-:Y:S01]  /*d4e0*/  UMOV UR20, UR36 ;  /* 0x0000002400147c82 */ /* 0x000fe20008000000 */
[----:B------:R0:W-:Y:S01]  /*d4f0*/  UTMALDG.3D [UR32], [UR14], desc[UR22] ;  /* 0x000016200e0075b4 */ /* 0x0001e20008011000 */
[----:B------:R-:W-:Y:S01]  /*d500*/  UMOV UR9, UR33 ;  /* 0x0000002100097c82 */ /* 0x000fe20008000000 */
[----:B------:R-:W-:Y:S01]  /*d510*/  UMOV UR11, UR19 ;  /* 0x00000013000b7c82 */ /* 0x000fe20008000000 */
[----:B------:R-:W-:Y:S01]  /*d520*/  UMOV UR12, UR36 ;  /* 0x00000024000c7c82 */ /* 0x000fe20008000000 */
[----:B------:R-:W-:Y:S01]  /*d530*/  UMOV UR10, UR26 ;  /* 0x0000001a000a7c82 */ /* 0x000fe20008000000 */
[----:B------:R-:W-:-:S02]  /*d540*/  LOP3.LUT R3, R3, R6, RZ, 0x3c, !PT ;  /* 0x0000000603037212 */ /* 0x000fc400078e3cff */
[----:B------:R-:W-:Y:S01]  /*d550*/  SEL R4, R4, RZ, P1 ;  /* 0x000000ff04047207 */ /* 0x000fe20000800000 */
[----:B------:R0:W-:Y:S01]  /*d560*/  UTMALDG.3D [UR24], [UR14], desc[UR22] ;  /* 0x000016180e0075b4 */ /* 0x0001e20008011000 */
[----:B------:R0:W-:Y:S01]  /*d570*/  UTMALDG.3D [UR16], [UR44], desc[UR22] ;  /* 0x000016102c0075b4 */ /* 0x0001e20008011000 */
[----:B------:R0:W-:Y:S02]  /*d580*/  UTMALDG.3D [UR8], [UR44], desc[UR22] ;  /* 0x000016082c0075b4 */ /* 0x0001e40008011000 */
[----:B0-----:R-:W-:Y:S05]  /*d590*/  @P2 BRA `(.L_x_429) ;  /* 0xfffffffc00142947 */ /* 0x001fea000383ffff */
.L_x_425:
[----:B------:R-:W-:Y:S05]  /*d5a0*/  BSYNC B1 ;  /* 0x0000000000017941 */ /* 0x000fea0003800000 */
.L_x_424:
[----:B------:R-:W-:Y:S01]  /*d5b0*/  LOP3.LUT P4, RZ, R9, 0xff, RZ, 0xc0, !PT ;  /* 0x000000ff09ff7812 */ /* 0x000fe2000788c0ff */
[----:B------:R-:W-:Y:S01]  /*d5c0*/  VIADD R0, R0, UR37 ;  /* 0x0000002500007c36 */ /* 0x000fe20008000000 */
[----:B------:R-:W-:Y:S01]  /*d5d0*/  ULDC.64 UR8, c[0x0][0x650] ;  /* 0x0001940000087ab9 */ /* 0x000fe20000000a00 */
[----:B------:R-:W-:Y:S01]  /*d5e0*/  BSSY B1, `(.L_x_430) ;  /* 0x0000071000017945 */ /* 0x000fe20003800000 */
[----:B------:R-:W-:Y:S01]  /*d5f0*/  IMAD.MOV.U32 R19, RZ, RZ, -0x1 ;  /* 0xffffffffff137424 */ /* 0x000fe200078e00ff */
[----:B------:R-:W-:Y:S01]  /*d600*/  PRMT R9, RZ, 0x7610, R9 ;  /* 0x00007610ff097816 */ /* 0x000fe20000000009 */
[----:B------:R-:W-:Y:S01]  /*d610*/  IMAD.MOV.U32 R18, RZ, RZ, -0x1 ;  /* 0xffffffffff127424 */ /* 0x000fe200078e00ff */
[C---:B------:R-:W-:Y:S02]  /*d620*/  ISETP.GT.U32.AND P1, PT, R0.reuse, 0x1, PT ;  /* 0x000000010000780c */ /* 0x040fe40003f24070 */
[----:B------:R-:W-:Y:S02]  /*d630*/  SHF.R.U32.HI R2, RZ, 0x1, R0 ;  /* 0x00000001ff027819 */ /* 0x000fe40000011600 */
[----:B------:R-:W-:-:S02]  /*d640*/  LOP3.LUT R0, R0, 0x1, RZ, 0xc0, !PT ;  /* 0x0000000100007812 */ /* 0x000fc400078ec0ff */
[----:B------:R-:W0:Y:S01]  /*d650*/  @P4 S2R R4, SR_CgaCtaId ;  /* 0x0000000000044919 */ /* 0x000e220000008800 */
[----:B------:R-:W-:Y:S02]  /*d660*/  @P4 MOV R3, 0x400 ;  /* 0x0000040000034802 */ /* 0x000fe40000000f00 */
[----:B------:R-:W-:-:S04]  /*d670*/  LOP3.LUT R2, R2, 0x1, RZ, 0xc0, !PT ;  /* 0x0000000102027812 */ /* 0x000fc800078ec0ff */
[----:B------:R-:W-:Y:S02]  /*d680*/  ISETP.NE.U32.AND P2, PT, R2, 0x1, PT ;  /* 0x000000010200780c */ /* 0x000fe40003f45070 */
[----:B0-----:R-:W-:Y:S01]  /*d690*/  @P4 LEA R3, R4, R3, 0x18 ;  /* 0x0000000304034211 */ /* 0x001fe200078ec0ff */
[----:B------:R-:W-:-:S03]  /*d6a0*/  IMAD.U32 R4, RZ, RZ, UR37 ;  /* 0x00000025ff047e24 */ /* 0x000fc6000f8e00ff */
[----:B------:R0:W-:Y:S01]  /*d6b0*/  @P4 SYNCS.ARRIVE.TRANS64.A1T0 RZ, [R3+URZ+0x58], RZ ;  /* 0x000058ff03ff49a7 */ /* 0x0001e2000810003f */
[----:B------:R-:W-:Y:S02]  /*d6c0*/  IADD3 R16, P4, R16, UR38, RZ ;  /* 0x0000002610107c10 */ /* 0x000fe4000ff9e0ff */
[----:B------:R-:W-:Y:S02]  /*d6d0*/  ISETP.LT.U32.AND P1, PT, R4, 0x2, P1 ;  /* 0x000000020400780c */ /* 0x000fe40000f21070 */
[----:B------:R-:W-:Y:S02]  /*d6e0*/  IADD3.X R17, R17, UR41, RZ, P4, !PT ;  /* 0x0000002911117c10 */ /* 0x000fe4000a7fe4ff */
[----:B------:R-:W-:Y:S02]  /*d6f0*/  ISETP.GE.U32.AND P4, PT, R16, UR8, PT ;  /* 0x0000000810007c0c */ /* 0x000fe4000bf86070 */
[----:B0-----:R-:W-:Y:S02]  /*d700*/  SEL R3, RZ, 0x1, !P1 ;  /* 0x00000001ff037807 */ /* 0x001fe40004800000 */
[----:B------:R-:W-:-:S02]  /*d710*/  ISETP.GE.U32.AND.EX P1, PT, R17, UR9, PT, P4 ;  /* 0x0000000911007c0c */ /* 0x000fc4000bf26140 */
[----:B------:R-:W-:-:S04]  /*d720*/  ISETP.GT.U32.AND P2, PT, R4, 0x1, !P2 ;  /* 0x000000010400780c */ /* 0x000fc80005744070 */
[----:B------:R-:W-:-:S04]  /*d730*/  SEL R2, RZ, 0x1, !P2 ;  /* 0x00000001ff027807 */ /* 0x000fc80005000000 */
[--C-:B------:R-:W-:Y:S01]  /*d740*/  LOP3.LUT R8, R2, R8, R3.reuse, 0x96, !PT ;  /* 0x0000000802087212 */ /* 0x100fe200078e9603 */
[----:B------:R-:W-:Y:S01]  /*d750*/  IMAD.MOV.U32 R2, RZ, RZ, -0x1 ;  /* 0xffffffffff027424 */ /* 0x000fe200078e00ff */
[----:B------:R-:W-:Y:S01]  /*d760*/  PRMT R3, RZ, 0x7610, R3 ;  /* 0x00007610ff037816 */ /* 0x000fe20000000003 */
[----:B------:R-:W-:Y:S06]  /*d770*/  @P1 BRA `(.L_x_431) ;  /* 0x00000004005c1947 */ /* 0x000fec0003800000 */
[----:B------:R-:W0:Y:S01]  /*d780*/  S2UR UR7, SR_CTAID.X ;  /* 0x00000000000779c3 */ /* 0x000e220000002500 */
[----:B------:R-:W-:Y:S01]  /*d790*/  ULDC.64 UR8, c[0x0][0x628] ;  /* 0x00018a0000087ab9 */ /* 0x000fe20000000a00 */
[----:B------:R-:W-:Y:S01]  /*d7a0*/  ULDC UR10, c[0x0][0x150] ;  /* 0x00005400000a7ab9 */ /* 0x000fe20000000800 */
[----:B------:R-:W-:Y:S01]  /*d7b0*/  ISETP.NE.U32.AND P1, PT, RZ, UR8, PT ;  /* 0x00000008ff007c0c */ /* 0x000fe2000bf25070 */
[----:B------:R-:W-:Y:S01]  /*d7c0*/  ULDC UR11, c[0x0][0x630] ;  /* 0x00018c00000b7ab9 */ /* 0x000fe20000000800 */
[----:B------:R-:W-:Y:S01]  /*d7d0*/  ULDC UR14, c[0x0][0x154] ;  /* 0x00005500000e7ab9 */ /* 0x000fe20000000800 */
[----:B------:R-:W-:Y:S01]  /*d7e0*/  IMAD.MOV.U32 R2, RZ, RZ, R16 ;  /* 0x000000ffff027224 */ /* 0x000fe200078e0010 */
[----:B------:R-:W-:Y:S01]  /*d7f0*/  ISETP.NE.AND.EX P1, PT, RZ, UR9, PT, P1 ;  /* 0x00000009ff007c0c */ /* 0x000fe2000bf25310 */
[----:B------:R-:W1:Y:S01]  /*d800*/  S2UR UR12, SR_CTAID.Y ;  /* 0x00000000000c79c3 */ /* 0x000e620000002600 */
[----:B0-----:R-:W-:-:S05]  /*d810*/  I2FP.F32.U32 R3, UR7 ;  /* 0x0000000700037c45 */ /* 0x001fca0008201000 */
[----:B------:R-:W-:Y:S01]  /*d820*/  FMUL R12, R3, UR10 ;  /* 0x0000000a030c7c20 */ /* 0x000fe20008400000 */
[----:B------:R-:W-:-:S05]  /*d830*/  IMAD.MOV.U32 R3, RZ, RZ, R17 ;  /* 0x000000ffff037224 */ /* 0x000fca00078e0011 */
[----:B------:R-:W-:Y:S05]  /*d840*/  @!P1 BRA `(.L_x_432) ;  /* 0x0000000000289947 */ /* 0x000fea0003800000 */
[----:B------:R-:W-:Y:S02]  /*d850*/  ULDC UR10, c[0x0][0x634] ;  /* 0x00018d00000a7ab9 */ /* 0x000fe40000000800 */
[----:B------:R-:W-:-:S05]  /*d860*/  IADD3 R7, P1, R16, UR10, RZ ;  /* 0x0000000a10077c10 */ /* 0x000fca000ff3e0ff */
[----:B------:R-:W-:-:S04]  /*d870*/  IMAD.X R11, RZ, RZ, R17, P1 ;  /* 0x000000ffff0b7224 */ /* 0x000fc800008e0611 */
[----:B------:R-:W-:-:S04]  /*d880*/  IMAD.WIDE.U32 R4, R11, UR8, RZ ;  /* 0x000000080b047c25 */ /* 0x000fc8000f8e00ff */
[----:B------:R-:W-:-:S04]  /*d890*/  IMAD.WIDE.U32 R4, P1, R7, UR9, R4 ;  /* 0x0000000907047c25 */ /* 0x000fc8000f820004 */
[----:B------:R-:W-:-:S04]  /*d8a0*/  IMAD.WIDE.U32 R6, R7, UR8, RZ ;  /* 0x0000000807067c25 */ /* 0x000fc8000f8e00ff */
[----:B------:R-:W-:Y:S01]  /*d8b0*/  IMAD.X R3, RZ, RZ, RZ, P1 ;  /* 0x000000ffff037224 */ /* 0x000fe200008e06ff */
[----:B------:R-:W-:Y:S01]  /*d8c0*/  IADD3 RZ, P1, R7, R4, RZ ;  /* 0x0000000407ff7210 */ /* 0x000fe20007f3e0ff */
[----:B------:R-:W-:-:S04]  /*d8d0*/  IMAD.MOV.U32 R2, RZ, RZ, R5 ;  /* 0x000000ffff027224 */ /* 0x000fc800078e0005 */
[----:B------:R-:W-:-:S08]  /*d8e0*/  IMAD.WIDE.U32.X R2, R11, UR9, R2, P1 ;  /* 0x000000090b027c25 */ /* 0x000fd000088e0402 */
.L_x_432:
[--C-:B------:R-:W-:Y:S01]  /*d8f0*/  SHF.R.U64 R10, R2, UR11, R3.reuse ;  /* 0x0000000b020a7c19 */ /* 0x100fe20008001203 */
[----:B------:R-:W0:Y:S01]  /*d900*/  F2I.U32.TRUNC.NTZ R12, R12 ;  /* 0x0000000c000c7305 */ /* 0x000e22000020f000 */
[----:B------:R-:W-:Y:S01]  /*d910*/  SHF.R.U32.HI R2, RZ, UR11, R3 ;  /* 0x0000000bff027c19 */ /* 0x000fe20008011603 */
[----:B------:R-:W-:Y:S01]  /*d920*/  ULDC.64 UR8, c[0x0][0x620] ;  /* 0x0001880000087ab9 */ /* 0x000fe20000000a00 */
[----:B------:R-:W-:Y:S01]  /*d930*/  IADD3 R5, P1, RZ, -R10, RZ ;  /* 0x8000000aff057210 */ /* 0x000fe20007f3e0ff */
[----:B------:R-:W2:Y:S01]  /*d940*/  LDC R14, c[0x0][0x610] ;  /* 0x00018400ff0e7b82 */ /* 0x000ea20000000800 */
[----:B-1----:R-:W-:Y:S01]  /*d950*/  I2FP.F32.U32 R4, UR12 ;  /* 0x0000000c00047c45 */ /* 0x002fe20008201000 */
[----:B------:R-:W-:Y:S01]  /*d960*/  ULDC UR11, c[0x0][0x658] ;  /* 0x00019600000b7ab9 */ /* 0x000fe20000000800 */
[----:B------:R-:W-:Y:S01]  /*d970*/  ULDC UR16, c[0x0][0x648] ;  /* 0x0001920000107ab9 */ /* 0x000fe20000000800 */
[----:B------:R-:W-:Y:S02]  /*d980*/  IMAD.X R2, RZ, RZ, ~R2, P1 ;  /* 0x000000ffff027224 */ /* 0x000fe400008e0e02 */
[----:B------:R-:W-:Y:S01]  /*d990*/  FMUL R6, R4, UR14 ;  /* 0x0000000e04067c20 */ /* 0x000fe20008400000 */
[----:B------:R-:W-:Y:S01]  /*d9a0*/  ULDC.64 UR14, c[0x0][0x640] ;  /* 0x00019000000e7ab9 */ /* 0x000fe20000000a00 */
[----:B------:R-:W-:Y:S01]  /*d9b0*/  IMAD R4, R2, UR8, RZ ;  /* 0x0000000802047c24 */ /* 0x000fe2000f8e02ff */
[----:B------:R-:W-:Y:S01]  /*d9c0*/  ISETP.NE.U32.AND P1, PT, RZ, UR14, PT ;  /* 0x0000000eff007c0c */ /* 0x000fe2000bf25070 */
[C---:B------:R-:W-:Y:S01]  /*d9d0*/  IMAD.WIDE.U32 R2, R5.reuse, UR8, R16 ;  /* 0x0000000805027c25 */ /* 0x040fe2000f8e0010 */
[----:B0-----:R-:W-:Y:S01]  /*d9e0*/  R2UR UR8, R12 ;  /* 0x000000000c0872ca */ /* 0x001fe200000e0000 */
[----:B------:R-:W0:Y:S01]  /*d9f0*/  F2I.U32.TRUNC.NTZ R6, R6 ;  /* 0x0000000600067305 */ /* 0x000e22000020f000 */
[----:B------:R-:W-:Y:S01]  /*da00*/  ISETP.NE.AND.EX P1, PT, RZ, UR15, PT, P1 ;  /* 0x0000000fff007c0c */ /* 0x000fe2000bf25310 */
[----:B------:R-:W-:Y:S01]  /*da10*/  IMAD R5, R5, UR9, R4 ;  /* 0x0000000905057c24 */ /* 0x000fe2000f8e0204 */
[----:B------:R-:W-:-:S03]  /*da20*/  ULDC UR9, c[0x0][0x618] ;  /* 0x0001860000097ab9 */ /* 0x000fc60000000800 */
[----:B------:R-:W-:-:S05]  /*da30*/  IMAD.IADD R3, R3, 0x1, R5 ;  /* 0x0000000103037824 */ /* 0x000fca00078e0205 */
[--C-:B------:R-:W-:Y:S02]  /*da40*/  SHF.R.U64 R12, R2, UR9, R3.reuse ;  /* 0x00000009020c7c19 */ /* 0x100fe40008001203 */
[----:B------:R-:W-:Y:S01]  /*da50*/  SHF.R.U32.HI R3, RZ, UR9, R3 ;  /* 0x00000009ff037c19 */ /* 0x000fe20008011603 */
[----:B------:R-:W-:Y:S01]  /*da60*/  ULDC UR9, c[0x0][0x608] ;  /* 0x0001820000097ab9 */ /* 0x000fe20000000800 */
[----:B0-----:R-:W-:Y:S02]  /*da70*/  R2UR UR10, R6 ;  /* 0x00000000060a72ca */ /* 0x001fe400000e0000 */
[--C-:B------:R-:W-:Y:S02]  /*da80*/  SHF.R.U64 R13, R12, UR9, R3.reuse ;  /* 0x000000090c0d7c19 */ /* 0x100fe40008001203 */
[----:B------:R-:W-:Y:S01]  /*da90*/  SHF.R.U32.HI R2, RZ, UR9, R3 ;  /* 0x00000009ff027c19 */ /* 0x000fe20008011603 */
[----:B------:R-:W-:-:S03]  /*daa0*/  UIADD3 UR9, -UR8, URZ, URZ ;  /* 0x0000003f08097290 */ /* 0x000fc6000fffe13f */
[--C-:B------:R-:W-:Y:S01]  /*dab0*/  SHF.R.U64 R15, R13, UR11, R2.reuse ;  /* 0x0000000b0d0f7c19 */ /* 0x100fe20008001202 */
[----:B------:R-:W-:Y:S01]  /*dac0*/  ULDC UR8, c[0x0][0x144] ;  /* 0x0000510000087ab9 */ /* 0x000fe20000000800 */
[----:B------:R-:W-:-:S03]  /*dad0*/  SHF.R.U32.HI R3, RZ, UR11, R2 ;  /* 0x0000000bff037c19 */ /* 0x000fc60008011602 */
[----:B------:R-:W-:Y:S01]  /*dae0*/  IMAD.MOV.U32 R2, RZ, RZ, R15 ;  /* 0x000000ffff027224 */ /* 0x000fe200078e000f */
[----:B------:R-:W-:Y:S06]  /*daf0*/  @!P1 BRA `(.L_x_433) ;  /* 0x0000000000289947 */ /* 0x000fec0003800000 */
        /* <DEDUP_REMOVED lines=10> */
.L_x_433:
[----:B------:R-:W-:Y:S01]  /*dba0*/  UISETP.NE.AND UP0, UPT, UR40, URZ, UPT ;  /* 0x0000003f2800728c */ /* 0x000fe2000bf05270 */
[----:B------:R-:W-:Y:S01]  /*dbb0*/  SHF.R.U64 R3, R2, UR16, R3 ;  /* 0x0000001002037c19 */ /* 0x000fe20008001203 */
[----:B------:R-:W-:Y:S01]  /*dbc0*/  UIADD3 UR10, -UR10, URZ, URZ ;  /* 0x0000003f0a0a7290 */ /* 0x000fe2000fffe13f */
[----:B------:R-:W-:Y:S01]  /*dbd0*/  LOP3.LUT R2, R13, UR6, RZ, 0xc0, !PT ;  /* 0x000000060d027c12 */ /* 0x000fe2000f8ec0ff */
[----:B------:R-:W-:Y:S02]  /*dbe0*/  UIMAD UR7, UR8, UR9, UR7 ;  /* 0x00000009080772a4 */ /* 0x000fe4000f8e0207 */
[----:B------:R-:W-:Y:S01]  /*dbf0*/  IMAD.MOV R4, RZ, RZ, -R3 ;  /* 0x000000ffff047224 */ /* 0x000fe200078e0a03 */
[----:B------:R-:W-:Y:S01]  /*dc00*/  ULDC UR8, c[0x0][0x148] ;  /* 0x0000520000087ab9 */ /* 0x000fe20000000800 */
[----:B------:R-:W-:Y:S01]  /*dc10*/  IMAD R19, R3, UR5, R2 ;  /* 0x0000000503137c24 */ /* 0x000fe2000f8e0202 */
[----:B------:R-:W-:Y:S02]  /*dc20*/  LOP3.LUT R3, R12, UR4, RZ, 0xc0, !PT ;  /* 0x000000040c037c12 */ /* 0x000fe4000f8ec0ff */
[----:B------:R-:W-:Y:S01]  /*dc30*/  @UP0 UIMAD UR7, UR8, UR10, UR12 ;  /* 0x0000000a080702a4 */ /* 0x000fe2000f8e020c */
[----:B------:R-:W-:-:S02]  /*dc40*/  PLOP3.LUT P1, PT, PT, PT, UP0, 0x80, 0x0 ;  /* 0x000000000000781c */ /* 0x000fc40003f2f008 */
[----:B------:R-:W-:Y:S02]  /*dc50*/  ULDC UR8, c[0x0][0x638] ;  /* 0x00018e0000087ab9 */ /* 0x000fe40000000800 */
[----:B------:R-:W-:Y:S02]  /*dc60*/  IMAD R2, R4, UR8, R15 ;  /* 0x0000000804027c24 */ /* 0x000fe4000f8e020f */
[----:B--2---:R-:W-:Y:S01]  /*dc70*/  IMAD R19, R19, R14, UR7 ;  /* 0x0000000713137e24 */ /* 0x004fe2000f8e020e */
[----:B------:R-:W-:Y:S01]  /*dc80*/  ULDC UR7, c[0x0][0x600] ;  /* 0x0001800000077ab9 */ /* 0x000fe20000000800 */
[----:B------:R-:W-:Y:S02]  /*dc90*/  IMAD.MOV.U32 R4, RZ, RZ, 0x1 ;  /* 0x00000001ff047424 */ /* 0x000fe400078e00ff */
[----:B------:R-:W-:-:S03]  /*dca0*/  IMAD R2, R2, UR7, R3 ;  /* 0x0000000702027c24 */ /* 0x000fc6000f8e0203 */
[----:B------:R-:W-:Y:S02]  /*dcb0*/  PRMT R3, R4, 0x7610, R3 ;  /* 0x0000761004037816 */ /* 0x000fe40000000003 */
[----:B------:R-:W-:Y:S02]  /*dcc0*/  SEL R18, R2, R19, !P1 ;  /* 0x0000001302127207 */ /* 0x000fe40004800000 */
[----:B------:R-:W-:Y:S01]  /*dcd0*/  SEL R19, R19, R2, !P1 ;  /* 0x0000000213137207 */ /* 0x000fe20004800000 */
[----:B------:R-:W-:-:S07]  /*dce0*/  IMAD.MOV.U32 R2, RZ, RZ, R10 ;  /* 0x000000ffff027224 */ /* 0x000fce00078e000a */
.L_x_431:
[----:B------:R-:W-:Y:S05]  /*dcf0*/  BSYNC B1 ;  /* 0x0000000000017941 */ /* 0x000fea0003800000 */
.L_x_430:
[----:B------:R-:W-:-:S13]  /*dd00*/  LOP3.LUT P1, RZ, R3, 0xff, RZ, 0xc0, !PT ;  /* 0x000000ff03ff7812 */ /* 0x000fda000782c0ff */
[----:B------:R-:W-:Y:S05]  /*dd10*/  @P1 BRA `(.L_x_434) ;  /* 0xfffffff400001947 */ /* 0x000fea000383ffff */
[----:B------:R-:W-:Y:S05]  /*dd20*/  BSYNC B0 ;  /* 0x0000000000007941 */ /* 0x000fea0003800000 */
.L_x_422:
[----:B------:R-:W-:-:S03]  /*dd30*/  UMOV UR7, 0xffffffff ;  /* 0xffffffff00077882 */ /* 0x000fc60000000000 */
[----:B------:R-:W-:Y:S05]  /*dd40*/  BRA.DIV UR7, `(.L_x_435) ;  /* 0x0000000207fc7947 */ /* 0x000fea000b800000 */
[----:B------:R-:W-:-:S13]  /*dd50*/  ELECT P6, URZ, PT ;  /* 0x00000000003f782f */ /* 0x000fda00038c0000 */
.L_x_449:
[----:B------:R-:W-:Y:S04]  /*dd60*/  BSSY B0, `(.L_x_436) ;  /* 0x000001a000007945 */ /* 0x000fe80003800000 */
[----:B------:R-:W-:Y:S05]  /*dd70*/  @!P6 BRA `(.L_x_437) ;  /* 0x000000000060e947 */ /* 0x000fea0003800000 */
[----:B------:R-:W-:-:S04]  /*dd80*/  ULOP3.LUT UR7, UR42, 0x2, URZ, 0xfc, !UPT ;  /* 0x000000022a077892 */ /* 0x000fc8000f8efc3f */
[----:B------:R-:W-:-:S06]  /*dd90*/  UISETP.NE.AND UP0, UPT, UR7, 0x3, UPT ;  /* 0x000000030700788c */ /* 0x000fcc000bf05270 */
[----:B------:R-:W-:-:S13]  /*dda0*/  PLOP3.LUT P0, PT, PT, PT, UP0, 0x80, 0x0 ;  /* 0x000000000000781c */ /* 0x000fda0003f0f008 */
[----:B------:R-:W-:Y:S05]  /*ddb0*/  @!P0 BRA `(.L_x_438) ;  /* 0x0000000000048947 */ /* 0x000fea0003800000 */
[----:B------:R-:W-:Y:S01]  /*ddc0*/  BPT.TRAP 0x1 ;  /* 0x000000040000795c */ /* 0x000fe20000300000 */
.L_x_438:
[----:B------:R-:W0:Y:S01]  /*ddd0*/  S2R R3, SR_CgaCtaId ;  /* 0x0000000000037919 */ /* 0x000e220000008800 */
[----:B------:R-:W-:-:S04]  /*dde0*/  MOV R2, 0x400 ;  /* 0x0000040000027802 */ /* 0x000fc80000000f00 */
[----:B0-----:R-:W-:Y:S02]  /*ddf0*/  LEA R3, R3, R2, 0x18 ;  /* 0x0000000203037211 */ /* 0x001fe400078ec0ff */
[----:B------:R-:W-:-:S03]  /*de00*/  SHF.L.U32 R2, R8, 0x1f, RZ ;  /* 0x0000001f08027819 */ /* 0x000fc600000006ff */
[----:B------:R-:W-:-:S04]  /*de10*/  VIADD R3, R3, 0x10 ;  /* 0x0000001003037836 */ /* 0x000fc80000000000 */
[C---:B------:R-:W-:Y:S02]  /*de20*/  IMAD R7, R0.reuse, 0x8, R3 ;  /* 0x0000000800077824 */ /* 0x040fe400078e0203 */
[----:B------:R-:W-:Y:S02]  /*de30*/  VIADD R0, R0, 0x1 ;  /* 0x0000000100007836 */ /* 0x000fe40000000000 */
[----:B------:R-:W0:Y:S03]  /*de40*/  SYNCS.PHASECHK.TRANS64.TRYWAIT P0, [R7+URZ], R2 ;  /* 0x00000002070075a7 */ /* 0x000e26000800017f */
[----:B------:R-:W-:-:S04]  /*de50*/  ISETP.NE.AND P1, PT, R0, 0x2, PT ;  /* 0x000000020000780c */ /* 0x000fc80003f25270 */
[----:B------:R-:W-:Y:S02]  /*de60*/  SEL R5, RZ, 0x1, P1 ;  /* 0x00000001ff057807 */ /* 0x000fe40000800000 */
[----:B------:R-:W-:Y:S02]  /*de70*/  SEL R0, R0, RZ, P1 ;  /* 0x000000ff00007207 */ /* 0x000fe40000800000 */
[----:B------:R-:W-:Y:S01]  /*de80*/  LOP3.LUT R5, R8, R5, RZ, 0x3c, !PT ;  /* 0x0000000508057212 */ /* 0x000fe200078e3cff */
[----:B0-----:R-:W-:Y:S06]  /*de90*/  @!P0 BRA `(.L_x_439) ;  /* 0x0000000000c88947 */ /* 0x001fec0003800000 */
.L_x_450:
[----:B------:R-:W-:Y:S01]  /*dea0*/  IMAD R3, R0, 0x8, R3 ;  /* 0x0000000800037824 */ /* 0x000fe200078e0203 */
[----:B------:R-:W-:-:S07]  /*deb0*/  SHF.L.U32 R0, R5, 0x1f, RZ ;  /* 0x0000001f05007819 */ /* 0x000fce00000006ff */
.L_x_440:
[----:B-1----:R1:W2:Y:S02]  /*dec0*/  SYNCS.PHASECHK.TRANS64.TRYWAIT P0, [R3+URZ], R0 ;  /* 0x00000000030075a7 */ /* 0x0022a4000800017f */
[----:B--2---:R-:W-:Y:S05]  /*ded0*/  @!P0 NANOSLEEP.SYNCS 0x989680 ;  /* 0x009896800000895d */ /* 0x004fea0003900000 */
[----:B------:R-:W2:Y:S02]  /*dee0*/  @!P0 SYNCS.PHASECHK.TRANS64 P0, [R3+URZ], R0 ;  /* 0x00000000030085a7 */ /* 0x000ea4000800007f */
[----:B--2---:R-:W-:Y:S05]  /*def0*/  @!P0 BRA `(.L_x_440) ;  /* 0xfffffffc00f08947 */ /* 0x004fea000383ffff */
.L_x_437:
[----:B------:R-:W-:Y:S05]  /*df00*/  BSYNC B0 ;  /* 0x0000000000007941 */ /* 0x000fea0003800000 */
.L_x_436:
[----:B------:R-:W-:Y:S05]  /*df10*/  EXIT ;  /* 0x000000000000794d */ /* 0x000fea0003800000 */
.L_x_14:
[----:B0-----:R0:W1:Y:S02]  /*df20*/  SYNCS.PHASECHK.TRANS64.TRYWAIT P0, [R222+URZ], R0 ;  /* 0x00000000de0075a7 */ /* 0x001064000800017f */
[----:B-1----:R-:W-:Y:S05]  /*df30*/  @!P0 NANOSLEEP.SYNCS 0x989680 ;  /* 0x009896800000895d */ /* 0x002fea0003900000 */
[----:B------:R-:W1:Y:S02]  /*df40*/  @!P0 SYNCS.PHASECHK.TRANS64 P0, [R222+URZ], R0 ;  /* 0x00000000de0085a7 */ /* 0x000e64000800007f */
[----:B-1----:R-:W-:Y:S05]  /*df50*/  @!P0 BRA `(.L_x_14) ;  /* 0xfffffffc00f08947 */ /* 0x002fea000383ffff */
[----:B------:R-:W-:Y:S05]  /*df60*/  BRA `(.L_x_441) ;  /* 0xffffff3400747947 */ /* 0x000fea000383ffff */
.L_x_19:
[----:B-1----:R1:W2:Y:S02]  /*df70*/  SYNCS.PHASECHK.TRANS64.TRYWAIT P1, [R3+URZ], R0 ;  /* 0x00000000030075a7 */ /* 0x0022a4000802017f */
[----:B--2---:R-:W-:Y:S05]  /*df80*/  @!P1 NANOSLEEP.SYNCS 0x989680 ;  /* 0x009896800000995d */ /* 0x004fea0003900000 */
[----:B------:R-:W2:Y:S02]  /*df90*/  @!P1 SYNCS.PHASECHK.TRANS64 P1, [R3+URZ], R0 ;  /* 0x00000000030095a7 */ /* 0x000ea4000802007f */
[----:B--2---:R-:W-:Y:S05]  /*dfa0*/  @!P1 BRA `(.L_x_19) ;  /* 0xfffffffc00f09947 */ /* 0x004fea000383ffff */
[----:B------:R-:W-:Y:S05]  /*dfb0*/  BRA `(.L_x_18) ;  /* 0xffffff3400e87947 */ /* 0x000fea000383ffff */
.L_x_24:
[----:B-1----:R-:W-:-:S04]  /*dfc0*/  IMAD.U32 R4, RZ, RZ, UR8 ;  /* 0x00000008ff047e24 */ /* 0x002fc8000f8e00ff */
[----:B------:R1:W2:Y:S03]  /*dfd0*/  SYNCS.PHASECHK.TRANS64.TRYWAIT P1, [R4+URZ], R3 ;  /* 0x00000003040075a7 */ /* 0x0002a6000802017f */
[----:B--2---:R-:W-:Y:S05]  /*dfe0*/  @!P1 NANOSLEEP.SYNCS 0x989680 ;  /* 0x009896800000995d */ /* 0x004fea0003900000 */
[----:B------:R-:W2:Y:S02]  /*dff0*/  @!P1 SYNCS.PHASECHK.TRANS64 P1, [R4+URZ], R3 ;  /* 0x00000003040095a7 */ /* 0x000ea4000802007f */
[----:B--2---:R-:W-:Y:S05]  /*e000*/  @!P1 BRA `(.L_x_24) ;  /* 0xfffffffc00ec9947 */ /* 0x004fea000383ffff */
[----:B------:R-:W-:Y:S05]  /*e010*/  BRA `(.L_x_23) ;  /* 0xffffff3c00c87947 */ /* 0x000fea000383ffff */
.L_x_30:
[----:B0-----:R0:W1:Y:S02]  /*e020*/  SYNCS.PHASECHK.TRANS64.TRYWAIT P0, [R222+URZ+0x10], R0 ;  /* 0x00001000de0075a7 */ /* 0x001064000800017f */
[----:B-1----:R-:W-:Y:S05]  /*e030*/  @!P0 NANOSLEEP.SYNCS 0x989680 ;  /* 0x009896800000895d */ /* 0x002fea0003900000 */
[----:B------:R-:W1:Y:S02]  /*e040*/  @!P0 SYNCS.PHASECHK.TRANS64 P0, [R222+URZ+0x10], R0 ;  /* 0x00001000de0085a7 */ /* 0x000e64000800007f */
[----:B-1----:R-:W-:Y:S05]  /*e050*/  @!P0 BRA `(.L_x_30) ;  /* 0xfffffffc00f08947 */ /* 0x002fea000383ffff */
[----:B------:R-:W-:Y:S05]  /*e060*/  BRA `(.L_x_442) ;  /* 0xffffff4800107947 */ /* 0x000fea000383ffff */
.L_x_423:
[----:B------:R-:W-:Y:S01]  /*e070*/  BSSY B1, `(.L_x_443) ;  /* 0x0000006000017945 */ /* 0x000fe20003800000 */
[----:B------:R-:W-:-:S07]  /*e080*/  IMAD.MOV.U32 R15, RZ, RZ, -0x1 ;  /* 0xffffffffff0f7424 */ /* 0x000fce00078e00ff */
[----:B------:R-:W-:Y:S05]  /*e090*/  WARPSYNC.COLLECTIVE R15, `(.L_x_444) ;  /* 0x000000000f0c7348 */ /* 0x000fea0003c00000 */
[----:B------:R-:W-:Y:S02]  /*e0a0*/  ELECT P6, UR62, PT ;  /* 0x00000000003e782f */ /* 0x000fe400038c0000 */
[----:B------:R-:W-:Y:S01]  /*e0b0*/  MOV R14, UR62 ;  /* 0x0000003e000e7c02 */ /* 0x000fe20008000f00 */
[----:B------:R-:W-:Y:S10]  /*e0c0*/  ENDCOLLECTIVE ;  /* 0x000000000000791b */ /* 0x000ff40003800000 */
.L_x_444:
[----:B------:R-:W-:Y:S05]  /*e0d0*/  BSYNC B1 ;  /* 0x0000000000017941 */ /* 0x000fea0003800000 */
.L_x_443:
[----:B------:R-:W-:Y:S05]  /*e0e0*/  BRA `(.L_x_445) ;  /* 0xfffffff000187947 */ /* 0x000fea000383ffff */
.L_x_426:
[----:B-1----:R1:W2:Y:S02]  /*e0f0*/  SYNCS.PHASECHK.TRANS64.TRYWAIT P1, [R10+URZ+0x10], R5 ;  /* 0x000010050a0075a7 */ /* 0x0022a4000802017f */
[----:B--2---:R-:W-:Y:S05]  /*e100*/  @!P1 NANOSLEEP.SYNCS 0x989680 ;  /* 0x009896800000995d */ /* 0x004fea0003900000 */
[----:B------:R-:W2:Y:S02]  /*e110*/  @!P1 SYNCS.PHASECHK.TRANS64 P1, [R10+URZ+0x10], R5 ;  /* 0x000010050a0095a7 */ /* 0x000ea4000802007f */
[----:B--2---:R-:W-:Y:S05]  /*e120*/  @!P1 BRA `(.L_x_426) ;  /* 0xfffffffc00f09947 */ /* 0x004fea000383ffff */
[----:B------:R-:W-:Y:S05]  /*e130*/  BRA `(.L_x_446) ;  /* 0xfffffff0004c7947 */ /* 0x000fea000383ffff */
.L_x_435:
[----:B------:R-:W-:Y:S01]  /*e140*/  BSSY B0, `(.L_x_447) ;  /* 0x0000006000007945 */ /* 0x000fe20003800000 */
[----:B------:R-:W-:-:S07]  /*e150*/  IMAD.MOV.U32 R15, RZ, RZ, -0x1 ;  /* 0xffffffffff0f7424 */ /* 0x000fce00078e00ff */
[----:B------:R-:W-:Y:S05]  /*e160*/  WARPSYNC.COLLECTIVE R15, `(.L_x_448) ;  /* 0x000000000f0c7348 */ /* 0x000fea0003c00000 */
[----:B------:R-:W-:Y:S02]  /*e170*/  ELECT P6, UR62, PT ;  /* 0x00000000003e782f */ /* 0x000fe400038c0000 */
[----:B------:R-:W-:Y:S01]  /*e180*/  MOV R14, UR62 ;  /* 0x0000003e000e7c02 */ /* 0x000fe20008000f00 */
[----:B------:R-:W-:Y:S10]  /*e190*/  ENDCOLLECTIVE ;  /* 0x000000000000791b */ /* 0x000ff40003800000 */
.L_x_448:
[----:B------:R-:W-:Y:S05]  /*e1a0*/  BSYNC B0 ;  /* 0x0000000000007941 */ /* 0x000fea0003800000 */
.L_x_447:
[----:B------:R-:W-:Y:S05]  /*e1b0*/  BRA `(.L_x_449) ;  /* 0xfffffff800e87947 */ /* 0x000fea000383ffff */
.L_x_439:
[----:B0-----:R0:W1:Y:S02]  /*e1c0*/  SYNCS.PHASECHK.TRANS64.TRYWAIT P0, [R7+URZ], R2 ;  /* 0x00000002070075a7 */ /* 0x001064000800017f */
[----:B-1----:R-:W-:Y:S05]  /*e1d0*/  @!P0 NANOSLEEP.SYNCS 0x989680 ;  /* 0x009896800000895d */ /* 0x002fea0003900000 */
[----:B------:R-:W1:Y:S02]  /*e1e0*/  @!P0 SYNCS.PHASECHK.TRANS64 P0, [R7+URZ], R2 ;  /* 0x00000002070085a7 */ /* 0x000e64000800007f */
[----:B-1----:R-:W-:Y:S05]  /*e1f0*/  @!P0 BRA `(.L_x_439) ;  /* 0xfffffffc00f08947 */ /* 0x002fea000383ffff */
[----:B------:R-:W-:Y:S05]  /*e200*/  BRA `(.L_x_450) ;  /* 0xfffffffc00247947 */ /* 0x000fea000383ffff */
.L_x_451:
[----:B------:R-:W-:-:S00]  /*e210*/  BRA `(.L_x_451) ;  /* 0xfffffffc00fc7947 */ /* 0x000fc0000383ffff */
[----:B------:R-:W-:-:S00]  /*e220*/  NOP ;  /* 0x0000000000007918 */ /* 0x000fc00000000000 */
        /* <DEDUP_REMOVED lines=13> */
.L_x_452:


//--------------------- .nv.global.init           --------------------------
	.section	.nv.global.init,"aw",@progbits
.nv.global.init:
	.type		$str$22,@object
	.size		$str$22,($str$23 - $str$22)
$str$22:
        /*0000*/ 	.byte	0x6b, 0x5f, 0x74, 0x69, 0x6c, 0x65, 0x5f, 0x63, 0x6f, 0x75, 0x6e, 0x74, 0x20, 0x3e, 0x3d, 0x20
        /*0010*/ 	.byte	0x31, 0x00
	.type		$str$23,@object
	.size		$str$23,(__unnamed_1 - $str$23)
$str$23:
        /*0012*/ 	.byte	0x2f, 0x74, 0x6d, 0x70, 0x2f, 0x63, 0x75, 0x74, 0x6c, 0x61, 0x73, 0x73, 0x5f, 0x73, 0x77, 0x65
        /*0022*/ 	.byte	0x65, 0x70, 0x5f, 0x73, 0x72, 0x63, 0x2f, 0x69, 0x6e, 0x63, 0x6c, 0x75, 0x64, 0x65, 0x2f, 0x63
        /*0032*/ 	.byte	0x75, 0x74, 0x6c, 0x61, 0x73, 0x73, 0x2f, 0x67, 0x65, 0x6d, 0x6d, 0x2f, 0x63, 0x6f, 0x6c, 0x6c
        /*0042*/ 	.byte	0x65, 0x63, 0x74, 0x69, 0x76, 0x65, 0x2f, 0x73, 0x6d, 0x39, 0x30, 0x5f, 0x6d, 0x6d, 0x61, 0x5f
        /*0052*/ 	.byte	0x74, 0x6d, 0x61, 0x5f, 0x67, 0x6d, 0x6d, 0x61, 0x5f, 0x73, 0x73, 0x5f, 0x77, 0x61, 0x72, 0x70
        /*0062*/ 	.byte	0x73, 0x70, 0x65, 0x63, 0x69, 0x61, 0x6c, 0x69, 0x7a, 0x65, 0x64, 0x2e, 0x68, 0x70, 0x70, 0x00
	.type		__unnamed_1,@object
	.size		__unnamed_1,(.L_0 - __unnamed_1)
__unnamed_1:
        /*0072*/ 	.byte	0x76, 0x6f, 0x69, 0x64, 0x20, 0x63, 0x75, 0x74, 0x6c, 0x61, 0x73, 0x73, 0x3a, 0x3a, 0x67, 0x65
        /* <DEDUP_REMOVED lines=172> */
        /*0b42*/ 	.byte	0x5d, 0x00
.L_0:


//--------------------- .nv.shared._ZN7cutlass13device_kernelINS_4gemm6kernel13GemmUniversalIN4cute5tupleIJiiiiEEENS1_10collective13CollectiveMmaINS1_34MainloopSm90TmaGmmaWarpSpecializedILi2ENS5_IJNS4_1CILi1EEESB_SB_EEENS1_32KernelTmaWarpSpecializedPingpongEEENS5_IJNSA_ILi64EEENSA_ILi384EEENSA_ILi256EEEEEEaNS5_IJlSB_lEEEaSJ_NS4_8TiledMMAINS4_8MMA_AtomIJNS4_4SM904GMMA27MMA_64x192x32_S32S8S8_SS_TNEEEENS4_6LayoutISC_NS5_IJNSA_ILi0EEESR_SR_EEEEENS5_IJNS4_10UnderscoreESU_SU_EEEEENS4_13SM90_TMA_LOADENS4_14ComposedLayoutINS4_7SwizzleILi3ELi4ELi3EEENS4_18smem_ptr_flag_bitsILi8EEENSQ_INS5_IJNSA_ILi8EEENSA_ILi128EEEEEENS5_IJS14_SB_EEEEEEEvNS4_8identityESX_S18_vS19_EENS_8epilogue10collective6detail29Sm90TmaWarpSpecializedAdapterINS1C_15DefaultEpilogueIaSJ_SJ_NS1B_6thread17LinearCombinationIaLi1EiiLNS1G_9ScaleType4KindE0ELNS_15FloatRoundStyleE2EaEENS1_15EpilogueDefaultEEEEEvvEEEEvNT_6ParamsE --------------------------
	.section	.nv.shared._ZN7cutlass13device_kernelINS_4gemm6kernel13GemmUniversalIN4cute5tupleIJiiiiEEENS1_10collective13CollectiveMmaINS1_34MainloopSm90TmaGmmaWarpSpecializedILi2ENS5_IJNS4_1CILi1EEESB_SB_EEENS1_32KernelTmaWarpSpecializedPingpongEEENS5_IJNSA_ILi64EEENSA_ILi384EEENSA_ILi256EEEEEEaNS5_IJlSB_lEEEaSJ_NS4_8TiledMMAINS4_8MMA_AtomIJNS4_4SM904GMMA27MMA_64x192x32_S32S8S8_SS_TNEEEENS4_6LayoutISC_NS5_IJNSA_ILi0EEESR_SR_EEEEENS5_IJNS4_10UnderscoreESU_SU_EEEEENS4_13SM90_TMA_LOADENS4_14ComposedLayoutINS4_7SwizzleILi3ELi4ELi3EEENS4_18smem_ptr_flag_bitsILi8EEENSQ_INS5_IJNSA_ILi8EEENSA_ILi128EEEEEENS5_IJS14_SB_EEEEEEEvNS4_8identityESX_S18_vS19_EENS_8epilogue10collective6detail29Sm90TmaWarpSpecializedAdapterINS1C_15DefaultEpilogueIaSJ_SJ_NS1B_6thread17LinearCombinationIaLi1EiiLNS1G_9ScaleType4KindE0ELNS_15FloatRoundStyleE2EaEENS1_15EpilogueDefaultEEEEEvvEEEEvNT_6ParamsE,"aw",@nobits
	.sectionflags	@""
	.align	16
	.zero		1024


//--------------------- .nv.shared.reserved.0     --------------------------
	.section	.nv.shared.reserved.0,"aw",@nobits
	.weak		__nv_reservedSMEM_offset_0_alias
	.size		__nv_reservedSMEM_offset_0_alias, 0, 0
	.other		__nv_reservedSMEM_offset_0_alias,@"STO_CUDA_RESERVED_SHARED STV_DEFAULT"
__nv_reservedSMEM_offset_0_alias:
	.zero		0


//--------------------- .nv.global                --------------------------
	.section	.nv.global,"aw",@nobits
.nv.global:
	.type		_ZN40_INTERNAL_887c651a_4_k_cu_1c0e941d_123414cute1_E,@object
	.size		_ZN40_INTERNAL_887c651a_4_k_cu_1c0e941d_123414cute1_E,(_ZN40_INTERNAL_887c651a_4_k_cu_1c0e941d_123414cuda3std3__45__cpo6cbeginE - _ZN40_INTERNAL_887c651a_4_k_cu_1c0e941d_123414cute1_E)
_ZN40_INTERNAL_887c651a_4_k_cu_1c0e941d_123414cute1_E:
	.zero		1
	.type		_ZN40_INTERNAL_887c651a_4_k_cu_1c0e941d_123414cuda3std3__45__cpo6cbeginE,@object
	.size		_ZN40_INTERNAL_887c651a_4_k_cu_1c0e941d_123414cuda3std3__45__cpo6cbeginE,(_ZN40_INTERNAL_887c651a_4_k_cu_1c0e941d_123414cuda3std3__48in_placeE - _ZN40_INTERNAL_887c651a_4_k_cu_1c0e941d_123414cuda3std3__45__cpo6cbeginE)
_ZN40_INTERNAL_887c651a_4_k_cu_1c0e941d_123414cuda3std3__45__cpo6cbeginE:
	.zero		1
	.type		_ZN40_INTERNAL_887c651a_4_k_cu_1c0e941d_123414cuda3std3__48in_placeE,@object
	.size		_ZN40_INTERNAL_887c651a_4_k_cu_1c0e941d_123414cuda3std3__48in_placeE,(_ZN40_INTERNAL_887c651a_4_k_cu_1c0e941d_123414cuda3std6ranges3__45__cpo9iter_moveE - _ZN40_INTERNAL_887c651a_4_k_cu_1c0e941d_123414cuda3std3__48in_placeE)
_ZN40_INTERNAL_887c651a_4_k_cu_1c0e941d_123414cuda3std3__48in_placeE:
	.zero		1
	.type		_ZN40_INTERNAL_887c651a_4_k_cu_1c0e941d_123414cuda3std6ranges3__45__cpo9iter_moveE,@object
	.size		_ZN40_INTERNAL_887c651a_4_k_cu_1c0e941d_123414cuda3std6ranges3__45__cpo9iter_moveE,(_ZN40_INTERNAL_887c651a_4_k_cu_1c0e941d_123414cuda3std3__45__cpo5beginE - _ZN40_INTERNAL_887c651a_4_k_cu_1c0e941d_123414cuda3std6ranges3__45__cpo9iter_moveE)
_ZN40_INTERNAL_887c651a_4_k_cu_1c0e941d_123414cuda3std6ranges3__45__cpo9iter_moveE:
	.zero		1
	.type		_ZN40_INTERNAL_887c651a_4_k_cu_1c0e941d_123414cuda3std3__45__cpo5beginE,@object
	.size		_ZN40_INTERNAL_887c651a_4_k_cu_1c0e941d_123414cuda3std3__45__cpo5beginE,(_ZN40_INTERNAL_887c651a_4_k_cu_1c0e941d_123414cuda3std3__442_GLOBAL__N__887c651a_4_k_cu_1c0e941d_123416ignoreE - _ZN40_INTERNAL_887c651a_4_k_cu_1c0e941d_123414cuda3std3__45__cpo5beginE)
_ZN40_INTERNAL_887c651a_4_k_cu_1c0e941d_123414cuda3std3__45__cpo5beginE:
	.zero		1
	.type		_ZN40_INTERNAL_887c651a_4_k_cu_1c0e941d_123414cuda3std3__442_GLOBAL__N__887c651a_4_k_cu_1c0e941d_123416ignoreE,@object
	.size		_ZN40_INTERNAL_887c651a_4_k_cu_1c0e941d_123414cuda3std3__442_GLOBAL__N__887c651a_4_k_cu_1c0e941d_123416ignoreE,(_ZN40_INTERNAL_887c651a_4_k_cu_1c0e941d_123414cute7productE - _ZN40_INTERNAL_887c651a_4_k_cu_1c0e941d_123414cuda3std3__442_GLOBAL__N__887c651a_4_k_cu_1c0e941d_123416ignoreE)
_ZN40_INTERNAL_887c651a_4_k_cu_1c0e941d_123414cuda3std3__442_GLOBAL__N__887c651a_4_k_cu_1c0e941d_123416ignoreE:
	.zero		1
	.type		_ZN40_INTERNAL_887c651a_4_k_cu_1c0e941d_123414cute7productE,@object
	.size		_ZN40_INTERNAL_887c651a_4_k_cu_1c0e941d_123414cute7productE,(_ZN40_INTERNAL_887c651a_4_k_cu_1c0e941d_123414cuda3std3__45__cpo3endE - _ZN40_INTERNAL_887c651a_4_k_cu_1c0e941d_123414cute7productE)
_ZN40_INTERNAL_887c651a_4_k_cu_1c0e941d_123414cute7productE:
	.zero		1
	.type		_ZN40_INTERNAL_887c651a_4_k_cu_1c0e941d_123414cuda3std3__45__cpo3endE,@object
	.size		_ZN40_INTERNAL_887c651a_4_k_cu_1c0e941d_123414cuda3std3__45__cpo3endE,(_ZN40_INTERNAL_887c651a_4_k_cu_1c0e941d_123414cuda3std3__419piecewise_constructE - _ZN40_INTERNAL_887c651a_4_k_cu_1c0e941d_123414cuda3std3__45__cpo3endE)
_ZN40_INTERNAL_887c651a_4_k_cu_1c0e941d_123414cuda3std3__45__cpo3endE:
	.zero		1
	.type		_ZN40_INTERNAL_887c651a_4_k_cu_1c0e941d_123414cuda3std3__419piecewise_constructE,@object
	.size		_ZN40_INTERNAL_887c651a_4_k_cu_1c0e941d_123414cuda3std3__419piecewise_constructE,(_ZN40_INTERNAL_887c651a_4_k_cu_1c0e941d_123414cuda3std3__45__cpo4cendE - _ZN40_INTERNAL_887c651a_4_k_cu_1c0e941d_123414cuda3std3__419piecewise_constructE)
_ZN40_INTERNAL_887c651a_4_k_cu_1c0e941d_123414cuda3std3__419piecewise_constructE:
	.zero		1
	.type		_ZN40_INTERNAL_887c651a_4_k_cu_1c0e941d_123414cuda3std3__45__cpo4cendE,@object
	.size		_ZN40_INTERNAL_887c651a_4_k_cu_1c0e941d_123414cuda3std3__45__cpo4cendE,(_ZN40_INTERNAL_887c651a_4_k_cu_1c0e941d_123414cuda3std6ranges3__45__cpo4swapE - _ZN40_INTERNAL_887c651a_4_k_cu_1c0e941d_123414cuda3std3__45__cpo4cendE)
_ZN40_INTERNAL_887c651a_4_k_cu_1c0e941d_123414cuda3std3__45__cpo4cendE:
	.zero		1
	.type		_ZN40_INTERNAL_887c651a_4_k_cu_1c0e941d_123414cuda3std6ranges3__45__cpo4swapE,@object
	.size		_ZN40_INTERNAL_887c651a_4_k_cu_1c0e941d_123414cuda3std6ranges3__45__cpo4swapE,(.L_8 - _ZN40_INTERNAL_887c651a_4_k_cu_1c0e941d_123414cuda3std6ranges3__45__cpo4swapE)
_ZN40_INTERNAL_887c651a_4_k_cu_1c0e941d_123414cuda3std6ranges3__45__cpo4swapE:
	.zero		1
.L_8:


//--------------------- .nv.constant0._ZN7cutlass13device_kernelINS_4gemm6kernel13GemmUniversalIN4cute5tupleIJiiiiEEENS1_10collective13CollectiveMmaINS1_34MainloopSm90TmaGmmaWarpSpecializedILi2ENS5_IJNS4_1CILi1EEESB_SB_EEENS1_32KernelTmaWarpSpecializedPingpongEEENS5_IJNSA_ILi64EEENSA_ILi384EEENSA_ILi256EEEEEEaNS5_IJlSB_lEEEaSJ_NS4_8TiledMMAINS4_8MMA_AtomIJNS4_4SM904GMMA27MMA_64x192x32_S32S8S8_SS_TNEEEENS4_6LayoutISC_NS5_IJNSA_ILi0EEESR_SR_EEEEENS5_IJNS4_10UnderscoreESU_SU_EEEEENS4_13SM90_TMA_LOADENS4_14ComposedLayoutINS4_7SwizzleILi3ELi4ELi3EEENS4_18smem_ptr_flag_bitsILi8EEENSQ_INS5_IJNSA_ILi8EEENSA_ILi128EEEEEENS5_IJS14_SB_EEEEEEEvNS4_8identityESX_S18_vS19_EENS_8epilogue10collective6detail29Sm90TmaWarpSpecializedAdapterINS1C_15DefaultEpilogueIaSJ_SJ_NS1B_6thread17LinearCombinationIaLi1EiiLNS1G_9ScaleType4KindE0ELNS_15FloatRoundStyleE2EaEENS1_15EpilogueDefaultEEEEEvvEEEEvNT_6ParamsE --------------------------
	.section	.nv.constant0._ZN7cutlass13device_kernelINS_4gemm6kernel13GemmUniversalIN4cute5tupleIJiiiiEEENS1_10collective13CollectiveMmaINS1_34MainloopSm90TmaGmmaWarpSpecializedILi2ENS5_IJNS4_1CILi1EEESB_SB_EEENS1_32KernelTmaWarpSpecializedPingpongEEENS5_IJNSA_ILi64EEENSA_ILi384EEENSA_ILi256EEEEEEaNS5_IJlSB_lEEEaSJ_NS4_8TiledMMAINS4_8MMA_AtomIJNS4_4SM904GMMA27MMA_64x192x32_S32S8S8_SS_TNEEEENS4_6LayoutISC_NS5_IJNSA_ILi0EEESR_SR_EEEEENS5_IJNS4_10UnderscoreESU_SU_EEEEENS4_13SM90_TMA_LOADENS4_14ComposedLayoutINS4_7SwizzleILi3ELi4ELi3EEENS4_18smem_ptr_flag_bitsILi8EEENSQ_INS5_IJNSA_ILi8EEENSA_ILi128EEEEEENS5_IJS14_SB_EEEEEEEvNS4_8identityESX_S18_vS19_EENS_8epilogue10collective6detail29Sm90TmaWarpSpecializedAdapterINS1C_15DefaultEpilogueIaSJ_SJ_NS1B_6thread17LinearCombinationIaLi1EiiLNS1G_9ScaleType4KindE0ELNS_15FloatRoundStyleE2EaEENS1_15EpilogueDefaultEEEEEvvEEEEvNT_6ParamsE,"a",@progbits
	.sectionflags	@""
	.align	4
.nv.constant0._ZN7cutlass13device_kernelINS_4gemm6kernel13GemmUniversalIN4cute5tupleIJiiiiEEENS1_10collective13CollectiveMmaINS1_34MainloopSm90TmaGmmaWarpSpecializedILi2ENS5_IJNS4_1CILi1EEESB_SB_EEENS1_32KernelTmaWarpSpecializedPingpongEEENS5_IJNSA_ILi64EEENSA_ILi384EEENSA_ILi256EEEEEEaNS5_IJlSB_lEEEaSJ_NS4_8TiledMMAINS4_8MMA_AtomIJNS4_4SM904GMMA27MMA_64x192x32_S32S8S8_SS_TNEEEENS4_6LayoutISC_NS5_IJNSA_ILi0EEESR_SR_EEEEENS5_IJNS4_10UnderscoreESU_SU_EEEEENS4_13SM90_TMA_LOADENS4_14ComposedLayoutINS4_7SwizzleILi3ELi4ELi3EEENS4_18smem_ptr_flag_bitsILi8EEENSQ_INS5_IJNSA_ILi8EEENSA_ILi128EEEEEENS5_IJS14_SB_EEEEEEEvNS4_8identityESX_S18_vS19_EENS_8epilogue10collective6detail29Sm90TmaWarpSpecializedAdapterINS1C_15DefaultEpilogueIaSJ_SJ_NS1B_6thread17LinearCombinationIaLi1EiiLNS1G_9ScaleType4KindE0ELNS_15FloatRoundStyleE2EaEENS1_15EpilogueDefaultEEEEEvvEEEEvNT_6ParamsE:
	.zero		1664


//--------------------- SYMBOLS --------------------------

	.type		.nv.reservedSmem.offset0,@object
	.size		.nv.reservedSmem.offset0,0x4
	.type		__assertfail,@function
